def matmul_kernel(
    a_ptr,
    b_ptr,
    c_ptr,
    M,
    N,
    K,
    stride_am,
    stride_ak,
    stride_bk,
    stride_bn,
    stride_cm,
    stride_cn,
    BLOCK_M: tl.constexpr,
    BLOCK_N: tl.constexpr,
    BLOCK_K: tl.constexpr,
    GROUP_M: tl.constexpr,
):
    pid = tl.program_id(axis=0)
    num_pid_m = tl.cdiv(M, BLOCK_M)
    num_pid_n = tl.cdiv(N, BLOCK_N)
    num_pid_in_group = GROUP_M * num_pid_n
    group_id = pid // num_pid_in_group
    first_pid_m = group_id * GROUP_M
    group_size_m = min(num_pid_m - first_pid_m, GROUP_M)
    pid_m = first_pid_m + ((pid % num_pid_in_group) % group_size_m)
    pid_n = (pid % num_pid_in_group) // group_size_m

    offs_am = (pid_m * BLOCK_M + tl.arange(0, BLOCK_M)) % M
    offs_bn = (pid_n * BLOCK_N + tl.arange(0, BLOCK_N)) % N
    offs_k = tl.arange(0, BLOCK_K)
    a_ptrs = a_ptr + offs_am[:, None] * stride_am + offs_k[None, :] * stride_ak
    b_ptrs = b_ptr + offs_k[:, None] * stride_bk + offs_bn[None, :] * stride_bn

    acc = tl.zeros((BLOCK_M, BLOCK_N), dtype=tl.float32)
    for kk in range(0, tl.cdiv(K, BLOCK_K)):
        a = tl.load(a_ptrs, mask=offs_k[None, :] < K - kk * BLOCK_K, other=0.0)
        b = tl.load(b_ptrs, mask=offs_k[:, None] < K - kk * BLOCK_K, other=0.0)
        acc = tl.dot(a, b, acc)
        a_ptrs += BLOCK_K * stride_ak
        b_ptrs += BLOCK_K * stride_bk

    c = acc.to(c_ptr.dtype.element_ty)
    offs_cm = pid_m * BLOCK_M + tl.arange(0, BLOCK_M)
    offs_cn = pid_n * BLOCK_N + tl.arange(0, BLOCK_N)
    c_ptrs = c_ptr + offs_cm[:, None] * stride_cm + offs_cn[None, :] * stride_cn
    mask = (offs_cm[:, None] < M) & (offs_cn[None, :] < N)
    tl.store(c_ptrs, c, mask=mask)

# config = {"BLOCK_K": 32, "BLOCK_M": 64, "BLOCK_N": 512, "GROUP_M": 1, "arch": "sm_90", "dtype": "fp8e4m3", "num_ctas": 1, "num_stages": 3, "num_warps": 4}
# arch = sm_90


// ===== COMPILED SASS (sm_90a) =====

	.target	sm_90a

	.elftype	@"ET_EXEC"


//--------------------- .note.nv.tkinfo           --------------------------
	.section	.note.nv.tkinfo,"",@"SHT_NOTE"
	.sectionflags	@"SHF_NOTE_NV_TKINFO"
	.tkinfo
        /*0018*/ 	.word	0x00000002
        /*0030*/ 	.string	""
        /*0030*/ 	.string	"ptxas"
        /*0030*/ 	.string	"Cuda compilation tools, release 13.0, V13.0.88"
        /*0030*/ 	.string	"Build cuda_13.0.r13.0/compiler.36424714_0"
        /*0030*/ 	.string	"-v  -suppress-debug-info  -lineinfo  -arch sm_90a "



//--------------------- .note.nv.cuinfo           --------------------------
	.section	.note.nv.cuinfo,"",@"SHT_NOTE"
	.sectionflags	@"SHF_NOTE_NV_CUINFO"
        /*0018*/ 	.short	0x0002
        /*001a*/ 	.short	0x005a
        /*001c*/ 	.short	0x0082
	.zero		2


//--------------------- .nv.info                  --------------------------
	.section	.nv.info,"",@"SHT_CUDA_INFO"
	.align	4


	//----- nvinfo : EIATTR_REGCOUNT
	.align		4
        /*0000*/ 	.byte	0x04, 0x2f
        /*0002*/ 	.short	(.L_1 - .L_0)
	.align		4
.L_0:
        /*0004*/ 	.word	index@(matmul_kernel)
        /*0008*/ 	.word	0x000000ff


	//----- nvinfo : EIATTR_FRAME_SIZE
	.align		4
.L_1:
        /*000c*/ 	.byte	0x04, 0x11
        /*000e*/ 	.short	(.L_3 - .L_2)
	.align		4
.L_2:
        /*0010*/ 	.word	index@(matmul_kernel)
        /*0014*/ 	.word	0x000008b8


	//----- nvinfo : EIATTR_MIN_STACK_SIZE
	.align		4
.L_3:
        /*0018*/ 	.byte	0x04, 0x12
        /*001a*/ 	.short	(.L_5 - .L_4)
	.align		4
.L_4:
        /*001c*/ 	.word	index@(matmul_kernel)
        /*0020*/ 	.word	0x000008b8
.L_5:


//--------------------- .nv.compat                --------------------------
	.section	.nv.compat,"",@"SHT_CUDA_COMPAT_INFO"
	.align	4
        /*0000*/ 	.byte	0x02, 0x09, 0x01, 0x00, 0x02, 0x02, 0x04, 0x00, 0x02, 0x05, 0x05, 0x00, 0x03, 0x07, 0x01, 0x01
        /*0010*/ 	.byte	0x02, 0x03, 0x00, 0x00, 0x02, 0x06, 0x01, 0x00, 0x04, 0x0b, 0x08, 0x00, 0x00, 0x00, 0x00, 0x00
        /*0020*/ 	.byte	0x00, 0x00, 0x00, 0x00


//--------------------- .nv.info.matmul_kernel    --------------------------
	.section	.nv.info.matmul_kernel,"",@"SHT_CUDA_INFO"
	.sectionflags	@""
	.align	4


	//----- nvinfo : EIATTR_CUDA_API_VERSION
	.align		4
        /*0000*/ 	.byte	0x04, 0x37
        /*0002*/ 	.short	(.L_7 - .L_6)
.L_6:
        /*0004*/ 	.word	0x00000082


	//----- nvinfo : EIATTR_KPARAM_INFO
	.align		4
.L_7:
        /*0008*/ 	.byte	0x04, 0x17
        /*000a*/ 	.short	(.L_9 - .L_8)
.L_8:
        /*000c*/ 	.word	0x00000000
        /*0010*/ 	.short	0x000d
        /*0012*/ 	.short	0x0048
        /*0014*/ 	.byte	0x00, 0xf4, 0x21, 0x00


	//----- nvinfo : EIATTR_KPARAM_INFO
	.align		4
.L_9:
        /*0018*/ 	.byte	0x04, 0x17
        /*001a*/ 	.short	(.L_11 - .L_10)
.L_10:
        /*001c*/ 	.word	0x00000000
        /*0020*/ 	.short	0x000c
        /*0022*/ 	.short	0x0040
        /*0024*/ 	.byte	0x00, 0xf4, 0x21, 0x00


	//----- nvinfo : EIATTR_KPARAM_INFO
	.align		4
.L_11:
        /*0028*/ 	.byte	0x04, 0x17
        /*002a*/ 	.short	(.L_13 - .L_12)
.L_12:
        /*002c*/ 	.word	0x00000000
        /*0030*/ 	.short	0x000b
        /*0032*/ 	.short	0x0038
        /*0034*/ 	.byte	0x00, 0xf0, 0x11, 0x00


	//----- nvinfo : EIATTR_KPARAM_INFO
	.align		4
.L_13:
        /*0038*/ 	.byte	0x04, 0x17
        /*003a*/ 	.short	(.L_15 - .L_14)
.L_14:
        /*003c*/ 	.word	0x00000000
        /*0040*/ 	.short	0x000a
        /*0042*/ 	.short	0x0034
        /*0044*/ 	.byte	0x00, 0xf0, 0x11, 0x00


	//----- nvinfo : EIATTR_KPARAM_INFO
	.align		4
.L_15:
        /*0048*/ 	.byte	0x04, 0x17
        /*004a*/ 	.short	(.L_17 - .L_16)
.L_16:
        /*004c*/ 	.word	0x00000000
        /*0050*/ 	.short	0x0009
        /*0052*/ 	.short	0x0030
        /*0054*/ 	.byte	0x00, 0xf0, 0x11, 0x00


	//----- nvinfo : EIATTR_KPARAM_INFO
	.align		4
.L_17:
        /*0058*/ 	.byte	0x04, 0x17
        /*005a*/ 	.short	(.L_19 - .L_18)
.L_18:
        /*005c*/ 	.word	0x00000000
        /*0060*/ 	.short	0x0008
        /*0062*/ 	.short	0x002c
        /*0064*/ 	.byte	0x00, 0xf0, 0x11, 0x00


	//----- nvinfo : EIATTR_KPARAM_INFO
	.align		4
.L_19:
        /*0068*/ 	.byte	0x04, 0x17
        /*006a*/ 	.short	(.L_21 - .L_20)
.L_20:
        /*006c*/ 	.word	0x00000000
        /*0070*/ 	.short	0x0007
        /*0072*/ 	.short	0x0028
        /*0074*/ 	.byte	0x00, 0xf0, 0x11, 0x00


	//----- nvinfo : EIATTR_KPARAM_INFO
	.align		4
.L_21:
        /*0078*/ 	.byte	0x04, 0x17
        /*007a*/ 	.short	(.L_23 - .L_22)
.L_22:
        /*007c*/ 	.word	0x00000000
        /*0080*/ 	.short	0x0006
        /*0082*/ 	.short	0x0024
        /*0084*/ 	.byte	0x00, 0xf0, 0x11, 0x00


	//----- nvinfo : EIATTR_KPARAM_INFO
	.align		4
.L_23:
        /*0088*/ 	.byte	0x04, 0x17
        /*008a*/ 	.short	(.L_25 - .L_24)
.L_24:
        /*008c*/ 	.word	0x00000000
        /*0090*/ 	.short	0x0005
        /*0092*/ 	.short	0x0020
        /*0094*/ 	.byte	0x00, 0xf0, 0x11, 0x00


	//----- nvinfo : EIATTR_KPARAM_INFO
	.align		4
.L_25:
        /*0098*/ 	.byte	0x04, 0x17
        /*009a*/ 	.short	(.L_27 - .L_26)
.L_26:
        /*009c*/ 	.word	0x00000000
        /*00a0*/ 	.short	0x0004
        /*00a2*/ 	.short	0x001c
        /*00a4*/ 	.byte	0x00, 0xf0, 0x11, 0x00


	//----- nvinfo : EIATTR_KPARAM_INFO
	.align		4
.L_27:
        /*00a8*/ 	.byte	0x04, 0x17
        /*00aa*/ 	.short	(.L_29 - .L_28)
.L_28:
        /*00ac*/ 	.word	0x00000000
        /*00b0*/ 	.short	0x0003
        /*00b2*/ 	.short	0x0018
        /*00b4*/ 	.byte	0x00, 0xf0, 0x11, 0x00


	//----- nvinfo : EIATTR_KPARAM_INFO
	.align		4
.L_29:
        /*00b8*/ 	.byte	0x04, 0x17
        /*00ba*/ 	.short	(.L_31 - .L_30)
.L_30:
        /*00bc*/ 	.word	0x00000000
        /*00c0*/ 	.short	0x0002
        /*00c2*/ 	.short	0x0010
        /*00c4*/ 	.byte	0x00, 0xf4, 0x21, 0x00


	//----- nvinfo : EIATTR_KPARAM_INFO
	.align		4
.L_31:
        /*00c8*/ 	.byte	0x04, 0x17
        /*00ca*/ 	.short	(.L_33 - .L_32)
.L_32:
        /*00cc*/ 	.word	0x00000000
        /*00d0*/ 	.short	0x0001
        /*00d2*/ 	.short	0x0008
        /*00d4*/ 	.byte	0x00, 0xf4, 0x21, 0x00


	//----- nvinfo : EIATTR_KPARAM_INFO
	.align		4
.L_33:
        /*00d8*/ 	.byte	0x04, 0x17
        /*00da*/ 	.short	(.L_35 - .L_34)
.L_34:
        /*00dc*/ 	.word	0x00000000
        /*00e0*/ 	.short	0x0000
        /*00e2*/ 	.short	0x0000
        /*00e4*/ 	.byte	0x00, 0xf4, 0x21, 0x00


	//----- nvinfo : EIATTR_SPARSE_MMA_MASK
	.align		4
.L_35:
        /*00e8*/ 	.byte	0x03, 0x50
        /*00ea*/ 	.short	0x0000


	//----- nvinfo : EIATTR_MAXREG_COUNT
	.align		4
        /*00ec*/ 	.byte	0x03, 0x1b
        /*00ee*/ 	.short	0x00ff


	//----- nvinfo : EIATTR_NUM_BARRIERS
	.align		4
        /*00f0*/ 	.byte	0x02, 0x4c
        /*00f2*/ 	.byte	0x01
	.zero		1


	//----- nvinfo : EIATTR_ANNOTATIONS
	.align		4
        /*00f4*/ 	.byte	0x04, 0x55
        /*00f6*/ 	.short	(.L_37 - .L_36)


	//   ....[0]....
.L_36:
        /*00f8*/ 	.word	0x00000001
        /*00fc*/ 	.byte	0xa0, 0x00, 0x00, 0x00, 0x01, 0x00, 0x00, 0x00, 0x70, 0x09, 0x00, 0x00, 0x01, 0x00, 0x00, 0x00
        /* <DEDUP_REMOVED lines=815> */
        /*33fc*/ 	.byte	0xa0, 0xfb, 0x01, 0x00


	//----- nvinfo : EIATTR_MERCURY_ISA_VERSION
	.align		4
.L_37:
        /*3400*/ 	.byte	0x03, 0x5f
        /*3402*/ 	.short	0x0101


	//----- nvinfo : EIATTR_EXIT_INSTR_OFFSETS
	.align		4
        /*3404*/ 	.byte	0x04, 0x1c
        /*3406*/ 	.short	(.L_39 - .L_38)


	//   ....[0]....
.L_38:
        /*3408*/ 	.word	0x00020080


	//   ....[1]....
        /*340c*/ 	.word	0x000200a0


	//----- nvinfo : EIATTR_REQNTID
	.align		4
.L_39:
        /*3410*/ 	.byte	0x04, 0x10
        /*3412*/ 	.short	(.L_41 - .L_40)
.L_40:
        /*3414*/ 	.word	0x00000080
        /*3418*/ 	.word	0x00000001
        /*341c*/ 	.word	0x00000001


	//----- nvinfo : EIATTR_CBANK_PARAM_SIZE
	.align		4
.L_41:
        /*3420*/ 	.byte	0x03, 0x19
        /*3422*/ 	.short	0x0050


	//----- nvinfo : EIATTR_PARAM_CBANK
	.align		4
        /*3424*/ 	.byte	0x04, 0x0a
        /*3426*/ 	.short	(.L_43 - .L_42)
	.align		4
.L_42:
        /*3428*/ 	.word	index@(.nv.constant0.matmul_kernel)
        /*342c*/ 	.short	0x0210
        /*342e*/ 	.short	0x0050


	//----- nvinfo : EIATTR_SW_WAR
	.align		4
.L_43:
        /*3430*/ 	.byte	0x04, 0x36
        /*3432*/ 	.short	(.L_45 - .L_44)
.L_44:
        /*3434*/ 	.word	0x00000008
.L_45:


//--------------------- .nv.callgraph             --------------------------
	.section	.nv.callgraph,"",@"SHT_CUDA_CALLGRAPH"
	.align	4
	.sectionentsize	8
	.align		4
        /*0000*/ 	.word	0x00000000
	.align		4
        /*0004*/ 	.word	0xffffffff
	.align		4
        /*0008*/ 	.word	0x00000000
	.align		4
        /*000c*/ 	.word	0xfffffffe
	.align		4
        /*0010*/ 	.word	0x00000000
	.align		4
        /*0014*/ 	.word	0xfffffffd
	.align		4
        /*0018*/ 	.word	0x00000000
	.align		4
        /*001c*/ 	.word	0xfffffffc


//--------------------- .text.matmul_kernel       --------------------------
	.section	.text.matmul_kernel,"ax",@progbits
	.align	128
        .global         matmul_kernel
        .type           matmul_kernel,@function
        .size           matmul_kernel,(.L_x_3 - matmul_kernel)
        .other          matmul_kernel,@"STO_CUDA_ENTRY STV_DEFAULT"
matmul_kernel:
.text.matmul_kernel:
[----:B------:R-:W0:Y:S08]  /*0000*/  LDC R1, c[0x0][0x28] ;  /* 0x00000a00ff017b82 */ /* 0x000e300000000800 */
[----:B------:R-:W1:Y:S01]  /*0010*/  LDC.64 R2, c[0x0][0x228] ;  /* 0x00008a00ff027b82 */ /* 0x000e620000000a00 */
[----:B------:R-:W2:Y:S01]  /*0020*/  S2R R7, SR_CTAID.X ;  /* 0x0000000000077919 */ /* 0x000ea20000002500 */
[----:B0-----:R-:W-:Y:S01]  /*0030*/  VIADD R1, R1, 0xfffff748 ;  /* 0xfffff74801017836 */ /* 0x001fe20000000000 */
[----:B------:R-:W-:Y:S01]  /*0040*/  UMOV UR4, 0x400 ;  /* 0x0000040000047882 */ /* 0x000fe20000000000 */
[----:B------:R-:W-:Y:S01]  /*0050*/  ULDC.64 UR16, c[0x0][0x208] ;  /* 0x0000820000107ab9 */ /* 0x000fe20000000a00 */
[----:B------:R-:W0:Y:S01]  /*0060*/  S2R R152, SR_TID.X ;  /* 0x0000000000987919 */ /* 0x000e220000002100 */
[----:B------:R-:W-:-:S02]  /*0070*/  CS2R R24, SRZ ;  /* 0x0000000000187805 */ /* 0x000fc4000001ff00 */
[----:B------:R-:W-:Y:S01]  /*0080*/  CS2R R26, SRZ ;  /* 0x00000000001a7805 */ /* 0x000fe2000001ff00 */
[----:B------:R-:W3:Y:S01]  /*0090*/  LDC R183, c[0x0][0x230] ;  /* 0x00008c00ffb77b82 */ /* 0x000ee20000000800 */
[----:B------:R4:W-:Y:S01]  /*00a0*/  STL [R1], RZ ;  /* 0x000000ff01007387 */ /* 0x0009e20000100800 */
[----:B------:R-:W-:Y:S02]  /*00b0*/  CS2R R28, SRZ ;  /* 0x00000000001c7805 */ /* 0x000fe4000001ff00 */
[----:B------:R-:W-:Y:S02]  /*00c0*/  CS2R R30, SRZ ;  /* 0x00000000001e7805 */ /* 0x000fe4000001ff00 */
[----:B------:R-:W-:Y:S02]  /*00d0*/  CS2R R32, SRZ ;  /* 0x0000000000207805 */ /* 0x000fe4000001ff00 */
[----:B------:R-:W-:Y:S02]  /*00e0*/  CS2R R34, SRZ ;  /* 0x0000000000227805 */ /* 0x000fe4000001ff00 */
[----:B------:R-:W-:-:S02]  /*00f0*/  CS2R R36, SRZ ;  /* 0x0000000000247805 */ /* 0x000fc4000001ff00 */
[----:B------:R-:W-:Y:S01]  /*0100*/  CS2R R38, SRZ ;  /* 0x0000000000267805 */ /* 0x000fe2000001ff00 */
[----:B------:R-:W5:Y:S01]  /*0110*/  S2UR UR6, SR_CgaCtaId ;  /* 0x00000000000679c3 */ /* 0x000f620000008800 */
[----:B------:R-:W-:Y:S02]  /*0120*/  CS2R R40, SRZ ;  /* 0x0000000000287805 */ /* 0x000fe4000001ff00 */
[----:B------:R-:W-:Y:S02]  /*0130*/  CS2R R42, SRZ ;  /* 0x00000000002a7805 */ /* 0x000fe4000001ff00 */
[----:B------:R-:W-:Y:S02]  /*0140*/  CS2R R44, SRZ ;  /* 0x00000000002c7805 */ /* 0x000fe4000001ff00 */
[----:B------:R-:W-:Y:S02]  /*0150*/  CS2R R46, SRZ ;  /* 0x00000000002e7805 */ /* 0x000fe4000001ff00 */
[----:B------:R-:W-:-:S02]  /*0160*/  CS2R R48, SRZ ;  /* 0x0000000000307805 */ /* 0x000fc4000001ff00 */
[----:B------:R-:W-:Y:S02]  /*0170*/  CS2R R50, SRZ ;  /* 0x0000000000327805 */ /* 0x000fe4000001ff00 */
[----:B------:R-:W-:Y:S01]  /*0180*/  CS2R R52, SRZ ;  /* 0x0000000000347805 */ /* 0x000fe2000001ff00 */
[----:B-1----:R-:W-:Y:S01]  /*0190*/  VIADD R0, R3, 0x1ff ;  /* 0x000001ff03007836 */ /* 0x002fe20000000000 */
[----:B------:R-:W-:Y:S02]  /*01a0*/  CS2R R54, SRZ ;  /* 0x0000000000367805 */ /* 0x000fe4000001ff00 */
[----:B------:R-:W-:Y:S02]  /*01b0*/  CS2R R56, SRZ ;  /* 0x0000000000387805 */ /* 0x000fe4000001ff00 */
[----:B------:R-:W-:Y:S02]  /*01c0*/  CS2R R58, SRZ ;  /* 0x00000000003a7805 */ /* 0x000fe4000001ff00 */
[----:B------:R-:W-:-:S02]  /*01d0*/  CS2R R60, SRZ ;  /* 0x00000000003c7805 */ /* 0x000fc4000001ff00 */
[----:B------:R-:W-:Y:S02]  /*01e0*/  SHF.R.S32.HI R5, RZ, 0x1f, R0 ;  /* 0x0000001fff057819 */ /* 0x000fe40000011400 */
[----:B------:R-:W-:Y:S02]  /*01f0*/  CS2R R62, SRZ ;  /* 0x00000000003e7805 */ /* 0x000fe4000001ff00 */
[----:B------:R-:W-:Y:S01]  /*0200*/  CS2R R64, SRZ ;  /* 0x0000000000407805 */ /* 0x000fe2000001ff00 */
[----:B---3--:R-:W-:Y:S01]  /*0210*/  VIADD R183, R183, 0x1f ;  /* 0x0000001fb7b77836 */ /* 0x008fe20000000000 */
[----:B------:R-:W-:Y:S02]  /*0220*/  LEA.HI R5, R5, R0, RZ, 0x9 ;  /* 0x0000000005057211 */ /* 0x000fe400078f48ff */
[----:B------:R-:W-:Y:S02]  /*0230*/  CS2R R66, SRZ ;  /* 0x0000000000427805 */ /* 0x000fe4000001ff00 */
[----:B--2---:R-:W-:-:S02]  /*0240*/  IABS R10, R7 ;  /* 0x00000007000a7213 */ /* 0x004fc40000000000 */
[----:B------:R-:W-:Y:S02]  /*0250*/  CS2R R68, SRZ ;  /* 0x0000000000447805 */ /* 0x000fe4000001ff00 */
[----:B------:R-:W-:Y:S02]  /*0260*/  SHF.R.S32.HI R6, RZ, 0x9, R5 ;  /* 0x00000009ff067819 */ /* 0x000fe40000011405 */
[----:B------:R-:W-:Y:S02]  /*0270*/  CS2R R70, SRZ ;  /* 0x0000000000467805 */ /* 0x000fe4000001ff00 */
[----:B0-----:R-:W-:Y:S01]  /*0280*/  SHF.R.U32.HI R182, RZ, 0x6, R152 ;  /* 0x00000006ffb67819 */ /* 0x001fe20000011698 */
[----:B-----5:R-:W-:Y:S01]  /*0290*/  ULEA UR6, UR6, UR4, 0x18 ;  /* 0x0000000406067291 */ /* 0x020fe2000f8ec03f */
[----:B------:R-:W-:Y:S02]  /*02a0*/  IABS R9, R6 ;  /* 0x0000000600097213 */ /* 0x000fe40000000000 */
[----:B------:R-:W-:-:S02]  /*02b0*/  CS2R R72, SRZ ;  /* 0x0000000000487805 */ /* 0x000fc4000001ff00 */
[----:B------:R-:W-:Y:S02]  /*02c0*/  IABS R12, R6 ;  /* 0x00000006000c7213 */ /* 0x000fe40000000000 */
[----:B------:R-:W-:Y:S01]  /*02d0*/  CS2R R74, SRZ ;  /* 0x00000000004a7805 */ /* 0x000fe2000001ff00 */
[----:B------:R-:W0:Y:S01]  /*02e0*/  I2F.RP R0, R9 ;  /* 0x0000000900007306 */ /* 0x000e220000209400 */
[----:B------:R-:W-:Y:S02]  /*02f0*/  CS2R R76, SRZ ;  /* 0x00000000004c7805 */ /* 0x000fe4000001ff00 */
[----:B------:R-:W-:Y:S02]  /*0300*/  CS2R R78, SRZ ;  /* 0x00000000004e7805 */ /* 0x000fe4000001ff00 */
[----:B------:R-:W-:Y:S02]  /*0310*/  CS2R R80, SRZ ;  /* 0x0000000000507805 */ /* 0x000fe4000001ff00 */
[----:B------:R-:W-:-:S02]  /*0320*/  CS2R R82, SRZ ;  /* 0x0000000000527805 */ /* 0x000fc4000001ff00 */
[----:B------:R-:W-:Y:S02]  /*0330*/  CS2R R84, SRZ ;  /* 0x0000000000547805 */ /* 0x000fe4000001ff00 */
[----:B------:R-:W-:Y:S02]  /*0340*/  CS2R R86, SRZ ;  /* 0x0000000000567805 */ /* 0x000fe4000001ff00 */
[----:B------:R-:W-:Y:S02]  /*0350*/  CS2R R88, SRZ ;  /* 0x0000000000587805 */ /* 0x000fe4000001ff00 */
[----:B------:R-:W-:Y:S02]  /*0360*/  CS2R R90, SRZ ;  /* 0x00000000005a7805 */ /* 0x000fe4000001ff00 */
[----:B------:R-:W-:Y:S02]  /*0370*/  CS2R R92, SRZ ;  /* 0x00000000005c7805 */ /* 0x000fe4000001ff00 */
[----:B------:R-:W-:-:S02]  /*0380*/  CS2R R94, SRZ ;  /* 0x00000000005e7805 */ /* 0x000fc4000001ff00 */
[----:B------:R-:W-:Y:S02]  /*0390*/  CS2R R96, SRZ ;  /* 0x0000000000607805 */ /* 0x000fe4000001ff00 */
[----:B------:R-:W-:Y:S02]  /*03a0*/  CS2R R98, SRZ ;  /* 0x0000000000627805 */ /* 0x000fe4000001ff00 */
[----:B------:R-:W-:Y:S02]  /*03b0*/  CS2R R100, SRZ ;  /* 0x0000000000647805 */ /* 0x000fe4000001ff00 */
[----:B------:R-:W-:Y:S01]  /*03c0*/  CS2R R102, SRZ ;  /* 0x0000000000667805 */ /* 0x000fe2000001ff00 */
[----:B0-----:R-:W0:Y:S01]  /*03d0*/  MUFU.RCP R0, R0 ;  /* 0x0000000000007308 */ /* 0x001e220000001000 */
        /* <DEDUP_REMOVED lines=12> */
[----:B------:R-:W-:Y:S02]  /*04a0*/  SGXT.U32 R182, R182, 0x1 ;  /* 0x00000001b6b6781a */ /* 0x000fe40000000000 */
[----:B------:R-:W-:-:S02]  /*04b0*/  CS2R R128, SRZ ;  /* 0x0000000000807805 */ /* 0x000fc4000001ff00 */
[----:B------:R-:W-:Y:S02]  /*04c0*/  CS2R R130, SRZ ;  /* 0x0000000000827805 */ /* 0x000fe4000001ff00 */
[----:B------:R-:W-:Y:S01]  /*04d0*/  CS2R R132, SRZ ;  /* 0x0000000000847805 */ /* 0x000fe2000001ff00 */
[----:B0-----:R-:W-:Y:S01]  /*04e0*/  VIADD R4, R0, 0xffffffe ;  /* 0x0ffffffe00047836 */ /* 0x001fe20000000000 */
[----:B------:R-:W-:Y:S01]  /*04f0*/  CS2R R134, SRZ ;  /* 0x0000000000867805 */ /* 0x000fe2000001ff00 */
[----:B------:R-:W-:Y:S01]  /*0500*/  IMAD.MOV R0, RZ, RZ, -R12 ;  /* 0x000000ffff007224 */ /* 0x000fe200078e0a0c */
[----:B------:R-:W-:Y:S01]  /*0510*/  CS2R R136, SRZ ;  /* 0x0000000000887805 */ /* 0x000fe2000001ff00 */
[----:B------:R0:W1:Y:S01]  /*0520*/  F2I.FTZ.U32.TRUNC.NTZ R5, R4 ;  /* 0x0000000400057305 */ /* 0x000062000021f000 */
[----:B------:R-:W-:Y:S02]  /*0530*/  CS2R R138, SRZ ;  /* 0x00000000008a7805 */ /* 0x000fe4000001ff00 */
[----:B------:R-:W-:-:S02]  /*0540*/  CS2R R140, SRZ ;  /* 0x00000000008c7805 */ /* 0x000fc4000001ff00 */
[----:B------:R-:W-:Y:S02]  /*0550*/  CS2R R142, SRZ ;  /* 0x00000000008e7805 */ /* 0x000fe4000001ff00 */
[----:B------:R-:W-:Y:S02]  /*0560*/  CS2R R144, SRZ ;  /* 0x0000000000907805 */ /* 0x000fe4000001ff00 */
[----:B------:R-:W-:Y:S02]  /*0570*/  CS2R R146, SRZ ;  /* 0x0000000000927805 */ /* 0x000fe4000001ff00 */
[----:B------:R-:W-:Y:S02]  /*0580*/  CS2R R148, SRZ ;  /* 0x0000000000947805 */ /* 0x000fe4000001ff00 */
[C---:B------:R-:W-:Y:S02]  /*0590*/  LOP3.LUT R180, R152.reuse, 0x7f, RZ, 0xc0, !PT ;  /* 0x0000007f98b47812 */ /* 0x040fe400078ec0ff */
[----:B------:R-:W-:Y:S01]  /*05a0*/  CS2R R150, SRZ ;  /* 0x0000000000967805 */ /* 0x000fe2000001ff00 */
[----:B0-----:R-:W-:Y:S01]  /*05b0*/  IMAD.MOV.U32 R4, RZ, RZ, RZ ;  /* 0x000000ffff047224 */ /* 0x001fe200078e00ff */
[----:B------:R-:W-:-:S02]  /*05c0*/  LEA.HI R153, R152, 0xe, RZ, 0x1a ;  /* 0x0000000e98997811 */ /* 0x000fc400078fd0ff */
[----:B------:R-:W-:Y:S01]  /*05d0*/  LEA.HI R155, R152, 0x1e, RZ, 0x1a ;  /* 0x0000001e989b7811 */ /* 0x000fe200078fd0ff */
[----:B-1----:R-:W-:-:S04]  /*05e0*/  IMAD.MOV R8, RZ, RZ, -R5 ;  /* 0x000000ffff087224 */ /* 0x002fc800078e0a05 */
[----:B------:R-:W-:Y:S02]  /*05f0*/  IMAD R11, R8, R9, RZ ;  /* 0x00000009080b7224 */ /* 0x000fe400078e02ff */
[----:B------:R-:W-:Y:S02]  /*0600*/  IMAD.MOV.U32 R8, RZ, RZ, R10 ;  /* 0x000000ffff087224 */ /* 0x000fe400078e000a */
[----:B------:R-:W-:-:S06]  /*0610*/  IMAD.HI.U32 R5, R5, R11, R4 ;  /* 0x0000000b05057227 */ /* 0x000fcc00078e0004 */
[----:B------:R-:W-:-:S04]  /*0620*/  IMAD.HI.U32 R5, R5, R8, RZ ;  /* 0x0000000805057227 */ /* 0x000fc800078e00ff */
[----:B------:R-:W-:-:S05]  /*0630*/  IMAD R0, R5, R0, R8 ;  /* 0x0000000005007224 */ /* 0x000fca00078e0208 */
[----:B------:R-:W-:-:S13]  /*0640*/  ISETP.GT.U32.AND P1, PT, R9, R0, PT ;  /* 0x000000000900720c */ /* 0x000fda0003f24070 */
[----:B------:R-:W-:Y:S02]  /*0650*/  @!P1 IMAD.IADD R0, R0, 0x1, -R9 ;  /* 0x0000000100009824 */ /* 0x000fe400078e0a09 */
[----:B------:R-:W-:Y:S01]  /*0660*/  @!P1 VIADD R5, R5, 0x1 ;  /* 0x0000000105059836 */ /* 0x000fe20000000000 */
[----:B------:R-:W-:Y:S02]  /*0670*/  ISETP.NE.AND P1, PT, R6, RZ, PT ;  /* 0x000000ff0600720c */ /* 0x000fe40003f25270 */
[----:B------:R-:W-:Y:S02]  /*0680*/  ISETP.GE.U32.AND P0, PT, R0, R9, PT ;  /* 0x000000090000720c */ /* 0x000fe40003f06070 */
[----:B------:R-:W-:-:S04]  /*0690*/  LOP3.LUT R0, R7, R6, RZ, 0x3c, !PT ;  /* 0x0000000607007212 */ /* 0x000fc800078e3cff */
[----:B------:R-:W-:Y:S01]  /*06a0*/  ISETP.GE.AND P2, PT, R0, RZ, PT ;  /* 0x000000ff0000720c */ /* 0x000fe20003f46270 */
[----:B------:R-:W-:-:S06]  /*06b0*/  VIADD R0, R2, 0x3f ;  /* 0x0000003f02007836 */ /* 0x000fcc0000000000 */
[----:B------:R-:W-:-:S04]  /*06c0*/  @P0 VIADD R5, R5, 0x1 ;  /* 0x0000000105050836 */ /* 0x000fc80000000000 */
[----:B------:R-:W-:Y:S01]  /*06d0*/  IMAD.MOV.U32 R10, RZ, RZ, R5 ;  /* 0x000000ffff0a7224 */ /* 0x000fe200078e0005 */
[----:B------:R-:W-:-:S03]  /*06e0*/  SHF.R.S32.HI R5, RZ, 0x1f, R0 ;  /* 0x0000001fff057819 */ /* 0x000fc60000011400 */
[----:B------:R-:W-:Y:S01]  /*06f0*/  @!P2 IMAD.MOV R10, RZ, RZ, -R10 ;  /* 0x000000ffff0aa224 */ /* 0x000fe200078e0a0a */
[----:B------:R-:W-:Y:S02]  /*0700*/  LEA.HI R5, R5, R0, RZ, 0x6 ;  /* 0x0000000005057211 */ /* 0x000fe400078f30ff */
[----:B------:R-:W-:-:S04]  /*0710*/  @!P1 LOP3.LUT R10, RZ, R6, RZ, 0x33, !PT ;  /* 0x00000006ff0a9212 */ /* 0x000fc800078e33ff */
[----:B------:R-:W-:Y:S01]  /*0720*/  LEA.HI.SX32 R5, R5, -R10, 0x1a ;  /* 0x8000000a05057211 */ /* 0x000fe200078fd2ff */
[----:B------:R-:W-:-:S03]  /*0730*/  IMAD.MOV R8, RZ, RZ, -R10 ;  /* 0x000000ffff087224 */ /* 0x000fc600078e0a0a */
[----:B------:R-:W-:Y:S01]  /*0740*/  VIMNMX R11, R5, 0x1, PT ;  /* 0x00000001050b7848 */ /* 0x000fe20003fe0100 */
[----:B------:R-:W-:-:S03]  /*0750*/  IMAD R8, R6, R8, R7 ;  /* 0x0000000806087224 */ /* 0x000fc600078e0207 */
[-C--:B------:R-:W-:Y:S02]  /*0760*/  IABS R9, R11.reuse ;  /* 0x0000000b00097213 */ /* 0x080fe40000000000 */
[----:B------:R-:W-:Y:S02]  /*0770*/  IABS R13, R11 ;  /* 0x0000000b000d7213 */ /* 0x000fe40000000000 */
[----:B------:R-:W0:Y:S08]  /*0780*/  I2F.RP R0, R9 ;  /* 0x0000000900007306 */ /* 0x000e300000209400 */
[----:B0-----:R-:W0:Y:S02]  /*0790*/  MUFU.RCP R0, R0 ;  /* 0x0000000000007308 */ /* 0x001e240000001000 */
[----:B0-----:R-:W-:-:S02]  /*07a0*/  VIADD R4, R0, 0xffffffe ;  /* 0x0ffffffe00047836 */ /* 0x001fc40000000000 */
[----:B------:R-:W-:-:S04]  /*07b0*/  IMAD.MOV R0, RZ, RZ, -R13 ;  /* 0x000000ffff007224 */ /* 0x000fc800078e0a0d */
[----:B------:R0:W1:Y:S02]  /*07c0*/  F2I.FTZ.U32.TRUNC.NTZ R5, R4 ;  /* 0x0000000400057305 */ /* 0x000064000021f000 */
[----:B0-----:R-:W-:Y:S02]  /*07d0*/  IMAD.MOV.U32 R4, RZ, RZ, RZ ;  /* 0x000000ffff047224 */ /* 0x001fe400078e00ff */
[----:B-1----:R-:W-:-:S04]  /*07e0*/  IMAD.MOV R12, RZ, RZ, -R5 ;  /* 0x000000ffff0c7224 */ /* 0x002fc800078e0a05 */
[----:B------:R-:W-:Y:S01]  /*07f0*/  IMAD.MOV.U32 R6, RZ, RZ, R12 ;  /* 0x000000ffff067224 */ /* 0x000fe200078e000c */
[----:B------:R-:W-:-:S03]  /*0800*/  IABS R12, R8 ;  /* 0x00000008000c7213 */ /* 0x000fc60000000000 */
[----:B------:R-:W-:Y:S02]  /*0810*/  IMAD R7, R6, R9, RZ ;  /* 0x0000000906077224 */ /* 0x000fe400078e02ff */
[----:B------:R-:W-:Y:S02]  /*0820*/  IMAD.MOV.U32 R6, RZ, RZ, R12 ;  /* 0x000000ffff067224 */ /* 0x000fe400078e000c */
[----:B------:R-:W-:Y:S01]  /*0830*/  IMAD.HI.U32 R5, R5, R7, R4 ;  /* 0x0000000705057227 */ /* 0x000fe200078e0004 */
[----:B------:R-:W-:-:S05]  /*0840*/  LOP3.LUT R7, R152, 0x3f, RZ, 0xc0, !PT ;  /* 0x0000003f98077812 */ /* 0x000fca00078ec0ff */
        /* <DEDUP_REMOVED lines=8> */
[----:B------:R-:W-:-:S07]  /*08d0*/  ISETP.GE.AND P2, PT, R0, RZ, PT ;  /* 0x000000ff0000720c */ /* 0x000fce0003f46270 */
[----:B------:R-:W-:Y:S01]  /*08e0*/  @P0 VIADD R5, R5, 0x1 ;  /* 0x0000000105050836 */ /* 0x000fe20000000000 */
[----:B------:R-:W-:-:S05]  /*08f0*/  ISETP.GE.AND P0, PT, R183, 0x20, PT ;  /* 0x00000020b700780c */ /* 0x000fca0003f06270 */
[----:B------:R-:W-:Y:S01]  /*0900*/  @!P2 IMAD.MOV R5, RZ, RZ, -R5 ;  /* 0x000000ffff05a224 */ /* 0x000fe200078e0a05 */
[----:B------:R-:W-:-:S05]  /*0910*/  @!P1 LOP3.LUT R5, RZ, R11, RZ, 0x33, !PT ;  /* 0x0000000bff059212 */ /* 0x000fca00078e33ff */
[----:B------:R-:W-:Y:S02]  /*0920*/  IMAD.MOV R0, RZ, RZ, -R5 ;  /* 0x000000ffff007224 */ /* 0x000fe400078e0a05 */
[----:B------:R-:W-:Y:S02]  /*0930*/  IMAD.SHL.U32 R5, R5, 0x200, RZ ;  /* 0x0000020005057824 */ /* 0x000fe400078e00ff */
[----:B------:R-:W-:-:S04]  /*0940*/  IMAD R0, R11, R0, R8 ;  /* 0x000000000b007224 */ /* 0x000fc800078e0208 */
[----:B------:R-:W-:-:S04]  /*0950*/  IMAD.IADD R0, R10, 0x1, R0 ;  /* 0x000000010a007824 */ /* 0x000fc800078e0200 */
[----:B------:R-:W-:-:S05]  /*0960*/  IMAD R14, R0, 0x40, R7 ;  /* 0x00000040000e7824 */ /* 0x000fca00078e0207 */
[----:B------:R4:W-:Y:S04]  /*0970*/  STL [R1+0x52c], R14 ;  /* 0x00052c0e01007387 */ /* 0x0009e80000100800 */
[----:B------:R4:W-:Y:S04]  /*0980*/  STL [R1+0x4], RZ ;  /* 0x000004ff01007387 */ /* 0x0009e80000100800 */
        /* <DEDUP_REMOVED lines=125> */
[----:B------:R4:W-:Y:S01]  /*1160*/  STL [R1+0x1fc], RZ ;  /* 0x0001fcff01007387 */ /* 0x0009e20000100800 */
[----:B------:R-:W-:Y:S05]  /*1170*/  @!P0 BRA `(.L_x_0) ;  /* 0x0000011c002c8947 */ /* 0x000fea0003800000 */
[----:B------:R-:W-:Y:S01]  /*1180*/  IABS R17, R2 ;  /* 0x0000000200117213 */ /* 0x000fe20000000000 */
[----:B------:R-:W-:Y:S01]  /*1190*/  ULDC UR4, c[0x0][0x240] ;  /* 0x0000900000047ab9 */ /* 0x000fe20000000800 */
[----:B------:R-:W-:Y:S01]  /*11a0*/  IABS R0, R3 ;  /* 0x0000000300007213 */ /* 0x000fe20000000000 */
[----:B------:R-:W-:Y:S01]  /*11b0*/  ULDC.64 UR10, c[0x0][0x218] ;  /* 0x00008600000a7ab9 */ /* 0x000fe20000000a00 */
[----:B------:R-:W0:Y:S01]  /*11c0*/  I2F.RP R11, R17 ;  /* 0x00000011000b7306 */ /* 0x000e220000209400 */
[----:B------:R-:W-:Y:S01]  /*11d0*/  SHF.R.U32.HI R4, RZ, 0x5, R152 ;  /* 0x00000005ff047819 */ /* 0x000fe20000011698 */
[----:B------:R-:W-:Y:S01]  /*11e0*/  ULDC UR5, c[0x0][0x234] ;  /* 0x00008d0000057ab9 */ /* 0x000fe20000000800 */
[----:B------:R-:W-:Y:S01]  /*11f0*/  IABS R36, R14 ;  /* 0x0000000e00247213 */ /* 0x000fe20000000000 */
[----:B------:R-:W-:Y:S01]  /*1200*/  ULDC.64 UR8, c[0x0][0x210] ;  /* 0x0000840000087ab9 */ /* 0x000fe20000000a00 */
[----:B------:R-:W-:Y:S01]  /*1210*/  SGXT.U32 R4, R4, 0x2 ;  /* 0x000000020404781a */ /* 0x000fe20000000000 */
[----:B------:R-:W-:Y:S01]  /*1220*/  ULDC UR13, c[0x0][0x238] ;  /* 0x00008e00000d7ab9 */ /* 0x000fe20000000800 */
[----:B------:R-:W-:Y:S01]  /*1230*/  ULDC UR14, c[0x0][0x238] ;  /* 0x00008e00000e7ab9 */ /* 0x000fe20000000800 */
[----:B------:R-:W1:Y:S01]  /*1240*/  I2F.RP R10, R0 ;  /* 0x00000000000a7306 */ /* 0x000e620000209400 */
[----:B------:R-:W-:Y:S01]  /*1250*/  LOP3.LUT R4, R5, R4, RZ, 0xfc, !PT ;  /* 0x0000000405047212 */ /* 0x000fe200078efcff */
[----:B------:R-:W-:Y:S01]  /*1260*/  ULDC UR15, c[0x0][0x238] ;  /* 0x00008e00000f7ab9 */ /* 0x000fe20000000800 */
[----:B------:R-:W-:Y:S01]  /*1270*/  ULDC UR20, c[0x0][0x238] ;  /* 0x00008e0000147ab9 */ /* 0x000fe20000000800 */
[----:B------:R-:W-:Y:S01]  /*1280*/  ULDC UR21, c[0x0][0x238] ;  /* 0x00008e0000157ab9 */ /* 0x000fe20000000800 */
[C---:B------:R-:W-:Y:S01]  /*1290*/  LOP3.LUT R16, R4.reuse, 0x1e4, RZ, 0xfc, !PT ;  /* 0x000001e404107812 */ /* 0x040fe200078efcff */
[----:B------:R-:W-:Y:S01]  /*12a0*/  ULDC UR22, c[0x0][0x238] ;  /* 0x00008e0000167ab9 */ /* 0x000fe20000000800 */
[C---:B------:R-:W-:Y:S01]  /*12b0*/  LOP3.LUT R18, R4.reuse, 0xe8, RZ, 0xfc, !PT ;  /* 0x000000e804127812 */ /* 0x040fe200078efcff */
[----:B0-----:R-:W0:Y:S01]  /*12c0*/  MUFU.RCP R11, R11 ;  /* 0x0000000b000b7308 */ /* 0x001e220000001000 */
[C---:B------:R-:W-:Y:S01]  /*12d0*/  LOP3.LUT R21, R4.reuse, 0xe4, RZ, 0xfc, !PT ;  /* 0x000000e404157812 */ /* 0x040fe200078efcff */
[----:B------:R-:W-:Y:S01]  /*12e0*/  ULDC UR23, c[0x0][0x238] ;  /* 0x00008e0000177ab9 */ /* 0x000fe20000000800 */
[C---:B------:R-:W-:Y:S01]  /*12f0*/  LOP3.LUT R41, R4.reuse, 0x28, RZ, 0xfc, !PT ;  /* 0x0000002804297812 */ /* 0x040fe200078efcff */
[----:B------:R-:W-:Y:S01]  /*1300*/  ULDC UR24, c[0x0][0x238] ;  /* 0x00008e0000187ab9 */ /* 0x000fe20000000800 */
[----:B------:R-:W-:Y:S01]  /*1310*/  IABS R19, R21 ;  /* 0x0000001500137213 */ /* 0x000fe20000000000 */
[----:B------:R-:W-:Y:S01]  /*1320*/  ULDC UR25, c[0x0][0x238] ;  /* 0x00008e0000197ab9 */ /* 0x000fe20000000800 */
[C---:B------:R-:W-:Y:S01]  /*1330*/  LOP3.LUT R39, R4.reuse, 0x2c, RZ, 0xfc, !PT ;  /* 0x0000002c04277812 */ /* 0x040fe200078efcff */
[----:B-1----:R-:W1:Y:S01]  /*1340*/  MUFU.RCP R10, R10 ;  /* 0x0000000a000a7308 */ /* 0x002e620000001000 */
[C---:B------:R-:W-:Y:S01]  /*1350*/  LOP3.LUT R37, R4.reuse, 0x30, RZ, 0xfc, !PT ;  /* 0x0000003004257812 */ /* 0x040fe200078efcff */
[----:B------:R-:W-:Y:S01]  /*1360*/  ULDC UR7, c[0x0][0x23c] ;  /* 0x00008f0000077ab9 */ /* 0x000fe20000000800 */
[C---:B------:R-:W-:Y:S01]  /*1370*/  LOP3.LUT R43, R4.reuse, 0x24, RZ, 0xfc, !PT ;  /* 0x00000024042b7812 */ /* 0x040fe200078efcff */
[----:B------:R-:W-:Y:S01]  /*1380*/  USHF.L.U32 UR18, UR7, 0x5, URZ ;  /* 0x0000000507127899 */ /* 0x000fe2000800063f */
[----:B------:R-:W-:-:S02]  /*1390*/  LOP3.LUT R45, R4, 0x20, RZ, 0xfc, !PT ;  /* 0x00000020042d7812 */ /* 0x000fc400078efcff */
[C---:B------:R-:W-:Y:S01]  /*13a0*/  LOP3.LUT R47, R4.reuse, 0x18, RZ, 0xfc, !PT ;  /* 0x00000018042f7812 */ /* 0x040fe200078efcff */
[----:B------:R-:W-:Y:S01]  /*13b0*/  USHF.R.S32.HI UR19, URZ, 0x1f, UR18 ;  /* 0x0000001f3f137899 */ /* 0x000fe20008011412 */
[----:B0-----:R-:W-:Y:S01]  /*13c0*/  VIADD R8, R11, 0xffffffe ;  /* 0x0ffffffe0b087836 */ /* 0x001fe20000000000 */
[C---:B------:R-:W-:Y:S02]  /*13d0*/  LOP3.LUT R51, R4.reuse, 0x10, RZ, 0xfc, !PT ;  /* 0x0000001004337812 */ /* 0x040fe400078efcff */
[----:B------:R-:W-:Y:S01]  /*13e0*/  IABS R27, R47 ;  /* 0x0000002f001b7213 */ /* 0x000fe20000000000 */
[----:B------:R0:W2:Y:S01]  /*13f0*/  F2I.FTZ.U32.TRUNC.NTZ R9, R8 ;  /* 0x0000000800097305 */ /* 0x0000a2000021f000 */
[C---:B------:R-:W-:Y:S02]  /*1400*/  LOP3.LUT R53, R4.reuse, 0xc, RZ, 0xfc, !PT ;  /* 0x0000000c04357812 */ /* 0x040fe400078efcff */
[----:B------:R-:W-:Y:S01]  /*1410*/  LOP3.LUT R49, R4, 0x14, RZ, 0xfc, !PT ;  /* 0x0000001404317812 */ /* 0x000fe200078efcff */
[----:B-1----:R-:W-:Y:S01]  /*1420*/  VIADD R6, R10, 0xffffffe ;  /* 0x0ffffffe0a067836 */ /* 0x002fe20000000000 */
[----:B------:R-:W-:-:S02]  /*1430*/  IABS R29, R53 ;  /* 0x00000035001d7213 */ /* 0x000fc40000000000 */
[----:B------:R-:W-:Y:S01]  /*1440*/  LOP3.LUT R55, R4, 0x8, RZ, 0xfc, !PT ;  /* 0x0000000804377812 */ /* 0x000fe200078efcff */
[----:B------:R1:W3:Y:S01]  /*1450*/  F2I.FTZ.U32.TRUNC.NTZ R7, R6 ;  /* 0x0000000600077305 */ /* 0x0002e2000021f000 */
[----:B0-----:R-:W-:Y:S02]  /*1460*/  IMAD.MOV.U32 R8, RZ, RZ, RZ ;  /* 0x000000ffff087224 */ /* 0x001fe400078e00ff */
[----:B------:R-:W-:Y:S01]  /*1470*/  IABS R31, R55 ;  /* 0x00000037001f7213 */ /* 0x000fe20000000000 */
[----:B--2---:R-:W-:Y:S02]  /*1480*/  IMAD.MOV R12, RZ, RZ, -R9 ;  /* 0x000000ffff0c7224 */ /* 0x004fe400078e0a09 */
[----:B-1----:R-:W-:Y:S02]  /*1490*/  IMAD.MOV.U32 R6, RZ, RZ, RZ ;  /* 0x000000ffff067224 */ /* 0x002fe400078e00ff */
[----:B------:R-:W-:Y:S01]  /*14a0*/  IMAD R11, R12, R17, RZ ;  /* 0x000000110c0b7224 */ /* 0x000fe200078e02ff */
[----:B------:R-:W-:Y:S01]  /*14b0*/  LOP3.LUT R12, R4, 0x1ec, RZ, 0xfc, !PT ;  /* 0x000001ec040c7812 */ /* 0x000fe200078efcff */
[----:B---3--:R-:W-:-:S02]  /*14c0*/  IMAD.MOV R13, RZ, RZ, -R7 ;  /* 0x000000ffff0d7224 */ /* 0x008fc400078e0a07 */
[----:B------:R-:W-:Y:S01]  /*14d0*/  IMAD.HI.U32 R8, R9, R11, R8 ;  /* 0x0000000b09087227 */ /* 0x000fe200078e0008 */
[----:B------:R-:W-:-:S03]  /*14e0*/  IABS R11, R4 ;  /* 0x00000004000b7213 */ /* 0x000fc60000000000 */
[----:B------:R-:W-:-:S04]  /*14f0*/  IMAD R9, R13, R0, RZ ;  /* 0x000000000d097224 */ /* 0x000fc800078e02ff */
[----:B------:R-:W-:Y:S01]  /*1500*/  IMAD.HI.U32 R6, R7, R9, R6 ;  /* 0x0000000907067227 */ /* 0x000fe200078e0006 */
[----:B------:R-:W-:-:S03]  /*1510*/  LEA.HI R7, R152, R5, RZ, 0x1b ;  /* 0x0000000598077211 */ /* 0x000fc600078fd8ff */
[----:B------:R-:W-:-:S04]  /*1520*/  IMAD.HI.U32 R9, R8, R36, RZ ;  /* 0x0000002408097227 */ /* 0x000fc800078e00ff */
[----:B------:R-:W-:-:S04]  /*1530*/  IMAD.HI.U32 R8, R6, R11, RZ ;  /* 0x0000000b06087227 */ /* 0x000fc800078e00ff */
[----:B------:R-:W-:Y:S02]  /*1540*/  VIADD R10, R7, 0x1fc ;  /* 0x000001fc070a7836 */ /* 0x000fe40000000000 */
[----:B------:R-:W-:Y:S02]  /*1550*/  IMAD.MOV R9, RZ, RZ, -R9 ;  /* 0x000000ffff097224 */ /* 0x000fe400078e0a09 */
[----:B------:R-:W-:Y:S01]  /*1560*/  IMAD.MOV R8, RZ, RZ, -R8 ;  /* 0x000000ffff087224 */ /* 0x000fe200078e0a08 */
[----:B------:R-:W-:Y:S01]  /*1570*/  IABS R13, R10 ;  /* 0x0000000a000d7213 */ /* 0x000fe20000000000 */
[C---:B------:R-:W-:Y:S01]  /*1580*/  IMAD R36, R17.reuse, R9, R36 ;  /* 0x0000000911247224 */ /* 0x040fe200078e0224 */
[----:B------:R-:W-:Y:S01]  /*1590*/  ISETP.GE.AND P2, PT, R10, RZ, PT ;  /* 0x000000ff0a00720c */ /* 0x000fe20003f46270 */
[----:B------:R-:W-:Y:S01]  /*15a0*/  IMAD R11, R0, R8, R11 ;  /* 0x00000008000b7224 */ /* 0x000fe200078e020b */
[----:B------:R-:W-:Y:S01]  /*15b0*/  SHF.R.S32.HI R8, RZ, 0x1f, R183 ;  /* 0x0000001fff087819 */ /* 0x000fe200000114b7 */
[----:B------:R-:W-:Y:S01]  /*15c0*/  IMAD.HI.U32 R9, R6, R13, RZ ;  /* 0x0000000d06097227 */ /* 0x000fe200078e00ff */
[----:B------:R-:W-:-:S02]  /*15d0*/  ISETP.GT.U32.AND P1, PT, R17, R36, PT ;  /* 0x000000241100720c */ /* 0x000fc40003f24070 */
[----:B------:R-:W-:Y:S01]  /*15e0*/  ISETP.GT.U32.AND P0, PT, R0, R11, PT ;  /* 0x0000000b0000720c */ /* 0x000fe20003f04070 */
[----:B------:R-:W-:Y:S01]  /*15f0*/  IMAD.MOV R9, RZ, RZ, -R9 ;  /* 0x000000ffff097224 */ /* 0x000fe200078e0a09 */
[----:B------:R-:W-:Y:S02]  /*1600*/  LEA.HI R183, R8, R183, RZ, 0x5 ;  /* 0x000000b708b77211 */ /* 0x000fe400078f28ff */
[----:B------:R-:W-:Y:S01]  /*1610*/  LOP3.LUT R8, R4, 0x1f8, RZ, 0xfc, !PT ;  /* 0x000001f804087812 */ /* 0x000fe200078efcff */
[----:B------:R-:W-:Y:S01]  /*1620*/  IMAD R20, R0, R9, R13 ;  /* 0x0000000900147224 */ /* 0x000fe200078e020d */
[----:B------:R-:W-:Y:S02]  /*1630*/  LOP3.LUT R9, R4, 0x1f4, RZ, 0xfc, !PT ;  /* 0x000001f404097812 */ /* 0x000fe400078efcff */
[----:B------:R-:W-:Y:S02]  /*1640*/  IABS R13, R8 ;  /* 0x00000008000d7213 */ /* 0x000fe40000000000 */
[----:B------:R-:W-:Y:S01]  /*1650*/  ISETP.GT.U32.AND P5, PT, R0, R20, PT ;  /* 0x000000140000720c */ /* 0x000fe20003fa4070 */
[----:B------:R-:W-:Y:S01]  /*1660*/  @!P1 IMAD.IADD R36, R36, 0x1, -R17 ;  /* 0x0000000124249824 */ /* 0x000fe200078e0a11 */
[----:B------:R-:W-:Y:S01]  /*1670*/  ISETP.GE.AND P6, PT, R8, RZ, PT ;  /* 0x000000ff0800720c */ /* 0x000fe20003fc6270 */
[----:B------:R-:W-:Y:S01]  /*1680*/  @!P0 IMAD.IADD R11, R11, 0x1, -R0 ;  /* 0x000000010b0b8824 */ /* 0x000fe200078e0a00 */
[----:B------:R-:W-:Y:S01]  /*1690*/  LOP3.LUT R10, R4, 0x1f0, RZ, 0xfc, !PT ;  /* 0x000001f0040a7812 */ /* 0x000fe200078efcff */
[----:B------:R-:W-:Y:S01]  /*16a0*/  IMAD.HI.U32 R8, R6, R13, RZ ;  /* 0x0000000d06087227 */ /* 0x000fe200078e00ff */
[----:B------:R-:W-:-:S02]  /*16b0*/  ISETP.GT.U32.AND P3, PT, R17, R36, PT ;  /* 0x000000241100720c */ /* 0x000fc40003f64070 */
[----:B------:R-:W-:Y:S01]  /*16c0*/  ISETP.GT.U32.AND P1, PT, R0, R11, PT ;  /* 0x0000000b0000720c */ /* 0x000fe20003f24070 */
[----:B------:R-:W-:Y:S01]  /*16d0*/  IMAD.MOV R8, RZ, RZ, -R8 ;  /* 0x000000ffff087224 */ /* 0x000fe200078e0a08 */
[----:B------:R-:W-:Y:S02]  /*16e0*/  IABS R15, R9 ;  /* 0x00000009000f7213 */ /* 0x000fe40000000000 */
[----:B------:R-:W-:Y:S01]  /*16f0*/  ISETP.GE.AND P0, PT, R14, RZ, PT ;  /* 0x000000ff0e00720c */ /* 0x000fe20003f06270 */
[--C-:B------:R-:W-:Y:S01]  /*1700*/  @!P5 IMAD.IADD R20, R20, 0x1, -R0.reuse ;  /* 0x000000011414d824 */ /* 0x100fe200078e0a00 */
[----:B------:R-:W-:Y:S01]  /*1710*/  ISETP.GE.AND P4, PT, R9, RZ, PT ;  /* 0x000000ff0900720c */ /* 0x000fe20003f86270 */
[----:B------:R-:W-:Y:S01]  /*1720*/  IMAD.HI.U32 R9, R6, R15, RZ ;  /* 0x0000000f06097227 */ /* 0x000fe200078e00ff */
[----:B----4-:R-:W-:Y:S02]  /*1730*/  LOP3.LUT R14, R4, 0x1e8, RZ, 0xfc, !PT ;  /* 0x000001e8040e7812 */ /* 0x010fe400078efcff */
[----:B------:R-:W-:Y:S01]  /*1740*/  ISETP.GT.U32.AND P5, PT, R0, R20, PT ;  /* 0x000000140000720c */ /* 0x000fe20003fa4070 */
[----:B------:R-:W-:Y:S01]  /*1750*/  @!P3 IMAD.IADD R36, R36, 0x1, -R17 ;  /* 0x000000012424b824 */ /* 0x000fe200078e0a11 */
[----:B------:R-:W-:Y:S01]  /*1760*/  ISETP.GE.AND P3, PT, R10, RZ, PT ;  /* 0x000000ff0a00720c */ /* 0x000fe20003f66270 */
[----:B------:R-:W-:Y:S01]  /*1770*/  @!P1 IMAD.IADD R11, R11, 0x1, -R0 ;  /* 0x000000010b0b9824 */ /* 0x000fe200078e0a00 */
[----:B------:R-:W-:Y:S01]  /*1780*/  ISETP.NE.AND P1, PT, R2, RZ, PT ;  /* 0x000000ff0200720c */ /* 0x000fe20003f25270 */
[C---:B------:R-:W-:Y:S01]  /*1790*/  IMAD R24, R0.reuse, R8, R13 ;  /* 0x0000000800187224 */ /* 0x040fe200078e020d */
[----:B------:R-:W-:Y:S01]  /*17a0*/  IABS R10, R10 ;  /* 0x0000000a000a7213 */ /* 0x000fe20000000000 */
[----:B------:R-:W-:Y:S01]  /*17b0*/  IMAD.MOV R9, RZ, RZ, -R9 ;  /* 0x000000ffff097224 */ /* 0x000fe200078e0a09 */
[----:B------:R-:W-:Y:S01]  /*17c0*/  IABS R17, R14 ;  /* 0x0000000e00117213 */ /* 0x000fe20000000000 */
[----:B------:R-:W-:Y:S01]  /*17d0*/  @!P0 IMAD.MOV R36, RZ, RZ, -R36 ;  /* 0x000000ffff248224 */ /* 0x000fe200078e0a24 */
[----:B------:R-:W-:Y:S01]  /*17e0*/  ISETP.GT.U32.AND P0, PT, R0, R24, PT ;  /* 0x000000180000720c */ /* 0x000fe20003f04070 */
[----:B------:R-:W-:Y:S01]  /*17f0*/  IMAD.MOV.U32 R13, RZ, RZ, R10 ;  /* 0x000000ffff0d7224 */ /* 0x000fe200078e000a */
[----:B------:R-:W-:Y:S01]  /*1800*/  SHF.R.S32.HI R183, RZ, 0x5, R183 ;  /* 0x00000005ffb77819 */ /* 0x000fe200000114b7 */
[----:B------:R-:W-:Y:S01]  /*1810*/  @!P5 IMAD.IADD R20, R20, 0x1, -R0 ;  /* 0x000000011414d824 */ /* 0x000fe200078e0a00 */
[----:B------:R-:W-:Y:S01]  /*1820*/  ISETP.GE.AND P5, PT, R4, RZ, PT ;  /* 0x000000ff0400720c */ /* 0x000fe20003fa6270 */
[----:B------:R-:W-:-:S02]  /*1830*/  IMAD.HI.U32 R8, R6, R13, RZ ;  /* 0x0000000d06087227 */ /* 0x000fc400078e00ff */
[----:B------:R-:W-:Y:S02]  /*1840*/  @!P1 LOP3.LUT R36, RZ, R2, RZ, 0x33, !PT ;  /* 0x00000002ff249212 */ /* 0x000fe400078e33ff */
[----:B------:R-:W-:Y:S01]  /*1850*/  IMAD R26, R0, R9, R15 ;  /* 0x00000009001a7224 */ /* 0x000fe200078e020f */
[----:B------:R-:W-:Y:S01]  /*1860*/  IABS R2, R16 ;  /* 0x0000001000027213 */ /* 0x000fe20000000000 */
[----:B------:R-:W-:Y:S01]  /*1870*/  IMAD.MOV R8, RZ, RZ, -R8 ;  /* 0x000000ffff087224 */ /* 0x000fe200078e0a08 */
[----:B------:R-:W-:Y:S01]  /*1880*/  IABS R15, R12 ;  /* 0x0000000c000f7213 */ /* 0x000fe20000000000 */
[----:B------:R-:W-:Y:S01]  /*1890*/  @!P0 IMAD.IADD R24, R24, 0x1, -R0 ;  /* 0x0000000118188824 */ /* 0x000fe200078e0a00 */
[C---:B------:R-:W-:Y:S01]  /*18a0*/  ISETP.GT.U32.AND P1, PT, R0.reuse, R26, PT ;  /* 0x0000001a0000720c */ /* 0x040fe20003f24070 */
[C---:B------:R-:W-:Y:S02]  /*18b0*/  IMAD R28, R0.reuse, R8, R13 ;  /* 0x00000008001c7224 */ /* 0x040fe400078e020d */
[----:B------:R-:W-:Y:S01]  /*18c0*/  IMAD.MOV.U32 R13, RZ, RZ, R2 ;  /* 0x000000ffff0d7224 */ /* 0x000fe200078e0002 */
[----:B------:R-:W-:Y:S01]  /*18d0*/  ISETP.GT.U32.AND P0, PT, R0, R24, PT ;  /* 0x000000180000720c */ /* 0x000fe20003f04070 */
[----:B------:R-:W-:-:S02]  /*18e0*/  IMAD.MOV.U32 R2, RZ, RZ, R11 ;  /* 0x000000ffff027224 */ /* 0x000fc400078e000b */
[----:B------:R-:W-:-:S04]  /*18f0*/  IMAD.HI.U32 R8, R6, R15, RZ ;  /* 0x0000000f06087227 */ /* 0x000fc800078e00ff */
[----:B------:R-:W-:Y:S01]  /*1900*/  @!P5 IMAD.MOV R2, RZ, RZ, -R2 ;  /* 0x000000ffff02d224 */ /* 0x000fe200078e0a02 */
[----:B------:R-:W-:Y:S01]  /*1910*/  ISETP.GT.U32.AND P5, PT, R0, R28, PT ;  /* 0x0000001c0000720c */ /* 0x000fe20003fa4070 */
[----:B------:R-:W-:Y:S02]  /*1920*/  @!P1 IMAD.IADD R26, R26, 0x1, -R0 ;  /* 0x000000011a1a9824 */ /* 0x000fe400078e0a00 */
[----:B------:R-:W-:-:S03]  /*1930*/  IMAD.HI.U32 R9, R6, R17, RZ ;  /* 0x0000001106097227 */ /* 0x000fc600078e00ff */
[----:B------:R-:W-:Y:S01]  /*1940*/  ISETP.GT.U32.AND P1, PT, R0, R26, PT ;  /* 0x0000001a0000720c */ /* 0x000fe20003f24070 */
[----:B------:R-:W-:Y:S02]  /*1950*/  IMAD.MOV R8, RZ, RZ, -R8 ;  /* 0x000000ffff087224 */ /* 0x000fe400078e0a08 */
[----:B------:R-:W-:Y:S02]  /*1960*/  IMAD.MOV R9, RZ, RZ, -R9 ;  /* 0x000000ffff097224 */ /* 0x000fe400078e0a09 */
[----:B------:R-:W-:-:S04]  /*1970*/  IMAD.HI.U32 R10, R6, R13, RZ ;  /* 0x0000000d060a7227 */ /* 0x000fc800078e00ff */
[--C-:B------:R-:W-:Y:S02]  /*1980*/  @!P5 IMAD.IADD R28, R28, 0x1, -R0.reuse ;  /* 0x000000011c1cd824 */ /* 0x100fe400078e0a00 */
[----:B------:R-:W-:Y:S02]  /*1990*/  IMAD R30, R0, R8, R15 ;  /* 0x00000008001e7224 */ /* 0x000fe400078e020f */
[----:B------:R-:W-:Y:S01]  /*19a0*/  @!P0 IMAD.IADD R24, R24, 0x1, -R0 ;  /* 0x0000000118188824 */ /* 0x000fe200078e0a00 */
[C---:B------:R-:W-:Y:S01]  /*19b0*/  ISETP.GT.U32.AND P5, PT, R0.reuse, R28, PT ;  /* 0x0000001c0000720c */ /* 0x040fe20003fa4070 */
[----:B------:R-:W-:Y:S01]  /*19c0*/  IMAD R32, R0, R9, R17 ;  /* 0x0000000900207224 */ /* 0x000fe200078e0211 */
[----:B------:R-:W-:Y:S01]  /*19d0*/  ISETP.GE.AND P0, PT, R14, RZ, PT ;  /* 0x000000ff0e00720c */ /* 0x000fe20003f06270 */
[----:B------:R-:W-:Y:S01]  /*19e0*/  IMAD.MOV R10, RZ, RZ, -R10 ;  /* 0x000000ffff0a7224 */ /* 0x000fe200078e0a0a */
[----:B------:R-:W-:Y:S01]  /*19f0*/  LOP3.LUT R14, R4, 0x1d8, RZ, 0xfc, !PT ;  /* 0x000001d8040e7812 */ /* 0x000fe200078efcff */
[----:B------:R-:W-:Y:S01]  /*1a00*/  @!P1 IMAD.IADD R26, R26, 0x1, -R0 ;  /* 0x000000011a1a9824 */ /* 0x000fe200078e0a00 */
[C---:B------:R-:W-:Y:S01]  /*1a10*/  ISETP.GT.U32.AND P1, PT, R0.reuse, R30, PT ;  /* 0x0000001e0000720c */ /* 0x040fe20003f24070 */
[----:B------:R-:W-:Y:S01]  /*1a20*/  @!P6 IMAD.MOV R24, RZ, RZ, -R24 ;  /* 0x000000ffff18e224 */ /* 0x000fe200078e0a18 */
[C---:B------:R-:W-:Y:S01]  /*1a30*/  ISETP.GT.U32.AND P6, PT, R0.reuse, R32, PT ;  /* 0x000000200000720c */ /* 0x040fe20003fc4070 */
[----:B------:R-:W-:Y:S01]  /*1a40*/  IMAD R34, R0, R10, R13 ;  /* 0x0000000a00227224 */ /* 0x000fe200078e020d */
[----:B------:R-:W-:Y:S01]  /*1a50*/  IABS R15, R14 ;  /* 0x0000000e000f7213 */ /* 0x000fe20000000000 */
[----:B------:R-:W-:Y:S01]  /*1a60*/  @!P2 IMAD.MOV R20, RZ, RZ, -R20 ;  /* 0x000000ffff14a224 */ /* 0x000fe200078e0a14 */
[----:B------:R-:W-:Y:S01]  /*1a70*/  ISETP.GE.AND P2, PT, R12, RZ, PT ;  /* 0x000000ff0c00720c */ /* 0x000fe20003f46270 */
[----:B------:R-:W-:Y:S01]  /*1a80*/  @!P5 IMAD.IADD R28, R28, 0x1, -R0 ;  /* 0x000000011c1cd824 */ /* 0x000fe200078e0a00 */
[----:B------:R-:W-:Y:S01]  /*1a90*/  ISETP.GT.U32.AND P5, PT, R0, R34, PT ;  /* 0x000000220000720c */ /* 0x000fe20003fa4070 */
[----:B------:R-:W-:Y:S01]  /*1aa0*/  VIADD R8, R7, 0x1dc ;  /* 0x000001dc07087836 */ /* 0x000fe20000000000 */
[----:B------:R-:W-:Y:S01]  /*1ab0*/  LOP3.LUT R12, R4, 0x1e0, RZ, 0xfc, !PT ;  /* 0x000001e0040c7812 */ /* 0x000fe200078efcff */
[----:B------:R-:W-:Y:S01]  /*1ac0*/  @!P4 IMAD.MOV R26, RZ, RZ, -R26 ;  /* 0x000000ffff1ac224 */ /* 0x000fe200078e0a1a */
[----:B------:R-:W-:Y:S01]  /*1ad0*/  IABS R17, R18 ;  /* 0x0000001200117213 */ /* 0x000fe20000000000 */
[--C-:B------:R-:W-:Y:S01]  /*1ae0*/  @!P1 IMAD.IADD R30, R30, 0x1, -R0.reuse ;  /* 0x000000011e1e9824 */ /* 0x100fe200078e0a00 */
[----:B------:R-:W-:Y:S01]  /*1af0*/  IABS R11, R12 ;  /* 0x0000000c000b7213 */ /* 0x000fe20000000000 */
[----:B------:R-:W-:Y:S01]  /*1b00*/  @!P6 IMAD.IADD R32, R32, 0x1, -R0 ;  /* 0x000000012020e824 */ /* 0x000fe200078e0a00 */
[----:B------:R-:W-:Y:S01]  /*1b10*/  IABS R13, R8 ;  /* 0x00000008000d7213 */ /* 0x000fe20000000000 */
[----:B------:R-:W-:Y:S01]  /*1b20*/  IMAD.HI.U32 R10, R6, R15, RZ ;  /* 0x0000000f060a7227 */ /* 0x000fe200078e00ff */
[----:B------:R-:W-:-:S02]  /*1b30*/  ISETP.GT.U32.AND P1, PT, R0, R30, PT ;  /* 0x0000001e0000720c */ /* 0x000fc40003f24070 */
[----:B------:R-:W-:Y:S01]  /*1b40*/  ISETP.GE.AND P4, PT, R8, RZ, PT ;  /* 0x000000ff0800720c */ /* 0x000fe20003f86270 */
[----:B------:R-:W-:Y:S01]  /*1b50*/  @!P5 IMAD.IADD R34, R34, 0x1, -R0 ;  /* 0x000000012222d824 */ /* 0x000fe200078e0a00 */
[----:B------:R-:W-:Y:S01]  /*1b60*/  ISETP.GT.U32.AND P6, PT, R0, R32, PT ;  /* 0x000000200000720c */ /* 0x000fe20003fc4070 */
[----:B------:R-:W-:-:S03]  /*1b70*/  IMAD.HI.U32 R8, R6, R11, RZ ;  /* 0x0000000b06087227 */ /* 0x000fc600078e00ff */
[----:B------:R-:W-:Y:S01]  /*1b80*/  ISETP.GT.U32.AND P5, PT, R0, R34, PT ;  /* 0x000000220000720c */ /* 0x000fe20003fa4070 */
[----:B------:R-:W-:-:S04]  /*1b90*/  IMAD.HI.U32 R9, R6, R13, RZ ;  /* 0x0000000d06097227 */ /* 0x000fc800078e00ff */
[----:B------:R-:W-:Y:S02]  /*1ba0*/  IMAD.MOV R8, RZ, RZ, -R8 ;  /* 0x000000ffff087224 */ /* 0x000fe400078e0a08 */
[----:B------:R-:W-:Y:S02]  /*1bb0*/  IMAD.MOV R9, RZ, RZ, -R9 ;  /* 0x000000ffff097224 */ /* 0x000fe400078e0a09 */
[----:B------:R-:W-:Y:S01]  /*1bc0*/  IMAD R38, R0, R8, R11 ;  /* 0x0000000800267224 */ /* 0x000fe200078e020b */
[----:B------:R-:W-:Y:S01]  /*1bd0*/  LOP3.LUT R8, R4, 0x1d4, RZ, 0xfc, !PT ;  /* 0x000001d404087812 */ /* 0x000fe200078efcff */
[----:B------:R-:W-:Y:S01]  /*1be0*/  @!P1 IMAD.IADD R30, R30, 0x1, -R0 ;  /* 0x000000011e1e9824 */ /* 0x000fe200078e0a00 */
[----:B------:R-:W-:Y:S01]  /*1bf0*/  ISETP.GE.AND P1, PT, R12, RZ, PT ;  /* 0x000000ff0c00720c */ /* 0x000fe20003f26270 */
[----:B------:R-:W-:Y:S01]  /*1c00*/  IMAD.MOV R10, RZ, RZ, -R10 ;  /* 0x000000ffff0a7224 */ /* 0x000fe200078e0a0a */
[----:B------:R-:W-:Y:S01]  /*1c10*/  LOP3.LUT R12, R4, 0x1cc, RZ, 0xfc, !PT ;  /* 0x000001cc040c7812 */ /* 0x000fe200078efcff */
[----:B------:R-:W-:Y:S01]  /*1c20*/  IMAD R42, R0, R9, R13 ;  /* 0x00000009002a7224 */ /* 0x000fe200078e020d */
[----:B------:R-:W-:Y:S01]  /*1c30*/  IABS R9, R8 ;  /* 0x0000000800097213 */ /* 0x000fe20000000000 */
[----:B------:R-:W-:Y:S01]  /*1c40*/  @!P6 IMAD.IADD R32, R32, 0x1, -R0 ;  /* 0x000000012020e824 */ /* 0x000fe200078e0a00 */
[C---:B------:R-:W-:Y:S01]  /*1c50*/  ISETP.GT.U32.AND P6, PT, R0.reuse, R38, PT ;  /* 0x000000260000720c */ /* 0x040fe20003fc4070 */
[----:B------:R-:W-:Y:S01]  /*1c60*/  IMAD R40, R0, R10, R15 ;  /* 0x0000000a00287224 */ /* 0x000fe200078e020f */
[----:B------:R-:W-:Y:S01]  /*1c70*/  LOP3.LUT R10, R4, 0x1d0, RZ, 0xfc, !PT ;  /* 0x000001d0040a7812 */ /* 0x000fe200078efcff */
[----:B------:R-:W-:Y:S01]  /*1c80*/  @!P2 IMAD.MOV R30, RZ, RZ, -R30 ;  /* 0x000000ffff1ea224 */ /* 0x000fe200078e0a1e */
[----:B------:R-:W-:Y:S01]  /*1c90*/  ISETP.GT.U32.AND P2, PT, R0, R42, PT ;  /* 0x0000002a0000720c */ /* 0x000fe20003f44070 */
[----:B------:R-:W-:Y:S01]  /*1ca0*/  @!P5 IMAD.IADD R34, R34, 0x1, -R0 ;  /* 0x000000012222d824 */ /* 0x000fe200078e0a00 */
[----:B------:R-:W-:Y:S01]  /*1cb0*/  ISETP.GT.U32.AND P5, PT, R0, R40, PT ;  /* 0x000000280000720c */ /* 0x000fe20003fa4070 */
[----:B------:R-:W-:Y:S01]  /*1cc0*/  @!P0 IMAD.MOV R32, RZ, RZ, -R32 ;  /* 0x000000ffff208224 */ /* 0x000fe200078e0a20 */
[----:B------:R-:W-:Y:S01]  /*1cd0*/  IABS R11, R10 ;  /* 0x0000000a000b7213 */ /* 0x000fe20000000000 */
[----:B------:R-:W-:Y:S01]  /*1ce0*/  @!P3 IMAD.MOV R28, RZ, RZ, -R28 ;  /* 0x000000ffff1cb224 */ /* 0x000fe200078e0a1c */
[----:B------:R-:W-:-:S02]  /*1cf0*/  ISETP.GE.AND P0, PT, R14, RZ, PT ;  /* 0x000000ff0e00720c */ /* 0x000fc40003f06270 */
[----:B------:R-:W-:Y:S01]  /*1d00*/  LOP3.LUT R14, R4, 0x1c8, RZ, 0xfc, !PT ;  /* 0x000001c8040e7812 */ /* 0x000fe200078efcff */
[--C-:B------:R-:W-:Y:S01]  /*1d10*/  @!P6 IMAD.IADD R38, R38, 0x1, -R0.reuse ;  /* 0x000000012626e824 */ /* 0x100fe200078e0a00 */
[----:B------:R-:W-:Y:S01]  /*1d20*/  ISETP.GE.AND P6, PT, R8, RZ, PT ;  /* 0x000000ff0800720c */ /* 0x000fe20003fc6270 */
[----:B------:R-:W-:Y:S01]  /*1d30*/  IMAD.HI.U32 R8, R6, R9, RZ ;  /* 0x0000000906087227 */ /* 0x000fe200078e00ff */
[----:B------:R-:W-:Y:S02]  /*1d40*/  ISETP.GE.AND P3, PT, R16, RZ, PT ;  /* 0x000000ff1000720c */ /* 0x000fe40003f66270 */
[----:B------:R-:W-:Y:S01]  /*1d50*/  LOP3.LUT R16, R4, 0x1c4, RZ, 0xfc, !PT ;  /* 0x000001c404107812 */ /* 0x000fe200078efcff */
[--C-:B------:R-:W-:Y:S01]  /*1d60*/  @!P2 IMAD.IADD R42, R42, 0x1, -R0.reuse ;  /* 0x000000012a2aa824 */ /* 0x100fe200078e0a00 */
[----:B------:R-:W-:Y:S01]  /*1d70*/  ISETP.GT.U32.AND P2, PT, R0, R38, PT ;  /* 0x000000260000720c */ /* 0x000fe20003f44070 */
[----:B------:R-:W-:Y:S01]  /*1d80*/  @!P5 IMAD.IADD R40, R40, 0x1, -R0 ;  /* 0x000000012828d824 */ /* 0x000fe200078e0a00 */
[----:B------:R-:W-:Y:S01]  /*1d90*/  IABS R13, R16 ;  /* 0x00000010000d7213 */ /* 0x000fe20000000000 */
[----:B------:R-:W-:Y:S01]  /*1da0*/  IMAD.MOV R44, RZ, RZ, -R8 ;  /* 0x000000ffff2c7224 */ /* 0x000fe200078e0a08 */
[----:B------:R-:W-:Y:S01]  /*1db0*/  ISETP.GT.U32.AND P5, PT, R0, R42, PT ;  /* 0x0000002a0000720c */ /* 0x000fe20003fa4070 */
[----:B------:R-:W-:-:S04]  /*1dc0*/  IMAD.HI.U32 R8, R6, R11, RZ ;  /* 0x0000000b06087227 */ /* 0x000fc800078e00ff */
[----:B------:R-:W-:Y:S02]  /*1dd0*/  IMAD.MOV R8, RZ, RZ, -R8 ;  /* 0x000000ffff087224 */ /* 0x000fe400078e0a08 */
[C---:B------:R-:W-:Y:S01]  /*1de0*/  IMAD R44, R0.reuse, R44, R9 ;  /* 0x0000002c002c7224 */ /* 0x040fe200078e0209 */
[----:B------:R-:W-:Y:S01]  /*1df0*/  IABS R9, R12 ;  /* 0x0000000c00097213 */ /* 0x000fe20000000000 */
[----:B------:R-:W-:Y:S01]  /*1e00*/  IMAD R46, R0, R8, R11 ;  /* 0x00000008002e7224 */ /* 0x000fe200078e020b */
[----:B------:R-:W-:Y:S01]  /*1e10*/  IABS R11, R14 ;  /* 0x0000000e000b7213 */ /* 0x000fe20000000000 */
[--C-:B------:R-:W-:Y:S01]  /*1e20*/  @!P2 IMAD.IADD R38, R38, 0x1, -R0.reuse ;  /* 0x000000012626a824 */ /* 0x100fe200078e0a00 */
[----:B------:R-:W-:Y:S01]  /*1e30*/  ISETP.GT.U32.AND P2, PT, R0, R44, PT ;  /* 0x0000002c0000720c */ /* 0x000fe20003f44070 */
[----:B------:R-:W-:Y:S01]  /*1e40*/  @!P5 IMAD.IADD R42, R42, 0x1, -R0 ;  /* 0x000000012a2ad824 */ /* 0x000fe200078e0a00 */
[----:B------:R-:W-:Y:S01]  /*1e50*/  ISETP.GT.U32.AND P5, PT, R0, R46, PT ;  /* 0x0000002e0000720c */ /* 0x000fe20003fa4070 */
[----:B------:R-:W-:-:S04]  /*1e60*/  IMAD.HI.U32 R8, R6, R9, RZ ;  /* 0x0000000906087227 */ /* 0x000fc800078e00ff */
[----:B------:R-:W-:Y:S02]  /*1e70*/  IMAD.MOV R8, RZ, RZ, -R8 ;  /* 0x000000ffff087224 */ /* 0x000fe400078e0a08 */
[----:B------:R-:W-:Y:S02]  /*1e80*/  @!P1 IMAD.MOV R38, RZ, RZ, -R38 ;  /* 0x000000ffff269224 */ /* 0x000fe400078e0a26 */
[----:B------:R-:W-:Y:S02]  /*1e90*/  IMAD R48, R0, R8, R9 ;  /* 0x0000000800307224 */ /* 0x000fe400078e0209 */
[--C-:B------:R-:W-:Y:S01]  /*1ea0*/  @!P2 IMAD.IADD R44, R44, 0x1, -R0.reuse ;  /* 0x000000012c2ca824 */ /* 0x100fe200078e0a00 */
[----:B------:R-:W-:Y:S01]  /*1eb0*/  ISETP.GE.AND P2, PT, R12, RZ, PT ;  /* 0x000000ff0c00720c */ /* 0x000fe20003f46270 */
[----:B------:R-:W-:Y:S01]  /*1ec0*/  @!P5 IMAD.IADD R46, R46, 0x1, -R0 ;  /* 0x000000012e2ed824 */ /* 0x000fe200078e0a00 */
[----:B------:R-:W-:Y:S01]  /*1ed0*/  LOP3.LUT R12, R4, 0x1ac, RZ, 0xfc, !PT ;  /* 0x000001ac040c7812 */ /* 0x000fe200078efcff */
[----:B------:R-:W-:Y:S01]  /*1ee0*/  IMAD.HI.U32 R8, R6, R11, RZ ;  /* 0x0000000b06087227 */ /* 0x000fe200078e00ff */
[----:B------:R-:W-:-:S02]  /*1ef0*/  ISETP.GT.U32.AND P1, PT, R0, R44, PT ;  /* 0x0000002c0000720c */ /* 0x000fc40003f24070 */
[C---:B------:R-:W-:Y:S01]  /*1f00*/  ISETP.GT.U32.AND P5, PT, R0.reuse, R46, PT ;  /* 0x0000002e0000720c */ /* 0x040fe20003fa4070 */
[----:B------:R-:W-:Y:S01]  /*1f10*/  @!P4 IMAD.MOV R42, RZ, RZ, -R42 ;  /* 0x000000ffff2ac224 */ /* 0x000fe200078e0a2a */
[----:B------:R-:W-:Y:S01]  /*1f20*/  ISETP.GT.U32.AND P4, PT, R0, R48, PT ;  /* 0x000000300000720c */ /* 0x000fe20003f84070 */
[----:B------:R-:W-:-:S04]  /*1f30*/  IMAD.HI.U32 R9, R6, R13, RZ ;  /* 0x0000000d06097227 */ /* 0x000fc800078e00ff */
[----:B------:R-:W-:Y:S02]  /*1f40*/  IMAD.MOV R50, RZ, RZ, -R8 ;  /* 0x000000ffff327224 */ /* 0x000fe400078e0a08 */
[----:B------:R-:W-:Y:S02]  /*1f50*/  IMAD.MOV R9, RZ, RZ, -R9 ;  /* 0x000000ffff097224 */ /* 0x000fe400078e0a09 */
[C---:B------:R-:W-:Y:S02]  /*1f60*/  IMAD R50, R0.reuse, R50, R11 ;  /* 0x0000003200327224 */ /* 0x040fe400078e020b */
[----:B------:R-:W-:Y:S01]  /*1f70*/  @!P3 IMAD.MOV R34, RZ, RZ, -R34 ;  /* 0x000000ffff22b224 */ /* 0x000fe200078e0a22 */
[C---:B------:R-:W-:Y:S01]  /*1f80*/  ISETP.GT.U32.AND P3, PT, R0.reuse, R40, PT ;  /* 0x000000280000720c */ /* 0x040fe20003f64070 */
[----:B------:R-:W-:Y:S01]  /*1f90*/  IMAD R52, R0, R9, R13 ;  /* 0x0000000900347224 */ /* 0x000fe200078e020d */
[----:B------:R-:W-:Y:S01]  /*1fa0*/  LOP3.LUT R9, R4, 0x1c0, RZ, 0xfc, !PT ;  /* 0x000001c004097812 */ /* 0x000fe200078efcff */
[----:B------:R-:W-:-:S02]  /*1fb0*/  @!P1 IMAD.IADD R44, R44, 0x1, -R0 ;  /* 0x000000012c2c9824 */ /* 0x000fc400078e0a00 */
[--C-:B------:R-:W-:Y:S01]  /*1fc0*/  @!P5 IMAD.IADD R46, R46, 0x1, -R0.reuse ;  /* 0x000000012e2ed824 */ /* 0x100fe200078e0a00 */
[----:B------:R-:W-:Y:S01]  /*1fd0*/  ISETP.GT.U32.AND P5, PT, R0, R50, PT ;  /* 0x000000320000720c */ /* 0x000fe20003fa4070 */
[----:B------:R-:W-:Y:S01]  /*1fe0*/  @!P4 IMAD.IADD R48, R48, 0x1, -R0 ;  /* 0x000000013030c824 */ /* 0x000fe200078e0a00 */
[----:B------:R-:W-:Y:S01]  /*1ff0*/  IABS R11, R9 ;  /* 0x00000009000b7213 */ /* 0x000fe20000000000 */
[----:B------:R-:W-:Y:S01]  /*2000*/  @!P6 IMAD.MOV R44, RZ, RZ, -R44 ;  /* 0x000000ffff2ce224 */ /* 0x000fe200078e0a2c */
[C---:B------:R-:W-:Y:S01]  /*2010*/  ISETP.GT.U32.AND P6, PT, R0.reuse, R52, PT ;  /* 0x000000340000720c */ /* 0x040fe20003fc4070 */
[----:B------:R-:W-:Y:S01]  /*2020*/  VIADD R8, R7, 0x1bc ;  /* 0x000001bc07087836 */ /* 0x000fe20000000000 */
[----:B------:R-:W-:Y:S01]  /*2030*/  ISETP.GT.U32.AND P4, PT, R0, R48, PT ;  /* 0x000000300000720c */ /* 0x000fe20003f84070 */
[----:B------:R-:W-:Y:S01]  /*2040*/  @!P3 IMAD.IADD R40, R40, 0x1, -R0 ;  /* 0x000000012828b824 */ /* 0x000fe200078e0a00 */
[----:B------:R-:W-:Y:S02]  /*2050*/  ISETP.GE.AND P3, PT, R10, RZ, PT ;  /* 0x000000ff0a00720c */ /* 0x000fe40003f66270 */
[----:B------:R-:W-:Y:S01]  /*2060*/  LOP3.LUT R10, R4, 0x1b8, RZ, 0xfc, !PT ;  /* 0x000001b8040a7812 */ /* 0x000fe200078efcff */
[----:B------:R-:W-:Y:S01]  /*2070*/  @!P0 IMAD.MOV R40, RZ, RZ, -R40 ;  /* 0x000000ffff288224 */ /* 0x000fe200078e0a28 */
[----:B------:R-:W-:Y:S01]  /*2080*/  ISETP.GE.AND P1, PT, R8, RZ, PT ;  /* 0x000000ff0800720c */ /* 0x000fe20003f26270 */
[----:B------:R-:W-:Y:S01]  /*2090*/  @!P5 IMAD.IADD R50, R50, 0x1, -R0 ;  /* 0x000000013232d824 */ /* 0x000fe200078e0a00 */
[----:B------:R-:W-:Y:S01]  /*20a0*/  IABS R13, R8 ;  /* 0x00000008000d7213 */ /* 0x000fe20000000000 */
[----:B------:R-:W-:Y:S01]  /*20b0*/  IMAD.HI.U32 R8, R6, R11, RZ ;  /* 0x0000000b06087227 */ /* 0x000fe200078e00ff */
[----:B------:R-:W-:-:S02]  /*20c0*/  IABS R15, R10 ;  /* 0x0000000a000f7213 */ /* 0x000fc40000000000 */
[----:B------:R-:W-:Y:S01]  /*20d0*/  ISETP.GT.U32.AND P5, PT, R0, R50, PT ;  /* 0x000000320000720c */ /* 0x000fe20003fa4070 */
[--C-:B------:R-:W-:Y:S01]  /*20e0*/  @!P6 IMAD.IADD R52, R52, 0x1, -R0.reuse ;  /* 0x000000013434e824 */ /* 0x100fe200078e0a00 */
[----:B------:R-:W-:Y:S01]  /*20f0*/  ISETP.GE.AND P0, PT, R14, RZ, PT ;  /* 0x000000ff0e00720c */ /* 0x000fe20003f06270 */
[----:B------:R-:W-:Y:S01]  /*2100*/  @!P4 IMAD.IADD R48, R48, 0x1, -R0 ;  /* 0x000000013030c824 */ /* 0x000fe200078e0a00 */
[----:B------:R-:W-:Y:S01]  /*2110*/  ISETP.GE.AND P4, PT, R9, RZ, PT ;  /* 0x000000ff0900720c */ /* 0x000fe20003f86270 */
[----:B------:R-:W-:Y:S01]  /*2120*/  IMAD.MOV R58, RZ, RZ, -R8 ;  /* 0x000000ffff3a7224 */ /* 0x000fe200078e0a08 */
[----:B------:R-:W-:Y:S01]  /*2130*/  ISETP.GT.U32.AND P6, PT, R0, R52, PT ;  /* 0x000000340000720c */ /* 0x000fe20003fc4070 */
[----:B------:R-:W-:Y:S01]  /*2140*/  IMAD.HI.U32 R9, R6, R15, RZ ;  /* 0x0000000f06097227 */ /* 0x000fe200078e00ff */
[----:B------:R-:W-:-:S03]  /*2150*/  LOP3.LUT R14, R4, 0x1a8, RZ, 0xfc, !PT ;  /* 0x000001a8040e7812 */ /* 0x000fc600078efcff */
[----:B------:R-:W-:-:S04]  /*2160*/  IMAD.HI.U32 R8, R6, R13, RZ ;  /* 0x0000000d06087227 */ /* 0x000fc800078e00ff */
[----:B------:R-:W-:Y:S02]  /*2170*/  IMAD.MOV R9, RZ, RZ, -R9 ;  /* 0x000000ffff097224 */ /* 0x000fe400078e0a09 */
[----:B------:R-:W-:Y:S02]  /*2180*/  IMAD.MOV R8, RZ, RZ, -R8 ;  /* 0x000000ffff087224 */ /* 0x000fe400078e0a08 */
[C---:B------:R-:W-:Y:S02]  /*2190*/  IMAD R58, R0.reuse, R58, R11 ;  /* 0x0000003a003a7224 */ /* 0x040fe400078e020b */
[----:B------:R-:W-:Y:S01]  /*21a0*/  IMAD R56, R0, R9, R15 ;  /* 0x0000000900387224 */ /* 0x000fe200078e020f */
[----:B------:R-:W-:Y:S01]  /*21b0*/  IABS R15, R14 ;  /* 0x0000000e000f7213 */ /* 0x000fe20000000000 */
[--C-:B------:R-:W-:Y:S01]  /*21c0*/  @!P5 IMAD.IADD R50, R50, 0x1, -R0.reuse ;  /* 0x000000013232d824 */ /* 0x100fe200078e0a00 */
[C---:B------:R-:W-:Y:S01]  /*21d0*/  ISETP.GT.U32.AND P5, PT, R0.reuse, R58, PT ;  /* 0x0000003a0000720c */ /* 0x040fe20003fa4070 */
[----:B------:R-:W-:Y:S01]  /*21e0*/  IMAD R54, R0, R8, R13 ;  /* 0x0000000800367224 */ /* 0x000fe200078e020d */
[----:B------:R-:W-:Y:S01]  /*21f0*/  LOP3.LUT R8, R4, 0x1b4, RZ, 0xfc, !PT ;  /* 0x000001b404087812 */ /* 0x000fe200078efcff */
[----:B------:R-:W-:Y:S01]  /*2200*/  @!P6 IMAD.IADD R52, R52, 0x1, -R0 ;  /* 0x000000013434e824 */ /* 0x000fe200078e0a00 */
[C---:B------:R-:W-:Y:S01]  /*2210*/  ISETP.GT.U32.AND P6, PT, R0.reuse, R56, PT ;  /* 0x000000380000720c */ /* 0x040fe20003fc4070 */
[----:B------:R-:W-:Y:S01]  /*2220*/  @!P0 IMAD.MOV R50, RZ, RZ, -R50 ;  /* 0x000000ffff328224 */ /* 0x000fe200078e0a32 */
[----:B------:R-:W-:Y:S01]  /*2230*/  ISETP.GT.U32.AND P0, PT, R0, R54, PT ;  /* 0x000000360000720c */ /* 0x000fe20003f04070 */
[----:B------:R-:W-:Y:S01]  /*2240*/  @!P3 IMAD.MOV R46, RZ, RZ, -R46 ;  /* 0x000000ffff2eb224 */ /* 0x000fe200078e0a2e */
[----:B------:R-:W-:Y:S01]  /*2250*/  ISETP.GE.AND P3, PT, R16, RZ, PT ;  /* 0x000000ff1000720c */ /* 0x000fe20003f66270 */
[----:B------:R-:W-:Y:S01]  /*2260*/  @!P2 IMAD.MOV R48, RZ, RZ, -R48 ;  /* 0x000000ffff30a224 */ /* 0x000fe200078e0a30 */
[----:B------:R-:W-:-:S02]  /*2270*/  ISETP.GE.AND P2, PT, R10, RZ, PT ;  /* 0x000000ff0a00720c */ /* 0x000fc40003f46270 */
[----:B------:R-:W-:Y:S01]  /*2280*/  IABS R9, R8 ;  /* 0x0000000800097213 */ /* 0x000fe20000000000 */
[--C-:B------:R-:W-:Y:S01]  /*2290*/  @!P5 IMAD.IADD R58, R58, 0x1, -R0.reuse ;  /* 0x000000013a3ad824 */ /* 0x100fe200078e0a00 */
[----:B------:R-:W-:Y:S02]  /*22a0*/  LOP3.LUT R10, R4, 0x1b0, RZ, 0xfc, !PT ;  /* 0x000001b0040a7812 */ /* 0x000fe400078efcff */
[----:B------:R-:W-:Y:S01]  /*22b0*/  ISETP.GE.AND P5, PT, R8, RZ, PT ;  /* 0x000000ff0800720c */ /* 0x000fe20003fa6270 */
[--C-:B------:R-:W-:Y:S01]  /*22c0*/  @!P6 IMAD.IADD R56, R56, 0x1, -R0.reuse ;  /* 0x000000013838e824 */ /* 0x100fe200078e0a00 */
[----:B------:R-:W-:Y:S01]  /*22d0*/  IABS R11, R10 ;  /* 0x0000000a000b7213 */ /* 0x000fe20000000000 */
[----:B------:R-:W-:Y:S01]  /*22e0*/  IMAD.HI.U32 R8, R6, R9, RZ ;  /* 0x0000000906087227 */ /* 0x000fe200078e00ff */
[----:B------:R-:W-:Y:S02]  /*22f0*/  IABS R13, R12 ;  /* 0x0000000c000d7213 */ /* 0x000fe40000000000 */
[----:B------:R-:W-:Y:S01]  /*2300*/  ISETP.GT.U32.AND P6, PT, R0, R56, PT ;  /* 0x000000380000720c */ /* 0x000fe20003fc4070 */
[----:B------:R-:W-:Y:S01]  /*2310*/  @!P0 IMAD.IADD R54, R54, 0x1, -R0 ;  /* 0x0000000136368824 */ /* 0x000fe200078e0a00 */
[----:B------:R-:W-:Y:S01]  /*2320*/  ISETP.GT.U32.AND P0, PT, R0, R58, PT ;  /* 0x0000003a0000720c */ /* 0x000fe20003f04070 */
[----:B------:R-:W-:Y:S01]  /*2330*/  IMAD.MOV R60, RZ, RZ, -R8 ;  /* 0x000000ffff3c7224 */ /* 0x000fe200078e0a08 */
[----:B------:R-:W-:Y:S01]  /*2340*/  LOP3.LUT R16, R4, 0x184, RZ, 0xfc, !PT ;  /* 0x0000018404107812 */ /* 0x000fe200078efcff */
[----:B------:R-:W-:Y:S01]  /*2350*/  @!P3 IMAD.MOV R52, RZ, RZ, -R52 ;  /* 0x000000ffff34b224 */ /* 0x000fe200078e0a34 */
[----:B------:R-:W-:Y:S01]  /*2360*/  ISETP.GT.U32.AND P3, PT, R0, R54, PT ;  /* 0x000000360000720c */ /* 0x000fe20003f64070 */
[----:B------:R-:W-:-:S04]  /*2370*/  IMAD.HI.U32 R8, R6, R11, RZ ;  /* 0x0000000b06087227 */ /* 0x000fc800078e00ff */
[----:B------:R-:W-:Y:S02]  /*2380*/  IMAD.MOV R62, RZ, RZ, -R8 ;  /* 0x000000ffff3e7224 */ /* 0x000fe400078e0a08 */
[----:B------:R-:W-:-:S04]  /*2390*/  IMAD.HI.U32 R8, R6, R13, RZ ;  /* 0x0000000d06087227 */ /* 0x000fc800078e00ff */
[C---:B------:R-:W-:Y:S02]  /*23a0*/  IMAD R60, R0.reuse, R60, R9 ;  /* 0x0000003c003c7224 */ /* 0x040fe400078e0209 */
[----:B------:R-:W-:Y:S02]  /*23b0*/  IMAD R62, R0, R62, R11 ;  /* 0x0000003e003e7224 */ /* 0x000fe400078e020b */
[----:B------:R-:W-:-:S04]  /*23c0*/  IMAD.HI.U32 R9, R6, R15, RZ ;  /* 0x0000000f06097227 */ /* 0x000fc800078e00ff */
[----:B------:R-:W-:Y:S02]  /*23d0*/  IMAD.MOV R8, RZ, RZ, -R8 ;  /* 0x000000ffff087224 */ /* 0x000fe400078e0a08 */
[--C-:B------:R-:W-:Y:S01]  /*23e0*/  @!P0 IMAD.IADD R58, R58, 0x1, -R0.reuse ;  /* 0x000000013a3a8824 */ /* 0x100fe200078e0a00 */
[----:B------:R-:W-:Y:S01]  /*23f0*/  ISETP.GT.U32.AND P0, PT, R0, R60, PT ;  /* 0x0000003c0000720c */ /* 0x000fe20003f04070 */
[--C-:B------:R-:W-:Y:S01]  /*2400*/  @!P6 IMAD.IADD R56, R56, 0x1, -R0.reuse ;  /* 0x000000013838e824 */ /* 0x100fe200078e0a00 */
[----:B------:R-:W-:Y:S01]  /*2410*/  ISETP.GT.U32.AND P6, PT, R0, R62, PT ;  /* 0x0000003e0000720c */ /* 0x000fe20003fc4070 */
[----:B------:R-:W-:Y:S01]  /*2420*/  @!P3 IMAD.IADD R54, R54, 0x1, -R0 ;  /* 0x000000013636b824 */ /* 0x000fe200078e0a00 */
[----:B------:R-:W-:Y:S01]  /*2430*/  ISETP.GE.AND P3, PT, R10, RZ, PT ;  /* 0x000000ff0a00720c */ /* 0x000fe20003f66270 */
[----:B------:R-:W-:Y:S01]  /*2440*/  IMAD.MOV R9, RZ, RZ, -R9 ;  /* 0x000000ffff097224 */ /* 0x000fe200078e0a09 */
[----:B------:R-:W-:Y:S01]  /*2450*/  LOP3.LUT R10, R4, 0x1a4, RZ, 0xfc, !PT ;  /* 0x000001a4040a7812 */ /* 0x000fe200078efcff */
[----:B------:R-:W-:-:S02]  /*2460*/  IMAD R64, R0, R8, R13 ;  /* 0x0000000800407224 */ /* 0x000fc400078e020d */
[C---:B------:R-:W-:Y:S01]  /*2470*/  IMAD R66, R0.reuse, R9, R15 ;  /* 0x0000000900427224 */ /* 0x040fe200078e020f */
[----:B------:R-:W-:Y:S01]  /*2480*/  IABS R9, R10 ;  /* 0x0000000a00097213 */ /* 0x000fe20000000000 */
[----:B------:R-:W-:Y:S01]  /*2490*/  @!P1 IMAD.MOV R54, RZ, RZ, -R54 ;  /* 0x000000ffff369224 */ /* 0x000fe200078e0a36 */
[C---:B------:R-:W-:Y:S01]  /*24a0*/  ISETP.GT.U32.AND P1, PT, R0.reuse, R64, PT ;  /* 0x000000400000720c */ /* 0x040fe20003f24070 */
[----:B------:R-:W-:Y:S01]  /*24b0*/  @!P2 IMAD.MOV R56, RZ, RZ, -R56 ;  /* 0x000000ffff38a224 */ /* 0x000fe200078e0a38 */
[----:B------:R-:W-:Y:S01]  /*24c0*/  ISETP.GT.U32.AND P2, PT, R0, R66, PT ;  /* 0x000000420000720c */ /* 0x000fe20003f44070 */
[----:B------:R-:W-:Y:S01]  /*24d0*/  VIADD R8, R7, 0x19c ;  /* 0x0000019c07087836 */ /* 0x000fe20000000000 */
[----:B------:R-:W-:Y:S01]  /*24e0*/  LOP3.LUT R15, R4, 0x1a0, RZ, 0xfc, !PT ;  /* 0x000001a0040f7812 */ /* 0x000fe200078efcff */
[--C-:B------:R-:W-:Y:S02]  /*24f0*/  @!P0 IMAD.IADD R60, R60, 0x1, -R0.reuse ;  /* 0x000000013c3c8824 */ /* 0x100fe400078e0a00 */
[----:B------:R-:W-:Y:S01]  /*2500*/  @!P6 IMAD.IADD R62, R62, 0x1, -R0 ;  /* 0x000000013e3ee824 */ /* 0x000fe200078e0a00 */
[----:B------:R-:W-:Y:S01]  /*2510*/  ISETP.GE.AND P0, PT, R8, RZ, PT ;  /* 0x000000ff0800720c */ /* 0x000fe20003f06270 */
[----:B------:R-:W-:Y:S01]  /*2520*/  @!P4 IMAD.MOV R58, RZ, RZ, -R58 ;  /* 0x000000ffff3ac224 */ /* 0x000fe200078e0a3a */
[----:B------:R-:W-:Y:S01]  /*2530*/  IABS R13, R8 ;  /* 0x00000008000d7213 */ /* 0x000fe20000000000 */
[----:B------:R-:W-:Y:S01]  /*2540*/  IMAD.HI.U32 R8, R6, R9, RZ ;  /* 0x0000000906087227 */ /* 0x000fe200078e00ff */
[----:B------:R-:W-:-:S02]  /*2550*/  ISETP.GT.U32.AND P6, PT, R0, R62, PT ;  /* 0x0000003e0000720c */ /* 0x000fc40003fc4070 */
[----:B------:R-:W-:Y:S01]  /*2560*/  IABS R11, R15 ;  /* 0x0000000f000b7213 */ /* 0x000fe20000000000 */
[----:B------:R-:W-:Y:S01]  /*2570*/  @!P1 IMAD.IADD R64, R64, 0x1, -R0 ;  /* 0x0000000140409824 */ /* 0x000fe200078e0a00 */
[----:B------:R-:W-:Y:S01]  /*2580*/  ISETP.GT.U32.AND P4, PT, R0, R60, PT ;  /* 0x0000003c0000720c */ /* 0x000fe20003f84070 */
[----:B------:R-:W-:Y:S01]  /*2590*/  IMAD.MOV R8, RZ, RZ, -R8 ;  /* 0x000000ffff087224 */ /* 0x000fe200078e0a08 */
[----:B------:R-:W-:Y:S01]  /*25a0*/  ISETP.GE.AND P1, PT, R14, RZ, PT ;  /* 0x000000ff0e00720c */ /* 0x000fe20003f26270 */
[----:B------:R-:W-:Y:S01]  /*25b0*/  @!P2 IMAD.IADD R66, R66, 0x1, -R0 ;  /* 0x000000014242a824 */ /* 0x000fe200078e0a00 */
[C---:B------:R-:W-:Y:S01]  /*25c0*/  ISETP.GT.U32.AND P2, PT, R0.reuse, R64, PT ;  /* 0x000000400000720c */ /* 0x040fe20003f44070 */
[----:B------:R-:W-:Y:S01]  /*25d0*/  IMAD R68, R0, R8, R9 ;  /* 0x0000000800447224 */ /* 0x000fe200078e0209 */
[----:B------:R-:W-:Y:S01]  /*25e0*/  LOP3.LUT R14, R4, 0x194, RZ, 0xfc, !PT ;  /* 0x00000194040e7812 */ /* 0x000fe200078efcff */
[----:B------:R-:W-:-:S04]  /*25f0*/  IMAD.HI.U32 R8, R6, R11, RZ ;  /* 0x0000000b06087227 */ /* 0x000fc800078e00ff */
[----:B------:R-:W-:Y:S02]  /*2600*/  IMAD.MOV R8, RZ, RZ, -R8 ;  /* 0x000000ffff087224 */ /* 0x000fe400078e0a08 */
[--C-:B------:R-:W-:Y:S01]  /*2610*/  @!P6 IMAD.IADD R62, R62, 0x1, -R0.reuse ;  /* 0x000000013e3ee824 */ /* 0x100fe200078e0a00 */
[----:B------:R-:W-:Y:S01]  /*2620*/  ISETP.GT.U32.AND P6, PT, R0, R68, PT ;  /* 0x000000440000720c */ /* 0x000fe20003fc4070 */
[----:B------:R-:W-:Y:S01]  /*2630*/  @!P4 IMAD.IADD R60, R60, 0x1, -R0 ;  /* 0x000000013c3cc824 */ /* 0x000fe200078e0a00 */
[----:B------:R-:W-:Y:S01]  /*2640*/  ISETP.GE.AND P4, PT, R12, RZ, PT ;  /* 0x000000ff0c00720c */ /* 0x000fe20003f86270 */
[----:B------:R-:W-:Y:S01]  /*2650*/  IMAD R70, R0, R8, R11 ;  /* 0x0000000800467224 */ /* 0x000fe200078e020b */
[----:B------:R-:W-:Y:S01]  /*2660*/  LOP3.LUT R12, R4, 0x198, RZ, 0xfc, !PT ;  /* 0x00000198040c7812 */ /* 0x000fe200078efcff */
[----:B------:R-:W-:-:S03]  /*2670*/  IMAD.HI.U32 R9, R6, R13, RZ ;  /* 0x0000000d06097227 */ /* 0x000fc600078e00ff */
[----:B------:R-:W-:Y:S01]  /*2680*/  IABS R11, R12 ;  /* 0x0000000c000b7213 */ /* 0x000fe20000000000 */
[----:B------:R-:W-:Y:S01]  /*2690*/  @!P5 IMAD.MOV R60, RZ, RZ, -R60 ;  /* 0x000000ffff3cd224 */ /* 0x000fe200078e0a3c */
[----:B------:R-:W-:Y:S01]  /*26a0*/  ISETP.GT.U32.AND P5, PT, R0, R66, PT ;  /* 0x000000420000720c */ /* 0x000fe20003fa4070 */
[--C-:B------:R-:W-:Y:S01]  /*26b0*/  @!P2 IMAD.IADD R64, R64, 0x1, -R0.reuse ;  /* 0x000000014040a824 */ /* 0x100fe200078e0a00 */
[----:B------:R-:W-:Y:S01]  /*26c0*/  ISETP.GT.U32.AND P2, PT, R0, R70, PT ;  /* 0x000000460000720c */ /* 0x000fe20003f44070 */
[----:B------:R-:W-:Y:S02]  /*26d0*/  IMAD.MOV R9, RZ, RZ, -R9 ;  /* 0x000000ffff097224 */ /* 0x000fe400078e0a09 */
[----:B------:R-:W-:Y:S02]  /*26e0*/  @!P6 IMAD.IADD R68, R68, 0x1, -R0 ;  /* 0x000000014444e824 */ /* 0x000fe400078e0a00 */
[C---:B------:R-:W-:Y:S01]  /*26f0*/  IMAD R72, R0.reuse, R9, R13 ;  /* 0x0000000900487224 */ /* 0x040fe200078e020d */
[----:B------:R-:W-:Y:S01]  /*2700*/  IABS R13, R14 ;  /* 0x0000000e000d7213 */ /* 0x000fe20000000000 */
[----:B------:R-:W-:Y:S01]  /*2710*/  @!P3 IMAD.MOV R62, RZ, RZ, -R62 ;  /* 0x000000ffff3eb224 */ /* 0x000fe200078e0a3e */
[----:B------:R-:W-:Y:S01]  /*2720*/  ISETP.GT.U32.AND P6, PT, R0, R68, PT ;  /* 0x000000440000720c */ /* 0x000fe20003fc4070 */
[----:B------:R-:W-:Y:S01]  /*2730*/  IMAD.HI.U32 R8, R6, R11, RZ ;  /* 0x0000000b06087227 */ /* 0x000fe200078e00ff */
[----:B------:R-:W-:-:S02]  /*2740*/  ISETP.GE.AND P3, PT, R10, RZ, PT ;  /* 0x000000ff0a00720c */ /* 0x000fc40003f66270 */
[----:B------:R-:W-:Y:S01]  /*2750*/  LOP3.LUT R10, R4, 0x190, RZ, 0xfc, !PT ;  /* 0x00000190040a7812 */ /* 0x000fe200078efcff */
[----:B------:R-:W-:-:S04]  /*2760*/  IMAD.HI.U32 R9, R6, R13, RZ ;  /* 0x0000000d06097227 */ /* 0x000fc800078e00ff */
[--C-:B------:R-:W-:Y:S01]  /*2770*/  @!P5 IMAD.IADD R66, R66, 0x1, -R0.reuse ;  /* 0x000000014242d824 */ /* 0x100fe200078e0a00 */
[----:B------:R-:W-:Y:S01]  /*2780*/  ISETP.GE.AND P5, PT, R15, RZ, PT ;  /* 0x000000ff0f00720c */ /* 0x000fe20003fa6270 */
[----:B------:R-:W-:Y:S01]  /*2790*/  @!P2 IMAD.IADD R70, R70, 0x1, -R0 ;  /* 0x000000014646a824 */ /* 0x000fe200078e0a00 */
[----:B------:R-:W-:Y:S01]  /*27a0*/  ISETP.GE.AND P2, PT, R14, RZ, PT ;  /* 0x000000ff0e00720c */ /* 0x000fe20003f46270 */
[----:B------:R-:W-:Y:S01]  /*27b0*/  IMAD.MOV R9, RZ, RZ, -R9 ;  /* 0x000000ffff097224 */ /* 0x000fe200078e0a09 */
[----:B------:R-:W-:Y:S01]  /*27c0*/  LOP3.LUT R14, R4, 0x188, RZ, 0xfc, !PT ;  /* 0x00000188040e7812 */ /* 0x000fe200078efcff */
[----:B------:R-:W-:Y:S01]  /*27d0*/  @!P1 IMAD.MOV R66, RZ, RZ, -R66 ;  /* 0x000000ffff429224 */ /* 0x000fe200078e0a42 */
[C---:B------:R-:W-:Y:S01]  /*27e0*/  ISETP.GT.U32.AND P1, PT, R0.reuse, R70, PT ;  /* 0x000000460000720c */ /* 0x040fe20003f24070 */
[C---:B------:R-:W-:Y:S01]  /*27f0*/  IMAD R76, R0.reuse, R9, R13 ;  /* 0x00000009004c7224 */ /* 0x040fe200078e020d */
[----:B------:R-:W-:Y:S01]  /*2800*/  IABS R9, R10 ;  /* 0x0000000a00097213 */ /* 0x000fe20000000000 */
[----:B------:R-:W-:Y:S01]  /*2810*/  IMAD.MOV R8, RZ, RZ, -R8 ;  /* 0x000000ffff087224 */ /* 0x000fe200078e0a08 */
[----:B------:R-:W-:Y:S01]  /*2820*/  IABS R13, R14 ;  /* 0x0000000e000d7213 */ /* 0x000fe20000000000 */
[----:B------:R-:W-:Y:S01]  /*2830*/  @!P4 IMAD.MOV R64, RZ, RZ, -R64 ;  /* 0x000000ffff40c224 */ /* 0x000fe200078e0a40 */
[----:B------:R-:W-:Y:S01]  /*2840*/  ISETP.GT.U32.AND P4, PT, R0, R72, PT ;  /* 0x000000480000720c */ /* 0x000fe20003f84070 */
[----:B------:R-:W-:Y:S01]  /*2850*/  @!P6 IMAD.IADD R68, R68, 0x1, -R0 ;  /* 0x000000014444e824 */ /* 0x000fe200078e0a00 */
[----:B------:R-:W-:Y:S01]  /*2860*/  ISETP.GE.AND P6, PT, R12, RZ, PT ;  /* 0x000000ff0c00720c */ /* 0x000fe20003fc6270 */
[----:B------:R-:W-:Y:S01]  /*2870*/  IMAD R74, R0, R8, R11 ;  /* 0x00000008004a7224 */ /* 0x000fe200078e020b */
[----:B------:R-:W-:Y:S01]  /*2880*/  LOP3.LUT R12, R4, 0x18c, RZ, 0xfc, !PT ;  /* 0x0000018c040c7812 */ /* 0x000fe200078efcff */
[----:B------:R-:W-:Y:S01]  /*2890*/  IMAD.HI.U32 R8, R6, R9, RZ ;  /* 0x0000000906087227 */ /* 0x000fe200078e00ff */
[----:B------:R-:W-:-:S02]  /*28a0*/  IABS R15, R16 ;  /* 0x00000010000f7213 */ /* 0x000fc40000000000 */
[----:B------:R-:W-:Y:S01]  /*28b0*/  IABS R11, R12 ;  /* 0x0000000c000b7213 */ /* 0x000fe20000000000 */
[----:B------:R-:W-:Y:S01]  /*28c0*/  @!P3 IMAD.MOV R68, RZ, RZ, -R68 ;  /* 0x000000ffff44b224 */ /* 0x000fe200078e0a44 */
[----:B------:R-:W-:Y:S01]  /*28d0*/  ISETP.GT.U32.AND P3, PT, R0, R74, PT ;  /* 0x0000004a0000720c */ /* 0x000fe20003f64070 */
[----:B------:R-:W-:Y:S01]  /*28e0*/  @!P1 IMAD.IADD R70, R70, 0x1, -R0 ;  /* 0x0000000146469824 */ /* 0x000fe200078e0a00 */
[----:B------:R-:W-:Y:S01]  /*28f0*/  ISETP.GT.U32.AND P1, PT, R0, R76, PT ;  /* 0x0000004c0000720c */ /* 0x000fe20003f24070 */
[----:B------:R-:W-:Y:S02]  /*2900*/  IMAD.MOV R8, RZ, RZ, -R8 ;  /* 0x000000ffff087224 */ /* 0x000fe400078e0a08 */
[----:B------:R-:W-:Y:S02]  /*2910*/  @!P4 IMAD.IADD R72, R72, 0x1, -R0 ;  /* 0x000000014848c824 */ /* 0x000fe400078e0a00 */
[C---:B------:R-:W-:Y:S02]  /*2920*/  IMAD R78, R0.reuse, R8, R9 ;  /* 0x00000008004e7224 */ /* 0x040fe400078e0209 */
[----:B------:R-:W-:Y:S01]  /*2930*/  @!P5 IMAD.MOV R70, RZ, RZ, -R70 ;  /* 0x000000ffff46d224 */ /* 0x000fe200078e0a46 */
[----:B------:R-:W-:Y:S01]  /*2940*/  ISETP.GT.U32.AND P4, PT, R0, R72, PT ;  /* 0x000000480000720c */ /* 0x000fe20003f84070 */
[----:B------:R-:W-:Y:S01]  /*2950*/  IMAD.HI.U32 R8, R6, R11, RZ ;  /* 0x0000000b06087227 */ /* 0x000fe200078e00ff */
[----:B------:R-:W-:-:S03]  /*2960*/  ISETP.GT.U32.AND P5, PT, R0, R78, PT ;  /* 0x0000004e0000720c */ /* 0x000fc60003fa4070 */
[--C-:B------:R-:W-:Y:S02]  /*2970*/  @!P3 IMAD.IADD R74, R74, 0x1, -R0.reuse ;  /* 0x000000014a4ab824 */ /* 0x100fe400078e0a00 */
[----:B------:R-:W-:Y:S02]  /*2980*/  @!P1 IMAD.IADD R76, R76, 0x1, -R0 ;  /* 0x000000014c4c9824 */ /* 0x000fe400078e0a00 */
[----:B------:R-:W-:Y:S01]  /*2990*/  IMAD.HI.U32 R9, R6, R13, RZ ;  /* 0x0000000d06097227 */ /* 0x000fe200078e00ff */
[C---:B------:R-:W-:Y:S02]  /*29a0*/  ISETP.GT.U32.AND P3, PT, R0.reuse, R74, PT ;  /* 0x0000004a0000720c */ /* 0x040fe40003f64070 */
[----:B------:R-:W-:Y:S01]  /*29b0*/  ISETP.GT.U32.AND P1, PT, R0, R76, PT ;  /* 0x0000004c0000720c */ /* 0x000fe20003f24070 */
[----:B------:R-:W-:Y:S02]  /*29c0*/  IMAD.MOV R8, RZ, RZ, -R8 ;  /* 0x000000ffff087224 */ /* 0x000fe400078e0a08 */
[----:B------:R-:W-:-:S02]  /*29d0*/  @!P5 IMAD.IADD R78, R78, 0x1, -R0 ;  /* 0x000000014e4ed824 */ /* 0x000fc400078e0a00 */
[----:B------:R-:W-:Y:S01]  /*29e0*/  @!P4 IMAD.IADD R72, R72, 0x1, -R0 ;  /* 0x000000014848c824 */ /* 0x000fe200078e0a00 */
[----:B------:R-:W-:Y:S01]  /*29f0*/  ISETP.GE.AND P4, PT, R10, RZ, PT ;  /* 0x000000ff0a00720c */ /* 0x000fe20003f86270 */
[----:B------:R-:W-:Y:S01]  /*2a00*/  IMAD.MOV R9, RZ, RZ, -R9 ;  /* 0x000000ffff097224 */ /* 0x000fe200078e0a09 */
[----:B------:R-:W-:Y:S01]  /*2a10*/  ISETP.GT.U32.AND P5, PT, R0, R78, PT ;  /* 0x0000004e0000720c */ /* 0x000fe20003fa4070 */
[----:B------:R-:W-:-:S04]  /*2a20*/  IMAD.HI.U32 R10, R6, R15, RZ ;  /* 0x0000000f060a7227 */ /* 0x000fc800078e00ff */
[----:B------:R-:W-:Y:S02]  /*2a30*/  IMAD R80, R0, R8, R11 ;  /* 0x0000000800507224 */ /* 0x000fe400078e020b */
[----:B------:R-:W-:Y:S01]  /*2a40*/  @!P3 IMAD.IADD R74, R74, 0x1, -R0 ;  /* 0x000000014a4ab824 */ /* 0x000fe200078e0a00 */
[----:B------:R-:W-:Y:S01]  /*2a50*/  ISETP.GE.AND P3, PT, R14, RZ, PT ;  /* 0x000000ff0e00720c */ /* 0x000fe20003f66270 */
[----:B------:R-:W-:Y:S01]  /*2a60*/  IMAD R82, R0, R9, R13 ;  /* 0x0000000900527224 */ /* 0x000fe200078e020d */
[----:B------:R-:W-:Y:S01]  /*2a70*/  LOP3.LUT R14, R4, 0x178, RZ, 0xfc, !PT ;  /* 0x00000178040e7812 */ /* 0x000fe200078efcff */
[----:B------:R-:W-:Y:S02]  /*2a80*/  IMAD.MOV R10, RZ, RZ, -R10 ;  /* 0x000000ffff0a7224 */ /* 0x000fe400078e0a0a */
[----:B------:R-:W-:Y:S01]  /*2a90*/  @!P1 IMAD.IADD R76, R76, 0x1, -R0 ;  /* 0x000000014c4c9824 */ /* 0x000fe200078e0a00 */
[C---:B------:R-:W-:Y:S01]  /*2aa0*/  ISETP.GT.U32.AND P1, PT, R0.reuse, R80, PT ;  /* 0x000000500000720c */ /* 0x040fe20003f24070 */
[----:B------:R-:W-:Y:S01]  /*2ab0*/  @!P6 IMAD.MOV R74, RZ, RZ, -R74 ;  /* 0x000000ffff4ae224 */ /* 0x000fe200078e0a4a */
[C---:B------:R-:W-:Y:S01]  /*2ac0*/  ISETP.GT.U32.AND P6, PT, R0.reuse, R82, PT ;  /* 0x000000520000720c */ /* 0x040fe20003fc4070 */
[----:B------:R-:W-:Y:S01]  /*2ad0*/  IMAD R84, R0, R10, R15 ;  /* 0x0000000a00547224 */ /* 0x000fe200078e020f */
[----:B------:R-:W-:Y:S01]  /*2ae0*/  IABS R15, R14 ;  /* 0x0000000e000f7213 */ /* 0x000fe20000000000 */
[----:B------:R-:W-:-:S02]  /*2af0*/  @!P5 IMAD.IADD R78, R78, 0x1, -R0 ;  /* 0x000000014e4ed824 */ /* 0x000fc400078e0a00 */
[----:B------:R-:W-:Y:S01]  /*2b00*/  @!P0 IMAD.MOV R72, RZ, RZ, -R72 ;  /* 0x000000ffff488224 */ /* 0x000fe200078e0a48 */
[----:B------:R-:W-:Y:S01]  /*2b10*/  ISETP.GT.U32.AND P5, PT, R0, R84, PT ;  /* 0x000000540000720c */ /* 0x000fe20003fa4070 */
[----:B------:R-:W-:Y:S01]  /*2b20*/  VIADD R8, R7, 0x17c ;  /* 0x0000017c07087836 */ /* 0x000fe20000000000 */
[----:B------:R-:W-:Y:S01]  /*2b30*/  ISETP.GE.AND P0, PT, R12, RZ, PT ;  /* 0x000000ff0c00720c */ /* 0x000fe20003f06270 */
[----:B------:R-:W-:Y:S01]  /*2b40*/  @!P2 IMAD.MOV R76, RZ, RZ, -R76 ;  /* 0x000000ffff4ca224 */ /* 0x000fe200078e0a4c */
[----:B------:R-:W-:Y:S01]  /*2b50*/  LOP3.LUT R12, R4, 0x180, RZ, 0xfc, !PT ;  /* 0x00000180040c7812 */ /* 0x000fe200078efcff */
        /* <DEDUP_REMOVED lines=69> */
[----:B------:R-:W-:Y:S02]  /*2fb0*/  IMAD.MOV R98, RZ, RZ, -R8 ;  /* 0x000000ffff627224 */ /* 0x000fe400078e0a08 */
[----:B------:R-:W-:-:S04]  /*2fc0*/  IMAD.HI.U32 R9, R6, R13, RZ ;  /* 0x0000000d06097227 */ /* 0x000fc800078e00ff */
[C---:B------:R-:W-:Y:S02]  /*2fd0*/  IMAD R98, R0.reuse, R98, R11 ;  /* 0x0000006200627224 */ /* 0x040fe400078e020b */
[----:B------:R-:W-:Y:S02]  /*2fe0*/  IMAD.MOV R9, RZ, RZ, -R9 ;  /* 0x000000ffff097224 */ /* 0x000fe400078e0a09 */
[----:B------:R-:W-:Y:S01]  /*2ff0*/  @!P4 IMAD.MOV R84, RZ, RZ, -R84 ;  /* 0x000000ffff54c224 */ /* 0x000fe200078e0a54 */
[----:B------:R-:W-:Y:S01]  /*3000*/  ISETP.GT.U32.AND P4, PT, R0, R90, PT ;  /* 0x0000005a0000720c */ /* 0x000fe20003f84070 */
[--C-:B------:R-:W-:Y:S01]  /*3010*/  @!P5 IMAD.IADD R96, R96, 0x1, -R0.reuse ;  /* 0x000000016060d824 */ /* 0x100fe200078e0a00 */
[C---:B------:R-:W-:Y:S01]  /*3020*/  ISETP.GT.U32.AND P5, PT, R0.reuse, R98, PT ;  /* 0x000000620000720c */ /* 0x040fe20003fa4070 */
[----:B------:R-:W-:Y:S01]  /*3030*/  IMAD R114, R0, R9, R13 ;  /* 0x0000000900727224 */ /* 0x000fe200078e020d */
[----:B------:R-:W-:Y:S01]  /*3040*/  LOP3.LUT R9, R4, 0x160, RZ, 0xfc, !PT ;  /* 0x0000016004097812 */ /* 0x000fe200078efcff */
[----:B------:R-:W-:-:S02]  /*3050*/  @!P1 IMAD.IADD R92, R92, 0x1, -R0 ;  /* 0x000000015c5c9824 */ /* 0x000fc400078e0a00 */
[----:B------:R-:W-:Y:S01]  /*3060*/  @!P2 IMAD.IADD R94, R94, 0x1, -R0 ;  /* 0x000000015e5ea824 */ /* 0x000fe200078e0a00 */
[----:B------:R-:W-:Y:S01]  /*3070*/  IABS R11, R9 ;  /* 0x00000009000b7213 */ /* 0x000fe20000000000 */
[----:B------:R-:W-:Y:S01]  /*3080*/  @!P6 IMAD.MOV R92, RZ, RZ, -R92 ;  /* 0x000000ffff5ce224 */ /* 0x000fe200078e0a5c */
[C---:B------:R-:W-:Y:S01]  /*3090*/  ISETP.GT.U32.AND P6, PT, R0.reuse, R114, PT ;  /* 0x000000720000720c */ /* 0x040fe20003fc4070 */
[----:B------:R-:W-:Y:S01]  /*30a0*/  VIADD R8, R7, 0x15c ;  /* 0x0000015c07087836 */ /* 0x000fe20000000000 */
[----:B------:R-:W-:Y:S01]  /*30b0*/  ISETP.GT.U32.AND P2, PT, R0, R94, PT ;  /* 0x0000005e0000720c */ /* 0x000fe20003f44070 */
[--C-:B------:R-:W-:Y:S01]  /*30c0*/  @!P4 IMAD.IADD R90, R90, 0x1, -R0.reuse ;  /* 0x000000015a5ac824 */ /* 0x100fe200078e0a00 */
[----:B------:R-:W-:Y:S01]  /*30d0*/  ISETP.GE.AND P4, PT, R10, RZ, PT ;  /* 0x000000ff0a00720c */ /* 0x000fe20003f86270 */
[----:B------:R-:W-:Y:S01]  /*30e0*/  @!P5 IMAD.IADD R98, R98, 0x1, -R0 ;  /* 0x000000016262d824 */ /* 0x000fe200078e0a00 */
[----:B------:R-:W-:Y:S01]  /*30f0*/  LOP3.LUT R10, R4, 0x158, RZ, 0xfc, !PT ;  /* 0x00000158040a7812 */ /* 0x000fe200078efcff */
[----:B------:R-:W-:Y:S01]  /*3100*/  @!P3 IMAD.MOV R90, RZ, RZ, -R90 ;  /* 0x000000ffff5ab224 */ /* 0x000fe200078e0a5a */
[----:B------:R-:W-:-:S02]  /*3110*/  ISETP.GE.AND P1, PT, R8, RZ, PT ;  /* 0x000000ff0800720c */ /* 0x000fc40003f26270 */
[----:B------:R-:W-:Y:S01]  /*3120*/  IABS R13, R8 ;  /* 0x00000008000d7213 */ /* 0x000fe20000000000 */
[----:B------:R-:W-:Y:S01]  /*3130*/  IMAD.HI.U32 R8, R6, R11, RZ ;  /* 0x0000000b06087227 */ /* 0x000fe200078e00ff */
[----:B------:R-:W-:Y:S02]  /*3140*/  ISETP.GT.U32.AND P5, PT, R0, R98, PT ;  /* 0x000000620000720c */ /* 0x000fe40003fa4070 */
[----:B------:R-:W-:Y:S01]  /*3150*/  IABS R15, R10 ;  /* 0x0000000a000f7213 */ /* 0x000fe20000000000 */
[----:B------:R-:W-:Y:S01]  /*3160*/  @!P6 IMAD.IADD R114, R114, 0x1, -R0 ;  /* 0x000000017272e824 */ /* 0x000fe200078e0a00 */
[----:B------:R-:W-:Y:S01]  /*3170*/  ISETP.GE.AND P3, PT, R14, RZ, PT ;  /* 0x000000ff0e00720c */ /* 0x000fe20003f66270 */
[----:B------:R-:W-:Y:S01]  /*3180*/  IMAD.MOV R116, RZ, RZ, -R8 ;  /* 0x000000ffff747224 */ /* 0x000fe200078e0a08 */
[----:B------:R-:W-:Y:S01]  /*3190*/  LOP3.LUT R14, R4, 0x148, RZ, 0xfc, !PT ;  /* 0x00000148040e7812 */ /* 0x000fe200078efcff */
[----:B------:R-:W-:Y:S01]  /*31a0*/  @!P2 IMAD.IADD R94, R94, 0x1, -R0 ;  /* 0x000000015e5ea824 */ /* 0x000fe200078e0a00 */
[----:B------:R-:W-:Y:S01]  /*31b0*/  ISETP.GE.AND P2, PT, R9, RZ, PT ;  /* 0x000000ff0900720c */ /* 0x000fe20003f46270 */
[----:B------:R-:W-:Y:S01]  /*31c0*/  IMAD.HI.U32 R8, R6, R13, RZ ;  /* 0x0000000d06087227 */ /* 0x000fe200078e00ff */
[----:B------:R-:W-:-:S03]  /*31d0*/  ISETP.GT.U32.AND P6, PT, R0, R114, PT ;  /* 0x000000720000720c */ /* 0x000fc60003fc4070 */
[----:B------:R-:W-:-:S04]  /*31e0*/  IMAD.HI.U32 R9, R6, R15, RZ ;  /* 0x0000000f06097227 */ /* 0x000fc800078e00ff */
[----:B------:R-:W-:Y:S02]  /*31f0*/  IMAD R116, R0, R116, R11 ;  /* 0x0000007400747224 */ /* 0x000fe400078e020b */
[----:B------:R-:W-:Y:S02]  /*3200*/  IMAD.MOV R8, RZ, RZ, -R8 ;  /* 0x000000ffff087224 */ /* 0x000fe400078e0a08 */
[----:B------:R-:W-:Y:S02]  /*3210*/  IMAD.MOV R9, RZ, RZ, -R9 ;  /* 0x000000ffff097224 */ /* 0x000fe400078e0a09 */
[----:B------:R-:W-:Y:S01]  /*3220*/  @!P5 IMAD.IADD R98, R98, 0x1, -R0 ;  /* 0x000000016262d824 */ /* 0x000fe200078e0a00 */
[C---:B------:R-:W-:Y:S01]  /*3230*/  ISETP.GT.U32.AND P5, PT, R0.reuse, R116, PT ;  /* 0x000000740000720c */ /* 0x040fe20003fa4070 */
[----:B------:R-:W-:Y:S01]  /*3240*/  IMAD R118, R0, R8, R13 ;  /* 0x0000000800767224 */ /* 0x000fe200078e020d */
[----:B------:R-:W-:Y:S01]  /*3250*/  LOP3.LUT R8, R4, 0x154, RZ, 0xfc, !PT ;  /* 0x0000015404087812 */ /* 0x000fe200078efcff */
[C---:B------:R-:W-:Y:S01]  /*3260*/  IMAD R120, R0.reuse, R9, R15 ;  /* 0x0000000900787224 */ /* 0x040fe200078e020f */
[----:B------:R-:W-:Y:S01]  /*3270*/  IABS R13, R12 ;  /* 0x0000000c000d7213 */ /* 0x000fe20000000000 */
[----:B------:R-:W-:Y:S01]  /*3280*/  @!P3 IMAD.MOV R98, RZ, RZ, -R98 ;  /* 0x000000ffff62b224 */ /* 0x000fe200078e0a62 */
[----:B------:R-:W-:Y:S01]  /*3290*/  ISETP.GT.U32.AND P3, PT, R0, R118, PT ;  /* 0x000000760000720c */ /* 0x000fe20003f64070 */
[----:B------:R-:W-:Y:S01]  /*32a0*/  @!P6 IMAD.IADD R114, R114, 0x1, -R0 ;  /* 0x000000017272e824 */ /* 0x000fe200078e0a00 */
[----:B------:R-:W-:Y:S01]  /*32b0*/  ISETP.GT.U32.AND P6, PT, R0, R120, PT ;  /* 0x000000780000720c */ /* 0x000fe20003fc4070 */
[----:B------:R-:W-:Y:S01]  /*32c0*/  @!P4 IMAD.MOV R96, RZ, RZ, -R96 ;  /* 0x000000ffff60c224 */ /* 0x000fe200078e0a60 */
[----:B------:R-:W-:Y:S01]  /*32d0*/  ISETP.GE.AND P4, PT, R16, RZ, PT ;  /* 0x000000ff1000720c */ /* 0x000fe20003f86270 */
[----:B------:R-:W-:Y:S01]  /*32e0*/  @!P0 IMAD.MOV R94, RZ, RZ, -R94 ;  /* 0x000000ffff5e8224 */ /* 0x000fe200078e0a5e */
[----:B------:R-:W-:Y:S01]  /*32f0*/  ISETP.GE.AND P0, PT, R10, RZ, PT ;  /* 0x000000ff0a00720c */ /* 0x000fe20003f06270 */
[----:B------:R-:W-:Y:S01]  /*3300*/  @!P5 IMAD.IADD R116, R116, 0x1, -R0 ;  /* 0x000000017474d824 */ /* 0x000fe200078e0a00 */
[----:B------:R-:W-:-:S02]  /*3310*/  IABS R9, R8 ;  /* 0x0000000800097213 */ /* 0x000fc40000000000 */
[----:B------:R-:W-:Y:S02]  /*3320*/  LOP3.LUT R10, R4, 0x150, RZ, 0xfc, !PT ;  /* 0x00000150040a7812 */ /* 0x000fe400078efcff */
[----:B------:R-:W-:Y:S01]  /*3330*/  ISETP.GE.AND P5, PT, R8, RZ, PT ;  /* 0x000000ff0800720c */ /* 0x000fe20003fa6270 */
[--C-:B------:R-:W-:Y:S01]  /*3340*/  @!P3 IMAD.IADD R118, R118, 0x1, -R0.reuse ;  /* 0x000000017676b824 */ /* 0x100fe200078e0a00 */
[----:B------:R-:W-:Y:S01]  /*3350*/  ISETP.GT.U32.AND P3, PT, R0, R116, PT ;  /* 0x000000740000720c */ /* 0x000fe20003f64070 */
[----:B------:R-:W-:Y:S01]  /*3360*/  @!P6 IMAD.IADD R120, R120, 0x1, -R0 ;  /* 0x000000017878e824 */ /* 0x000fe200078e0a00 */
[----:B------:R-:W-:Y:S01]  /*3370*/  IABS R11, R10 ;  /* 0x0000000a000b7213 */ /* 0x000fe20000000000 */
[----:B------:R-:W-:Y:S01]  /*3380*/  IMAD.HI.U32 R8, R6, R9, RZ ;  /* 0x0000000906087227 */ /* 0x000fe200078e00ff */
[----:B------:R-:W-:Y:S02]  /*3390*/  IABS R15, R14 ;  /* 0x0000000e000f7213 */ /* 0x000fe40000000000 */
[----:B------:R-:W-:Y:S01]  /*33a0*/  ISETP.GT.U32.AND P6, PT, R0, R120, PT ;  /* 0x000000780000720c */ /* 0x000fe20003fc4070 */
[----:B------:R-:W-:Y:S01]  /*33b0*/  IMAD.MOV R122, RZ, RZ, -R8 ;  /* 0x000000ffff7a7224 */ /* 0x000fe200078e0a08 */
[----:B------:R-:W-:Y:S01]  /*33c0*/  LOP3.LUT R16, R4, 0x124, RZ, 0xfc, !PT ;  /* 0x0000012404107812 */ /* 0x000fe200078efcff */
[----:B------:R-:W-:Y:S01]  /*33d0*/  @!P4 IMAD.MOV R114, RZ, RZ, -R114 ;  /* 0x000000ffff72c224 */ /* 0x000fe200078e0a72 */
[----:B------:R-:W-:Y:S01]  /*33e0*/  ISETP.GT.U32.AND P4, PT, R0, R118, PT ;  /* 0x000000760000720c */ /* 0x000fe20003f84070 */
[----:B------:R-:W-:-:S04]  /*33f0*/  IMAD.HI.U32 R8, R6, R11, RZ ;  /* 0x0000000b06087227 */ /* 0x000fc800078e00ff */
[----:B------:R-:W-:Y:S02]  /*3400*/  IMAD R122, R0, R122, R9 ;  /* 0x0000007a007a7224 */ /* 0x000fe400078e0209 */
[----:B------:R-:W-:Y:S02]  /*3410*/  IMAD.MOV R124, RZ, RZ, -R8 ;  /* 0x000000ffff7c7224 */ /* 0x000fe400078e0a08 */
[----:B------:R-:W-:-:S04]  /*3420*/  IMAD.HI.U32 R8, R6, R13, RZ ;  /* 0x0000000d06087227 */ /* 0x000fc800078e00ff */
[----:B------:R-:W-:Y:S01]  /*3430*/  @!P3 IMAD.IADD R116, R116, 0x1, -R0 ;  /* 0x000000017474b824 */ /* 0x000fe200078e0a00 */
[C---:B------:R-:W-:Y:S01]  /*3440*/  ISETP.GT.U32.AND P3, PT, R0.reuse, R122, PT ;  /* 0x0000007a0000720c */ /* 0x040fe20003f64070 */
[----:B------:R-:W-:Y:S02]  /*3450*/  IMAD R124, R0, R124, R11 ;  /* 0x0000007c007c7224 */ /* 0x000fe400078e020b */
[----:B------:R-:W-:-:S04]  /*3460*/  IMAD.HI.U32 R9, R6, R15, RZ ;  /* 0x0000000f06097227 */ /* 0x000fc800078e00ff */
[----:B------:R-:W-:Y:S02]  /*3470*/  IMAD.MOV R8, RZ, RZ, -R8 ;  /* 0x000000ffff087224 */ /* 0x000fe400078e0a08 */
[--C-:B------:R-:W-:Y:S01]  /*3480*/  @!P6 IMAD.IADD R120, R120, 0x1, -R0.reuse ;  /* 0x000000017878e824 */ /* 0x100fe200078e0a00 */
[----:B------:R-:W-:Y:S01]  /*3490*/  ISETP.GT.U32.AND P6, PT, R0, R124, PT ;  /* 0x0000007c0000720c */ /* 0x000fe20003fc4070 */
[----:B------:R-:W-:Y:S01]  /*34a0*/  @!P4 IMAD.IADD R118, R118, 0x1, -R0 ;  /* 0x000000017676c824 */ /* 0x000fe200078e0a00 */
[----:B------:R-:W-:Y:S01]  /*34b0*/  ISETP.GE.AND P4, PT, R10, RZ, PT ;  /* 0x000000ff0a00720c */ /* 0x000fe20003f86270 */
[----:B------:R-:W-:Y:S01]  /*34c0*/  IMAD.MOV R9, RZ, RZ, -R9 ;  /* 0x000000ffff097224 */ /* 0x000fe200078e0a09 */
[----:B------:R-:W-:Y:S01]  /*34d0*/  LOP3.LUT R10, R4, 0x144, RZ, 0xfc, !PT ;  /* 0x00000144040a7812 */ /* 0x000fe200078efcff */
[C---:B------:R-:W-:Y:S02]  /*34e0*/  IMAD R126, R0.reuse, R8, R13 ;  /* 0x00000008007e7224 */ /* 0x040fe400078e020d */
[C---:B------:R-:W-:Y:S01]  /*34f0*/  IMAD R128, R0.reuse, R9, R15 ;  /* 0x0000000900807224 */ /* 0x040fe200078e020f */
[----:B------:R-:W-:Y:S01]  /*3500*/  IABS R9, R10 ;  /* 0x0000000a00097213 */ /* 0x000fe20000000000 */
[----:B------:R-:W-:Y:S01]  /*3510*/  @!P1 IMAD.MOV R118, RZ, RZ, -R118 ;  /* 0x000000ffff769224 */ /* 0x000fe200078e0a76 */
[----:B------:R-:W-:Y:S01]  /*3520*/  ISETP.GT.U32.AND P1, PT, R0, R126, PT ;  /* 0x0000007e0000720c */ /* 0x000fe20003f24070 */
[----:B------:R-:W-:Y:S01]  /*3530*/  @!P3 IMAD.IADD R122, R122, 0x1, -R0 ;  /* 0x000000017a7ab824 */ /* 0x000fe200078e0a00 */
[----:B------:R-:W-:Y:S01]  /*3540*/  LOP3.LUT R15, R4, 0x140, RZ, 0xfc, !PT ;  /* 0x00000140040f7812 */ /* 0x000fe200078efcff */
[----:B------:R-:W-:Y:S01]  /*3550*/  @!P0 IMAD.MOV R120, RZ, RZ, -R120 ;  /* 0x000000ffff788224 */ /* 0x000fe200078e0a78 */
[C---:B------:R-:W-:Y:S01]  /*3560*/  ISETP.GT.U32.AND P0, PT, R0.reuse, R128, PT ;  /* 0x000000800000720c */ /* 0x040fe20003f04070 */
[----:B------:R-:W-:Y:S01]  /*3570*/  VIADD R8, R7, 0x13c ;  /* 0x0000013c07087836 */ /* 0x000fe20000000000 */
[----:B------:R-:W-:Y:S01]  /*3580*/  IABS R11, R15 ;  /* 0x0000000f000b7213 */ /* 0x000fe20000000000 */
[----:B------:R-:W-:Y:S01]  /*3590*/  @!P2 IMAD.MOV R116, RZ, RZ, -R116 ;  /* 0x000000ffff74a224 */ /* 0x000fe200078e0a74 */
[----:B------:R-:W-:Y:S01]  /*35a0*/  ISETP.GT.U32.AND P2, PT, R0, R122, PT ;  /* 0x0000007a0000720c */ /* 0x000fe20003f44070 */
[----:B------:R-:W-:Y:S01]  /*35b0*/  @!P6 IMAD.IADD R124, R124, 0x1, -R0 ;  /* 0x000000017c7ce824 */ /* 0x000fe200078e0a00 */
[----:B------:R-:W-:-:S02]  /*35c0*/  ISETP.GE.AND P3, PT, R8, RZ, PT ;  /* 0x000000ff0800720c */ /* 0x000fc40003f66270 */
[----:B------:R-:W-:Y:S01]  /*35d0*/  IABS R13, R8 ;  /* 0x00000008000d7213 */ /* 0x000fe20000000000 */
[----:B------:R-:W-:Y:S01]  /*35e0*/  IMAD.HI.U32 R8, R6, R9, RZ ;  /* 0x0000000906087227 */ /* 0x000fe200078e00ff */
[----:B------:R-:W-:-:S03]  /*35f0*/  ISETP.GT.U32.AND P6, PT, R0, R124, PT ;  /* 0x0000007c0000720c */ /* 0x000fc60003fc4070 */
[----:B------:R-:W-:Y:S01]  /*3600*/  @!P1 IMAD.IADD R126, R126, 0x1, -R0 ;  /* 0x000000017e7e9824 */ /* 0x000fe200078e0a00 */
[----:B------:R-:W-:Y:S01]  /*3610*/  ISETP.GE.AND P1, PT, R14, RZ, PT ;  /* 0x000000ff0e00720c */ /* 0x000fe20003f26270 */
[----:B------:R-:W-:Y:S01]  /*3620*/  IMAD.MOV R8, RZ, RZ, -R8 ;  /* 0x000000ffff087224 */ /* 0x000fe200078e0a08 */
[----:B------:R-:W-:Y:S01]  /*3630*/  LOP3.LUT R14, R4, 0x134, RZ, 0xfc, !PT ;  /* 0x00000134040e7812 */ /* 0x000fe200078efcff */
[----:B------:R-:W-:Y:S01]  /*3640*/  @!P0 IMAD.IADD R128, R128, 0x1, -R0 ;  /* 0x0000000180808824 */ /* 0x000fe200078e0a00 */
[C---:B------:R-:W-:Y:S01]  /*3650*/  ISETP.GT.U32.AND P0, PT, R0.reuse, R126, PT ;  /* 0x0000007e0000720c */ /* 0x040fe20003f04070 */
[----:B------:R-:W-:Y:S02]  /*3660*/  IMAD R130, R0, R8, R9 ;  /* 0x0000000800827224 */ /* 0x000fe400078e0209 */
[----:B------:R-:W-:-:S04]  /*3670*/  IMAD.HI.U32 R8, R6, R11, RZ ;  /* 0x0000000b06087227 */ /* 0x000fc800078e00ff */
[----:B------:R-:W-:Y:S01]  /*3680*/  @!P2 IMAD.IADD R122, R122, 0x1, -R0 ;  /* 0x000000017a7aa824 */ /* 0x000fe200078e0a00 */
[----:B------:R-:W-:Y:S01]  /*3690*/  ISETP.GE.AND P2, PT, R12, RZ, PT ;  /* 0x000000ff0c00720c */ /* 0x000fe20003f46270 */
[----:B------:R-:W-:Y:S01]  /*36a0*/  IMAD.HI.U32 R9, R6, R13, RZ ;  /* 0x0000000d06097227 */ /* 0x000fe200078e00ff */
[----:B------:R-:W-:-:S03]  /*36b0*/  LOP3.LUT R12, R4, 0x138, RZ, 0xfc, !PT ;  /* 0x00000138040c7812 */ /* 0x000fc600078efcff */
[----:B------:R-:W-:Y:S02]  /*36c0*/  IMAD.MOV R8, RZ, RZ, -R8 ;  /* 0x000000ffff087224 */ /* 0x000fe400078e0a08 */
[--C-:B------:R-:W-:Y:S01]  /*36d0*/  @!P6 IMAD.IADD R124, R124, 0x1, -R0.reuse ;  /* 0x000000017c7ce824 */ /* 0x100fe200078e0a00 */
[C---:B------:R-:W-:Y:S01]  /*36e0*/  ISETP.GT.U32.AND P6, PT, R0.reuse, R130, PT ;  /* 0x000000820000720c */ /* 0x040fe20003fc4070 */
[----:B------:R-:W-:Y:S02]  /*36f0*/  IMAD.MOV R9, RZ, RZ, -R9 ;  /* 0x000000ffff097224 */ /* 0x000fe400078e0a09 */
[C---:B------:R-:W-:Y:S01]  /*3700*/  IMAD R132, R0.reuse, R8, R11 ;  /* 0x0000000800847224 */ /* 0x040fe200078e020b */
[----:B------:R-:W-:Y:S01]  /*3710*/  IABS R11, R12 ;  /* 0x0000000c000b7213 */ /* 0x000fe20000000000 */
[----:B------:R-:W-:Y:S01]  /*3720*/  IMAD R134, R0, R9, R13 ;  /* 0x0000000900867224 */ /* 0x000fe200078e020d */
[----:B------:R-:W-:Y:S01]  /*3730*/  IABS R13, R14 ;  /* 0x0000000e000d7213 */ /* 0x000fe20000000000 */
[----:B------:R-:W-:Y:S01]  /*3740*/  @!P0 IMAD.IADD R126, R126, 0x1, -R0 ;  /* 0x000000017e7e8824 */ /* 0x000fe200078e0a00 */
[----:B------:R-:W-:Y:S01]  /*3750*/  ISETP.GT.U32.AND P0, PT, R0, R132, PT ;  /* 0x000000840000720c */ /* 0x000fe20003f04070 */
[----:B------:R-:W-:-:S02]  /*3760*/  @!P5 IMAD.MOV R122, RZ, RZ, -R122 ;  /* 0x000000ffff7ad224 */ /* 0x000fc400078e0a7a */
[----:B------:R-:W-:Y:S01]  /*3770*/  @!P2 IMAD.MOV R126, RZ, RZ, -R126 ;  /* 0x000000ffff7ea224 */ /* 0x000fe200078e0a7e */
[----:B------:R-:W-:Y:S01]  /*3780*/  ISETP.GT.U32.AND P2, PT, R0, R134, PT ;  /* 0x000000860000720c */ /* 0x000fe20003f44070 */
[----:B------:R-:W-:Y:S01]  /*3790*/  @!P6 IMAD.IADD R130, R130, 0x1, -R0 ;  /* 0x000000018282e824 */ /* 0x000fe200078e0a00 */
[----:B------:R-:W-:Y:S01]  /*37a0*/  ISETP.GT.U32.AND P6, PT, R0, R128, PT ;  /* 0x000000800000720c */ /* 0x000fe20003fc4070 */
[----:B------:R-:W-:-:S03]  /*37b0*/  IMAD.HI.U32 R9, R6, R13, RZ ;  /* 0x0000000d06097227 */ /* 0x000fc600078e00ff */
[----:B------:R-:W-:Y:S01]  /*37c0*/  ISETP.GT.U32.AND P5, PT, R0, R130, PT ;  /* 0x000000820000720c */ /* 0x000fe20003fa4070 */
[----:B------:R-:W-:Y:S01]  /*37d0*/  @!P4 IMAD.MOV R124, RZ, RZ, -R124 ;  /* 0x000000ffff7cc224 */ /* 0x000fe200078e0a7c */
[----:B------:R-:W-:Y:S01]  /*37e0*/  ISETP.GE.AND P4, PT, R10, RZ, PT ;  /* 0x000000ff0a00720c */ /* 0x000fe20003f86270 */
[--C-:B------:R-:W-:Y:S01]  /*37f0*/  @!P0 IMAD.IADD R132, R132, 0x1, -R0.reuse ;  /* 0x0000000184848824 */ /* 0x100fe200078e0a00 */
[----:B------:R-:W-:Y:S01]  /*3800*/  LOP3.LUT R10, R4, 0x130, RZ, 0xfc, !PT ;  /* 0x00000130040a7812 */ /* 0x000fe200078efcff */
[----:B------:R-:W-:Y:S01]  /*3810*/  IMAD.MOV R9, RZ, RZ, -R9 ;  /* 0x000000ffff097224 */ /* 0x000fe200078e0a09 */
[----:B------:R-:W-:Y:S01]  /*3820*/  ISETP.GE.AND P0, PT, R14, RZ, PT ;  /* 0x000000ff0e00720c */ /* 0x000fe20003f06270 */
[----:B------:R-:W-:Y:S01]  /*3830*/  @!P2 IMAD.IADD R134, R134, 0x1, -R0 ;  /* 0x000000018686a824 */ /* 0x000fe200078e0a00 */
[----:B------:R-:W-:Y:S01]  /*3840*/  ISETP.GT.U32.AND P2, PT, R0, R132, PT ;  /* 0x000000840000720c */ /* 0x000fe20003f44070 */
[----:B------:R-:W-:Y:S01]  /*3850*/  IMAD.HI.U32 R8, R6, R11, RZ ;  /* 0x0000000b06087227 */ /* 0x000fe200078e00ff */
[----:B------:R-:W-:-:S03]  /*3860*/  LOP3.LUT R14, R4, 0x128, RZ, 0xfc, !PT ;  /* 0x00000128040e7812 */ /* 0x000fc600078efcff */
[----:B------:R-:W-:Y:S01]  /*3870*/  IMAD R138, R0, R9, R13 ;  /* 0x00000009008a7224 */ /* 0x000fe200078e020d */
[----:B------:R-:W-:Y:S01]  /*3880*/  IABS R9, R10 ;  /* 0x0000000a00097213 */ /* 0x000fe20000000000 */
[----:B------:R-:W-:Y:S01]  /*3890*/  IMAD.MOV R8, RZ, RZ, -R8 ;  /* 0x000000ffff087224 */ /* 0x000fe200078e0a08 */
[----:B------:R-:W-:Y:S01]  /*38a0*/  IABS R13, R14 ;  /* 0x0000000e000d7213 */ /* 0x000fe20000000000 */
[--C-:B------:R-:W-:Y:S01]  /*38b0*/  @!P6 IMAD.IADD R128, R128, 0x1, -R0.reuse ;  /* 0x000000018080e824 */ /* 0x100fe200078e0a00 */
[----:B------:R-:W-:Y:S01]  /*38c0*/  ISETP.GE.AND P6, PT, R15, RZ, PT ;  /* 0x000000ff0f00720c */ /* 0x000fe20003fc6270 */
        /* <DEDUP_REMOVED lines=10> */
[C---:B------:R-:W-:Y:S01]  /*3970*/  ISETP.GT.U32.AND P2, PT, R0.reuse, R138, PT ;  /* 0x0000008a0000720c */ /* 0x040fe20003f44070 */
[----:B------:R-:W-:Y:S02]  /*3980*/  IMAD.MOV R8, RZ, RZ, -R8 ;  /* 0x000000ffff087224 */ /* 0x000fe400078e0a08 */
[----:B------:R-:W-:Y:S02]  /*3990*/  @!P6 IMAD.MOV R132, RZ, RZ, -R132 ;  /* 0x000000ffff84e224 */ /* 0x000fe400078e0a84 */
        /* <DEDUP_REMOVED lines=102> */
[----:B------:R-:W-:Y:S01]  /*4000*/  ISETP.GT.U32.AND P6, PT, R0, R158, PT ;  /* 0x0000009e0000720c */ /* 0x000fe20003fc4070 */
[----:B------:R-:W-:Y:S01]  /*4010*/  IMAD.HI.U32 R9, R6, R13, RZ ;  /* 0x0000000d06097227 */ /* 0x000fe200078e00ff */
[----:B------:R-:W-:-:S03]  /*4020*/  IABS R15, R12 ;  /* 0x0000000c000f7213 */ /* 0x000fc60000000000 */
[----:B------:R-:W-:Y:S02]  /*4030*/  IMAD.MOV R8, RZ, RZ, -R8 ;  /* 0x000000ffff087224 */ /* 0x000fe400078e0a08 */
[----:B------:R-:W-:Y:S01]  /*4040*/  @!P1 IMAD.MOV R146, RZ, RZ, -R146 ;  /* 0x000000ffff929224 */ /* 0x000fe200078e0a92 */
[C---:B------:R-:W-:Y:S01]  /*4050*/  ISETP.GT.U32.AND P1, PT, R0.reuse, R154, PT ;  /* 0x0000009a0000720c */ /* 0x040fe20003f24070 */
[----:B------:R-:W-:Y:S02]  /*4060*/  IMAD.MOV R9, RZ, RZ, -R9 ;  /* 0x000000ffff097224 */ /* 0x000fe400078e0a09 */
[C---:B------:R-:W-:Y:S02]  /*4070*/  IMAD R162, R0.reuse, R8, R11 ;  /* 0x0000000800a27224 */ /* 0x040fe400078e020b */
[----:B------:R-:W-:Y:S02]  /*4080*/  IMAD R164, R0, R9, R13 ;  /* 0x0000000900a47224 */ /* 0x000fe400078e020d */
[----:B------:R-:W-:-:S02]  /*4090*/  @!P2 IMAD.IADD R156, R156, 0x1, -R0 ;  /* 0x000000019c9ca824 */ /* 0x000fc400078e0a00 */
[----:B------:R-:W-:Y:S01]  /*40a0*/  @!P6 IMAD.IADD R158, R158, 0x1, -R0 ;  /* 0x000000019e9ee824 */ /* 0x000fe200078e0a00 */
[C---:B------:R-:W-:Y:S01]  /*40b0*/  ISETP.GT.U32.AND P6, PT, R0.reuse, R162, PT ;  /* 0x000000a20000720c */ /* 0x040fe20003fc4070 */
[----:B------:R-:W-:Y:S01]  /*40c0*/  @!P5 IMAD.MOV R156, RZ, RZ, -R156 ;  /* 0x000000ffff9cd224 */ /* 0x000fe200078e0a9c */
[C---:B------:R-:W-:Y:S01]  /*40d0*/  ISETP.GT.U32.AND P5, PT, R0.reuse, R164, PT ;  /* 0x000000a40000720c */ /* 0x040fe20003fa4070 */
[----:B------:R-:W-:Y:S01]  /*40e0*/  @!P0 IMAD.MOV R150, RZ, RZ, -R150 ;  /* 0x000000ffff968224 */ /* 0x000fe200078e0a96 */
[----:B------:R-:W-:Y:S01]  /*40f0*/  ISETP.GT.U32.AND P0, PT, R0, R160, PT ;  /* 0x000000a00000720c */ /* 0x000fe20003f04070 */
[----:B------:R-:W-:Y:S01]  /*4100*/  @!P1 IMAD.IADD R154, R154, 0x1, -R0 ;  /* 0x000000019a9a9824 */ /* 0x000fe200078e0a00 */
[----:B------:R-:W-:Y:S01]  /*4110*/  ISETP.GE.AND P1, PT, R10, RZ, PT ;  /* 0x000000ff0a00720c */ /* 0x000fe20003f26270 */
[----:B------:R-:W-:Y:S01]  /*4120*/  VIADD R8, R7, 0xfc ;  /* 0x000000fc07087836 */ /* 0x000fe20000000000 */
[----:B------:R-:W-:Y:S01]  /*4130*/  LOP3.LUT R10, R4, 0x100, RZ, 0xfc, !PT ;  /* 0x00000100040a7812 */ /* 0x000fe200078efcff */
[----:B------:R-:W-:-:S03]  /*4140*/  IMAD.HI.U32 R9, R6, R15, RZ ;  /* 0x0000000f06097227 */ /* 0x000fc600078e00ff */
[----:B------:R-:W-:Y:S01]  /*4150*/  IABS R11, R10 ;  /* 0x0000000a000b7213 */ /* 0x000fe20000000000 */
[--C-:B------:R-:W-:Y:S01]  /*4160*/  @!P6 IMAD.IADD R162, R162, 0x1, -R0.reuse ;  /* 0x00000001a2a2e824 */ /* 0x100fe200078e0a00 */
[----:B------:R-:W-:Y:S01]  /*4170*/  ISETP.GE.AND P2, PT, R8, RZ, PT ;  /* 0x000000ff0800720c */ /* 0x000fe20003f46270 */
[--C-:B------:R-:W-:Y:S01]  /*4180*/  @!P5 IMAD.IADD R164, R164, 0x1, -R0.reuse ;  /* 0x00000001a4a4d824 */ /* 0x100fe200078e0a00 */
[----:B------:R-:W-:Y:S01]  /*4190*/  IABS R13, R8 ;  /* 0x00000008000d7213 */ /* 0x000fe20000000000 */
[----:B------:R-:W-:Y:S01]  /*41a0*/  @!P0 IMAD.IADD R160, R160, 0x1, -R0 ;  /* 0x00000001a0a08824 */ /* 0x000fe200078e0a00 */
[----:B------:R-:W-:Y:S01]  /*41b0*/  ISETP.GT.U32.AND P6, PT, R0, R162, PT ;  /* 0x000000a20000720c */ /* 0x000fe20003fc4070 */
[----:B------:R-:W-:Y:S01]  /*41c0*/  IMAD.HI.U32 R8, R6, R11, RZ ;  /* 0x0000000b06087227 */ /* 0x000fe200078e00ff */
[C---:B------:R-:W-:Y:S02]  /*41d0*/  ISETP.GT.U32.AND P5, PT, R0.reuse, R164, PT ;  /* 0x000000a40000720c */ /* 0x040fe40003fa4070 */
[----:B------:R-:W-:Y:S01]  /*41e0*/  ISETP.GT.U32.AND P0, PT, R0, R160, PT ;  /* 0x000000a00000720c */ /* 0x000fe20003f04070 */
[----:B------:R-:W-:-:S02]  /*41f0*/  IMAD.MOV R166, RZ, RZ, -R8 ;  /* 0x000000ffffa67224 */ /* 0x000fc400078e0a08 */
[----:B------:R-:W-:-:S04]  /*4200*/  IMAD.HI.U32 R8, R6, R13, RZ ;  /* 0x0000000d06087227 */ /* 0x000fc800078e00ff */
[----:B------:R-:W-:Y:S02]  /*4210*/  IMAD R166, R0, R166, R11 ;  /* 0x000000a600a67224 */ /* 0x000fe400078e020b */
[----:B------:R-:W-:Y:S02]  /*4220*/  IMAD.MOV R8, RZ, RZ, -R8 ;  /* 0x000000ffff087224 */ /* 0x000fe400078e0a08 */
[--C-:B------:R-:W-:Y:S01]  /*4230*/  @!P6 IMAD.IADD R162, R162, 0x1, -R0.reuse ;  /* 0x00000001a2a2e824 */ /* 0x100fe200078e0a00 */
[C---:B------:R-:W-:Y:S01]  /*4240*/  ISETP.GT.U32.AND P6, PT, R0.reuse, R166, PT ;  /* 0x000000a60000720c */ /* 0x040fe20003fc4070 */
[----:B------:R-:W-:Y:S02]  /*4250*/  IMAD R168, R0, R8, R13 ;  /* 0x0000000800a87224 */ /* 0x000fe400078e020d */
[--C-:B------:R-:W-:Y:S02]  /*4260*/  @!P5 IMAD.IADD R164, R164, 0x1, -R0.reuse ;  /* 0x00000001a4a4d824 */ /* 0x100fe400078e0a00 */
[----:B------:R-:W-:Y:S01]  /*4270*/  @!P0 IMAD.IADD R160, R160, 0x1, -R0 ;  /* 0x00000001a0a08824 */ /* 0x000fe200078e0a00 */
[----:B------:R-:W-:Y:S01]  /*4280*/  ISETP.GT.U32.AND P5, PT, R0, R168, PT ;  /* 0x000000a80000720c */ /* 0x000fe20003fa4070 */
[----:B------:R-:W-:Y:S01]  /*4290*/  IMAD.MOV R9, RZ, RZ, -R9 ;  /* 0x000000ffff097224 */ /* 0x000fe200078e0a09 */
[----:B------:R-:W-:Y:S01]  /*42a0*/  ISETP.GE.AND P0, PT, R10, RZ, PT ;  /* 0x000000ff0a00720c */ /* 0x000fe20003f06270 */
[----:B------:R-:W-:Y:S01]  /*42b0*/  @!P3 IMAD.MOV R160, RZ, RZ, -R160 ;  /* 0x000000ffffa0b224 */ /* 0x000fe200078e0aa0 */
[----:B------:R-:W-:Y:S01]  /*42c0*/  ISETP.GE.AND P3, PT, R12, RZ, PT ;  /* 0x000000ff0c00720c */ /* 0x000fe20003f66270 */
[----:B------:R-:W-:Y:S01]  /*42d0*/  IMAD R170, R0, R9, R15 ;  /* 0x0000000900aa7224 */ /* 0x000fe200078e020f */
[----:B------:R-:W-:Y:S01]  /*42e0*/  LOP3.LUT R12, R4, 0xf4, RZ, 0xfc, !PT ;  /* 0x000000f4040c7812 */ /* 0x000fe200078efcff */
[----:B------:R-:W-:-:S02]  /*42f0*/  @!P6 IMAD.IADD R166, R166, 0x1, -R0 ;  /* 0x00000001a6a6e824 */ /* 0x000fc400078e0a00 */
[----:B------:R-:W-:Y:S01]  /*4300*/  @!P4 IMAD.MOV R154, RZ, RZ, -R154 ;  /* 0x000000ffff9ac224 */ /* 0x000fe200078e0a9a */
[----:B------:R-:W-:Y:S01]  /*4310*/  IABS R11, R12 ;  /* 0x0000000c000b7213 */ /* 0x000fe20000000000 */
[----:B------:R-:W-:Y:S01]  /*4320*/  @!P1 IMAD.MOV R158, RZ, RZ, -R158 ;  /* 0x000000ffff9e9224 */ /* 0x000fe200078e0a9e */
[----:B------:R-:W-:Y:S01]  /*4330*/  ISETP.GT.U32.AND P6, PT, R0, R170, PT ;  /* 0x000000aa0000720c */ /* 0x000fe20003fc4070 */
[----:B------:R-:W-:Y:S01]  /*4340*/  @!P5 IMAD.IADD R168, R168, 0x1, -R0 ;  /* 0x00000001a8a8d824 */ /* 0x000fe200078e0a00 */
[----:B------:R-:W-:Y:S01]  /*4350*/  ISETP.GT.U32.AND P5, PT, R0, R166, PT ;  /* 0x000000a60000720c */ /* 0x000fe20003fa4070 */
[----:B------:R-:W-:Y:S01]  /*4360*/  IMAD.HI.U32 R8, R6, R11, RZ ;  /* 0x0000000b06087227 */ /* 0x000fe200078e00ff */
[----:B------:R-:W-:Y:S02]  /*4370*/  ISETP.GE.AND P4, PT, R14, RZ, PT ;  /* 0x000000ff0e00720c */ /* 0x000fe40003f86270 */
[----:B------:R-:W-:Y:S01]  /*4380*/  LOP3.LUT R14, R4, 0xf0, RZ, 0xfc, !PT ;  /* 0x000000f0040e7812 */ /* 0x000fe200078efcff */
[----:B------:R-:W-:Y:S01]  /*4390*/  IMAD.MOV R8, RZ, RZ, -R8 ;  /* 0x000000ffff087224 */ /* 0x000fe200078e0a08 */
[----:B------:R-:W-:Y:S01]  /*43a0*/  ISETP.GE.AND P1, PT, R16, RZ, PT ;  /* 0x000000ff1000720c */ /* 0x000fe20003f26270 */
[----:B------:R-:W-:Y:S01]  /*43b0*/  IMAD.HI.U32 R10, R6, R19, RZ ;  /* 0x00000013060a7227 */ /* 0x000fe200078e00ff */
[----:B------:R-:W-:-:S02]  /*43c0*/  IABS R13, R14 ;  /* 0x0000000e000d7213 */ /* 0x000fc40000000000 */
[----:B------:R-:W-:Y:S01]  /*43d0*/  LOP3.LUT R16, R4, 0xec, RZ, 0xfc, !PT ;  /* 0x000000ec04107812 */ /* 0x000fe200078efcff */
[----:B------:R-:W-:Y:S02]  /*43e0*/  IMAD R172, R0, R8, R11 ;  /* 0x0000000800ac7224 */ /* 0x000fe400078e020b */
[--C-:B------:R-:W-:Y:S01]  /*43f0*/  @!P5 IMAD.IADD R166, R166, 0x1, -R0.reuse ;  /* 0x00000001a6a6d824 */ /* 0x100fe200078e0a00 */
[----:B------:R-:W-:Y:S01]  /*4400*/  IABS R15, R16 ;  /* 0x00000010000f7213 */ /* 0x000fe20000000000 */
[----:B------:R-:W-:Y:S01]  /*4410*/  @!P6 IMAD.IADD R170, R170, 0x1, -R0 ;  /* 0x00000001aaaae824 */ /* 0x000fe200078e0a00 */
[----:B------:R-:W-:Y:S01]  /*4420*/  ISETP.GT.U32.AND P5, PT, R0, R172, PT ;  /* 0x000000ac0000720c */ /* 0x000fe20003fa4070 */
[----:B------:R-:W-:Y:S01]  /*4430*/  IMAD.HI.U32 R9, R6, R13, RZ ;  /* 0x0000000d06097227 */ /* 0x000fe200078e00ff */
[----:B------:R-:W-:-:S03]  /*4440*/  ISETP.GT.U32.AND P6, PT, R0, R168, PT ;  /* 0x000000a80000720c */ /* 0x000fc60003fc4070 */
[----:B------:R-:W-:Y:S02]  /*4450*/  IMAD.MOV R9, RZ, RZ, -R9 ;  /* 0x000000ffff097224 */ /* 0x000fe400078e0a09 */
[----:B------:R-:W-:Y:S02]  /*4460*/  @!P1 IMAD.MOV R164, RZ, RZ, -R164 ;  /* 0x000000ffffa49224 */ /* 0x000fe400078e0aa4 */
[C---:B------:R-:W-:Y:S02]  /*4470*/  IMAD R174, R0.reuse, R9, R13 ;  /* 0x0000000900ae7224 */ /* 0x040fe400078e020d */
[----:B------:R-:W-:Y:S01]  /*4480*/  @!P4 IMAD.MOV R162, RZ, RZ, -R162 ;  /* 0x000000ffffa2c224 */ /* 0x000fe200078e0aa2 */
[----:B------:R-:W-:Y:S01]  /*4490*/  ISETP.GT.U32.AND P4, PT, R0, R170, PT ;  /* 0x000000aa0000720c */ /* 0x000fe20003f84070 */
[--C-:B------:R-:W-:Y:S02]  /*44a0*/  @!P5 IMAD.IADD R172, R172, 0x1, -R0.reuse ;  /* 0x00000001acacd824 */ /* 0x100fe400078e0a00 */
[----:B------:R-:W-:Y:S01]  /*44b0*/  @!P6 IMAD.IADD R168, R168, 0x1, -R0 ;  /* 0x00000001a8a8e824 */ /* 0x000fe200078e0a00 */
[----:B------:R-:W-:Y:S01]  /*44c0*/  ISETP.GT.U32.AND P6, PT, R0, R174, PT ;  /* 0x000000ae0000720c */ /* 0x000fe20003fc4070 */
[----:B------:R-:W-:Y:S01]  /*44d0*/  IMAD.HI.U32 R9, R6, R17, RZ ;  /* 0x0000001106097227 */ /* 0x000fe200078e00ff */
[----:B------:R-:W-:-:S03]  /*44e0*/  ISETP.GT.U32.AND P1, PT, R0, R172, PT ;  /* 0x000000ac0000720c */ /* 0x000fc60003f24070 */
[----:B------:R-:W-:-:S04]  /*44f0*/  IMAD.HI.U32 R8, R6, R15, RZ ;  /* 0x0000000f06087227 */ /* 0x000fc800078e00ff */
[----:B------:R-:W-:Y:S02]  /*4500*/  IMAD.MOV R9, RZ, RZ, -R9 ;  /* 0x000000ffff097224 */ /* 0x000fe400078e0a09 */
[----:B------:R-:W-:Y:S02]  /*4510*/  IMAD.MOV R10, RZ, RZ, -R10 ;  /* 0x000000ffff0a7224 */ /* 0x000fe400078e0a0a */
[----:B------:R-:W-:Y:S02]  /*4520*/  IMAD.MOV R8, RZ, RZ, -R8 ;  /* 0x000000ffff087224 */ /* 0x000fe400078e0a08 */
[C---:B------:R-:W-:Y:S02]  /*4530*/  IMAD R178, R0.reuse, R9, R17 ;  /* 0x0000000900b27224 */ /* 0x040fe400078e0211 */
[----:B------:R-:W-:Y:S01]  /*4540*/  IMAD R184, R0, R10, R19 ;  /* 0x0000000a00b87224 */ /* 0x000fe200078e0213 */
[----:B------:R-:W-:Y:S01]  /*4550*/  LOP3.LUT R10, R4, 0xe0, RZ, 0xfc, !PT ;  /* 0x000000e0040a7812 */ /* 0x000fe200078efcff */
[----:B------:R-:W-:-:S02]  /*4560*/  IMAD R176, R0, R8, R15 ;  /* 0x0000000800b07224 */ /* 0x000fc400078e020f */
[----:B------:R-:W-:Y:S01]  /*4570*/  @!P6 IMAD.IADD R174, R174, 0x1, -R0 ;  /* 0x00000001aeaee824 */ /* 0x000fe200078e0a00 */
[----:B------:R-:W-:Y:S01]  /*4580*/  IABS R9, R10 ;  /* 0x0000000a00097213 */ /* 0x000fe20000000000 */
[----:B------:R-:W-:Y:S01]  /*4590*/  @!P2 IMAD.MOV R168, RZ, RZ, -R168 ;  /* 0x000000ffffa8a224 */ /* 0x000fe200078e0aa8 */
[----:B------:R-:W-:Y:S01]  /*45a0*/  ISETP.GT.U32.AND P2, PT, R0, R178, PT ;  /* 0x000000b20000720c */ /* 0x000fe20003f44070 */
[--C-:B------:R-:W-:Y:S01]  /*45b0*/  @!P1 IMAD.IADD R172, R172, 0x1, -R0.reuse ;  /* 0x00000001acac9824 */ /* 0x100fe200078e0a00 */
[----:B------:R-:W-:Y:S01]  /*45c0*/  ISETP.GT.U32.AND P1, PT, R0, R184, PT ;  /* 0x000000b80000720c */ /* 0x000fe20003f24070 */
[----:B------:R-:W-:Y:S01]  /*45d0*/  @!P4 IMAD.IADD R170, R170, 0x1, -R0 ;  /* 0x00000001aaaac824 */ /* 0x000fe200078e0a00 */
[----:B------:R-:W-:Y:S01]  /*45e0*/  ISETP.GT.U32.AND P6, PT, R0, R176, PT ;  /* 0x000000b00000720c */ /* 0x000fe20003fc4070 */
[----:B------:R-:W-:Y:S01]  /*45f0*/  VIADD R8, R7, 0xdc ;  /* 0x000000dc07087836 */ /* 0x000fe20000000000 */
[----:B------:R-:W-:Y:S01]  /*4600*/  ISETP.GE.AND P4, PT, R12, RZ, PT ;  /* 0x000000ff0c00720c */ /* 0x000fe20003f86270 */
[----:B------:R-:W-:Y:S01]  /*4610*/  @!P0 IMAD.MOV R166, RZ, RZ, -R166 ;  /* 0x000000ffffa68224 */ /* 0x000fe200078e0aa6 */
[----:B------:R-:W-:Y:S01]  /*4620*/  ISETP.GT.U32.AND P0, PT, R0, R174, PT ;  /* 0x000000ae0000720c */ /* 0x000fe20003f04070 */
[----:B------:R-:W-:Y:S01]  /*4630*/  @!P3 IMAD.MOV R170, RZ, RZ, -R170 ;  /* 0x000000ffffaab224 */ /* 0x000fe200078e0aaa */
[----:B------:R-:W-:-:S02]  /*4640*/  ISETP.GE.AND P5, PT, R8, RZ, PT ;  /* 0x000000ff0800720c */ /* 0x000fc40003fa6270 */
[----:B------:R-:W-:Y:S01]  /*4650*/  IABS R11, R8 ;  /* 0x00000008000b7213 */ /* 0x000fe20000000000 */
[----:B------:R-:W-:Y:S01]  /*4660*/  IMAD.HI.U32 R8, R6, R9, RZ ;  /* 0x0000000906087227 */ /* 0x000fe200078e00ff */
[----:B------:R-:W-:Y:S02]  /*4670*/  ISETP.GE.AND P3, PT, R14, RZ, PT ;  /* 0x000000ff0e00720c */ /* 0x000fe40003f66270 */
[C---:B------:R-:W-:Y:S01]  /*4680*/  LOP3.LUT R12, R4.reuse, 0xd8, RZ, 0xfc, !PT ;  /* 0x000000d8040c7812 */ /* 0x040fe200078efcff */
[----:B------:R-:W-:Y:S01]  /*4690*/  IMAD.MOV R186, RZ, RZ, -R8 ;  /* 0x000000ffffba7224 */ /* 0x000fe200078e0a08 */
[----:B------:R-:W-:Y:S01]  /*46a0*/  LOP3.LUT R14, R4, 0xd4, RZ, 0xfc, !PT ;  /* 0x000000d4040e7812 */ /* 0x000fe200078efcff */
[--C-:B------:R-:W-:Y:S02]  /*46b0*/  @!P2 IMAD.IADD R178, R178, 0x1, -R0.reuse ;  /* 0x00000001b2b2a824 */ /* 0x100fe400078e0a00 */
[--C-:B------:R-:W-:Y:S01]  /*46c0*/  @!P1 IMAD.IADD R184, R184, 0x1, -R0.reuse ;  /* 0x00000001b8b89824 */ /* 0x100fe200078e0a00 */
[----:B------:R-:W-:Y:S01]  /*46d0*/  IABS R13, R14 ;  /* 0x0000000e000d7213 */ /* 0x000fe20000000000 */
[--C-:B------:R-:W-:Y:S01]  /*46e0*/  @!P0 IMAD.IADD R174, R174, 0x1, -R0.reuse ;  /* 0x00000001aeae8824 */ /* 0x100fe200078e0a00 */
[----:B------:R-:W-:Y:S01]  /*46f0*/  ISETP.GE.AND P0, PT, R16, RZ, PT ;  /* 0x000000ff1000720c */ /* 0x000fe20003f06270 */
[----:B------:R-:W-:Y:S01]  /*4700*/  @!P6 IMAD.IADD R176, R176, 0x1, -R0 ;  /* 0x00000001b0b0e824 */ /* 0x000fe200078e0a00 */
[C---:B------:R-:W-:Y:S01]  /*4710*/  ISETP.GT.U32.AND P1, PT, R0.reuse, R184, PT ;  /* 0x000000b80000720c */ /* 0x040fe20003f24070 */
[----:B------:R-:W-:Y:S01]  /*4720*/  IMAD R186, R0, R186, R9 ;  /* 0x000000ba00ba7224 */ /* 0x000fe200078e0209 */
[----:B------:R-:W-:Y:S01]  /*4730*/  ISETP.GE.AND P6, PT, R18, RZ, PT ;  /* 0x000000ff1200720c */ /* 0x000fe20003fc6270 */
[----:B------:R-:W-:Y:S01]  /*4740*/  @!P4 IMAD.MOV R172, RZ, RZ, -R172 ;  /* 0x000000ffffacc224 */ /* 0x000fe200078e0aac */
[C---:B------:R-:W-:Y:S01]  /*4750*/  ISETP.GT.U32.AND P4, PT, R0.reuse, R178, PT ;  /* 0x000000b20000720c */ /* 0x040fe20003f84070 */
[----:B------:R-:W-:Y:S01]  /*4760*/  @!P3 IMAD.MOV R174, RZ, RZ, -R174 ;  /* 0x000000ffffaeb224 */ /* 0x000fe200078e0aae */
[----:B------:R-:W-:Y:S01]  /*4770*/  ISETP.GT.U32.AND P2, PT, R0, R176, PT ;  /* 0x000000b00000720c */ /* 0x000fe20003f44070 */
[----:B------:R-:W-:Y:S01]  /*4780*/  IMAD.HI.U32 R8, R6, R11, RZ ;  /* 0x0000000b06087227 */ /* 0x000fe200078e00ff */
[----:B------:R-:W-:-:S02]  /*4790*/  ISETP.GT.U32.AND P3, PT, R0, R186, PT ;  /* 0x000000ba0000720c */ /* 0x000fc40003f64070 */
[C---:B------:R-:W-:Y:S01]  /*47a0*/  LOP3.LUT R16, R4.reuse, 0xb4, RZ, 0xfc, !PT ;  /* 0x000000b404107812 */ /* 0x040fe200078efcff */
[----:B------:R-:W-:Y:S01]  /*47b0*/  IMAD.MOV R8, RZ, RZ, -R8 ;  /* 0x000000ffff087224 */ /* 0x000fe200078e0a08 */
[----:B------:R-:W-:Y:S01]  /*47c0*/  LOP3.LUT R18, R4, 0xa8, RZ, 0xfc, !PT ;  /* 0x000000a804127812 */ /* 0x000fe200078efcff */
[--C-:B------:R-:W-:Y:S01]  /*47d0*/  @!P1 IMAD.IADD R184, R184, 0x1, -R0.reuse ;  /* 0x00000001b8b89824 */ /* 0x100fe200078e0a00 */
[----:B------:R-:W-:Y:S01]  /*47e0*/  ISETP.GE.AND P1, PT, R10, RZ, PT ;  /* 0x000000ff0a00720c */ /* 0x000fe20003f26270 */
[----:B------:R-:W-:Y:S01]  /*47f0*/  IMAD R188, R0, R8, R11 ;  /* 0x0000000800bc7224 */ /* 0x000fe200078e020b */
[----:B------:R-:W-:Y:S01]  /*4800*/  IABS R11, R12 ;  /* 0x0000000c000b7213 */ /* 0x000fe20000000000 */
[--C-:B------:R-:W-:Y:S01]  /*4810*/  @!P4 IMAD.IADD R178, R178, 0x1, -R0.reuse ;  /* 0x00000001b2b2c824 */ /* 0x100fe200078e0a00 */
[----:B------:R-:W-:Y:S01]  /*4820*/  LOP3.LUT R10, R4, 0xd0, RZ, 0xfc, !PT ;  /* 0x000000d0040a7812 */ /* 0x000fe200078efcff */
[--C-:B------:R-:W-:Y:S01]  /*4830*/  @!P2 IMAD.IADD R176, R176, 0x1, -R0.reuse ;  /* 0x00000001b0b0a824 */ /* 0x100fe200078e0a00 */
[----:B------:R-:W-:Y:S01]  /*4840*/  ISETP.GT.U32.AND P4, PT, R0, R188, PT ;  /* 0x000000bc0000720c */ /* 0x000fe20003f84070 */
[----:B------:R-:W-:Y:S01]  /*4850*/  @!P3 IMAD.IADD R186, R186, 0x1, -R0 ;  /* 0x00000001babab824 */ /* 0x000fe200078e0a00 */
[----:B------:R-:W-:Y:S01]  /*4860*/  IABS R15, R10 ;  /* 0x0000000a000f7213 */ /* 0x000fe20000000000 */
[----:B------:R-:W-:Y:S01]  /*4870*/  IMAD.HI.U32 R8, R6, R11, RZ ;  /* 0x0000000b06087227 */ /* 0x000fe200078e00ff */
[----:B------:R-:W-:-:S02]  /*4880*/  ISETP.GE.AND P2, PT, R21, RZ, PT ;  /* 0x000000ff1500720c */ /* 0x000fc40003f46270 */
[----:B------:R-:W-:Y:S01]  /*4890*/  ISETP.GE.AND P3, PT, R12, RZ, PT ;  /* 0x000000ff0c00720c */ /* 0x000fe20003f66270 */
[----:B------:R-:W-:Y:S01]  /*48a0*/  @!P0 IMAD.MOV R176, RZ, RZ, -R176 ;  /* 0x000000ffffb08224 */ /* 0x000fe200078e0ab0 */
[----:B------:R-:W-:Y:S01]  /*48b0*/  ISETP.GT.U32.AND P0, PT, R0, R186, PT ;  /* 0x000000ba0000720c */ /* 0x000fe20003f04070 */
[----:B------:R-:W-:Y:S01]  /*48c0*/  IMAD.MOV R8, RZ, RZ, -R8 ;  /* 0x000000ffff087224 */ /* 0x000fe200078e0a08 */
[----:B------:R-:W-:Y:S01]  /*48d0*/  LOP3.LUT R12, R4, 0xc4, RZ, 0xfc, !PT ;  /* 0x000000c4040c7812 */ /* 0x000fe200078efcff */
[----:B------:R-:W-:Y:S01]  /*48e0*/  IMAD.HI.U32 R9, R6, R13, RZ ;  /* 0x0000000d06097227 */ /* 0x000fe200078e00ff */
[----:B------:R-:W-:-:S03]  /*48f0*/  IABS R19, R16 ;  /* 0x0000001000137213 */ /* 0x000fc60000000000 */
[----:B------:R-:W-:Y:S02]  /*4900*/  IMAD R190, R0, R8, R11 ;  /* 0x0000000800be7224 */ /* 0x000fe400078e020b */
[----:B------:R-:W-:-:S04]  /*4910*/  IMAD.HI.U32 R8, R6, R15, RZ ;  /* 0x0000000f06087227 */ /* 0x000fc800078e00ff */
[----:B------:R-:W-:Y:S02]  /*4920*/  @!P4 IMAD.IADD R188, R188, 0x1, -R0 ;  /* 0x00000001bcbcc824 */ /* 0x000fe400078e0a00 */
[----:B------:R-:W-:Y:S02]  /*4930*/  IMAD.MOV R8, RZ, RZ, -R8 ;  /* 0x000000ffff087224 */ /* 0x000fe400078e0a08 */
[----:B------:R-:W-:Y:S01]  /*4940*/  @!P0 IMAD.IADD R186, R186, 0x1, -R0 ;  /* 0x00000001baba8824 */ /* 0x000fe200078e0a00 */
[C---:B------:R-:W-:Y:S01]  /*4950*/  ISETP.GT.U32.AND P4, PT, R0.reuse, R188, PT ;  /* 0x000000bc0000720c */ /* 0x040fe20003f84070 */
[C---:B------:R-:W-:Y:S01]  /*4960*/  IMAD R194, R0.reuse, R8, R15 ;  /* 0x0000000800c27224 */ /* 0x040fe200078e020f */
[----:B------:R-:W-:Y:S01]  /*4970*/  IABS R15, R12 ;  /* 0x0000000c000f7213 */ /* 0x000fe20000000000 */
[----:B------:R-:W-:Y:S02]  /*4980*/  @!P1 IMAD.MOV R186, RZ, RZ, -R186 ;  /* 0x000000ffffba9224 */ /* 0x000fe400078e0aba */
[----:B------:R-:W-:Y:S01]  /*4990*/  IMAD.MOV R9, RZ, RZ, -R9 ;  /* 0x000000ffff097224 */ /* 0x000fe200078e0a09 */
[C---:B------:R-:W-:Y:S01]  /*49a0*/  ISETP.GT.U32.AND P1, PT, R0.reuse, R194, PT ;  /* 0x000000c20000720c */ /* 0x040fe20003f24070 */
[----:B------:R-:W-:Y:S01]  /*49b0*/  @!P6 IMAD.MOV R178, RZ, RZ, -R178 ;  /* 0x000000ffffb2e224 */ /* 0x000fe200078e0ab2 */
[C---:B------:R-:W-:Y:S01]  /*49c0*/  ISETP.GT.U32.AND P6, PT, R0.reuse, R190, PT ;  /* 0x000000be0000720c */ /* 0x040fe20003fc4070 */
[----:B------:R-:W-:Y:S01]  /*49d0*/  IMAD R192, R0, R9, R13 ;  /* 0x0000000900c07224 */ /* 0x000fe200078e020d */
[----:B------:R-:W-:Y:S01]  /*49e0*/  LOP3.LUT R9, R4, 0xcc, RZ, 0xfc, !PT ;  /* 0x000000cc04097812 */ /* 0x000fe200078efcff */
[----:B------:R-:W-:Y:S01]  /*49f0*/  @!P2 IMAD.MOV R184, RZ, RZ, -R184 ;  /* 0x000000ffffb8a224 */ /* 0x000fe200078e0ab8 */
[----:B------:R-:W-:Y:S01]  /*4a00*/  ISETP.GE.AND P2, PT, R14, RZ, PT ;  /* 0x000000ff0e00720c */ /* 0x000fe20003f46270 */
[----:B------:R-:W-:Y:S01]  /*4a10*/  @!P4 IMAD.IADD R188, R188, 0x1, -R0 ;  /* 0x00000001bcbcc824 */ /* 0x000fe200078e0a00 */
[----:B------:R-:W-:-:S02]  /*4a20*/  ISETP.GT.U32.AND P0, PT, R0, R192, PT ;  /* 0x000000c00000720c */ /* 0x000fc40003f04070 */
[----:B------:R-:W-:Y:S01]  /*4a30*/  ISETP.GE.AND P4, PT, R10, RZ, PT ;  /* 0x000000ff0a00720c */ /* 0x000fe20003f86270 */
[----:B------:R-:W-:Y:S01]  /*4a40*/  @!P5 IMAD.MOV R188, RZ, RZ, -R188 ;  /* 0x000000ffffbcd224 */ /* 0x000fe200078e0abc */
[----:B------:R-:W-:Y:S01]  /*4a50*/  LOP3.LUT R10, R4, 0xc8, RZ, 0xfc, !PT ;  /* 0x000000c8040a7812 */ /* 0x000fe200078efcff */
[--C-:B------:R-:W-:Y:S01]  /*4a60*/  @!P1 IMAD.IADD R194, R194, 0x1, -R0.reuse ;  /* 0x00000001c2c29824 */ /* 0x100fe200078e0a00 */
[----:B------:R-:W-:Y:S01]  /*4a70*/  IABS R11, R9 ;  /* 0x00000009000b7213 */ /* 0x000fe20000000000 */
[----:B------:R-:W-:Y:S01]  /*4a80*/  @!P6 IMAD.IADD R190, R190, 0x1, -R0 ;  /* 0x00000001bebee824 */ /* 0x000fe200078e0a00 */
[----:B------:R-:W-:Y:S02]  /*4a90*/  IABS R13, R10 ;  /* 0x0000000a000d7213 */ /* 0x000fe40000000000 */
[----:B------:R-:W-:Y:S01]  /*4aa0*/  ISETP.GE.AND P5, PT, R9, RZ, PT ;  /* 0x000000ff0900720c */ /* 0x000fe20003fa6270 */
[----:B------:R-:W-:Y:S01]  /*4ab0*/  IMAD.HI.U32 R8, R6, R11, RZ ;  /* 0x0000000b06087227 */ /* 0x000fe200078e00ff */
[----:B------:R-:W-:-:S02]  /*4ac0*/  ISETP.GT.U32.AND P1, PT, R0, R194, PT ;  /* 0x000000c20000720c */ /* 0x000fc40003f24070 */
[----:B------:R-:W-:Y:S01]  /*4ad0*/  ISETP.GT.U32.AND P6, PT, R0, R190, PT ;  /* 0x000000be0000720c */ /* 0x000fe20003fc4070 */
[----:B------:R-:W-:Y:S01]  /*4ae0*/  IMAD.HI.U32 R9, R6, R13, RZ ;  /* 0x0000000d06097227 */ /* 0x000fe200078e00ff */
[----:B------:R-:W-:-:S03]  /*4af0*/  LOP3.LUT R14, R4, 0xb8, RZ, 0xfc, !PT ;  /* 0x000000b8040e7812 */ /* 0x000fc600078efcff */
[----:B------:R-:W-:Y:S01]  /*4b00*/  @!P0 IMAD.IADD R192, R192, 0x1, -R0 ;  /* 0x00000001c0c08824 */ /* 0x000fe200078e0a00 */
[----:B------:R-:W-:Y:S01]  /*4b10*/  IABS R17, R14 ;  /* 0x0000000e00117213 */ /* 0x000fe20000000000 */
[----:B------:R-:W-:Y:S02]  /*4b20*/  IMAD.MOV R9, RZ, RZ, -R9 ;  /* 0x000000ffff097224 */ /* 0x000fe400078e0a09 */
[----:B------:R-:W-:Y:S01]  /*4b30*/  IMAD.MOV R8, RZ, RZ, -R8 ;  /* 0x000000ffff087224 */ /* 0x000fe200078e0a08 */
[C---:B------:R-:W-:Y:S01]  /*4b40*/  ISETP.GT.U32.AND P0, PT, R0.reuse, R192, PT ;  /* 0x000000c00000720c */ /* 0x040fe20003f04070 */
[----:B------:R-:W-:Y:S02]  /*4b50*/  IMAD R196, R0, R9, R13 ;  /* 0x0000000900c47224 */ /* 0x000fe400078e020d */
[--C-:B------:R-:W-:Y:S02]  /*4b60*/  @!P1 IMAD.IADD R194, R194, 0x1, -R0.reuse ;  /* 0x00000001c2c29824 */ /* 0x100fe400078e0a00 */
[----:B------:R-:W-:Y:S01]  /*4b70*/  @!P6 IMAD.IADD R190, R190, 0x1, -R0 ;  /* 0x00000001bebee824 */ /* 0x000fe200078e0a00 */
[C---:B------:R-:W-:Y:S01]  /*4b80*/  ISETP.GT.U32.AND P1, PT, R0.reuse, R196, PT ;  /* 0x000000c40000720c */ /* 0x040fe20003f24070 */
[----:B------:R-:W-:Y:S01]  /*4b90*/  IMAD R198, R0, R8, R11 ;  /* 0x0000000800c67224 */ /* 0x000fe200078e020b */
[----:B------:R-:W-:Y:S01]  /*4ba0*/  ISETP.GE.AND P6, PT, R10, RZ, PT ;  /* 0x000000ff0a00720c */ /* 0x000fe20003fc6270 */
[----:B------:R-:W-:-:S04]  /*4bb0*/  IMAD.HI.U32 R10, R6, R15, RZ ;  /* 0x0000000f060a7227 */ /* 0x000fc800078e00ff */
[----:B------:R-:W-:Y:S01]  /*4bc0*/  @!P0 IMAD.IADD R192, R192, 0x1, -R0 ;  /* 0x00000001c0c08824 */ /* 0x000fe200078e0a00 */
[----:B------:R-:W-:Y:S01]  /*4bd0*/  ISETP.GE.AND P0, PT, R12, RZ, PT ;  /* 0x000000ff0c00720c */ /* 0x000fe20003f06270 */
[----:B------:R-:W-:Y:S01]  /*4be0*/  @!P3 IMAD.MOV R190, RZ, RZ, -R190 ;  /* 0x000000ffffbeb224 */ /* 0x000fe200078e0abe */
[----:B------:R-:W-:Y:S01]  /*4bf0*/  LOP3.LUT R12, R4, 0xc0, RZ, 0xfc, !PT ;  /* 0x000000c0040c7812 */ /* 0x000fe200078efcff */
[----:B------:R-:W-:Y:S01]  /*4c00*/  IMAD.MOV R10, RZ, RZ, -R10 ;  /* 0x000000ffff0a7224 */ /* 0x000fe200078e0a0a */
[----:B------:R-:W-:Y:S01]  /*4c10*/  ISETP.GT.U32.AND P3, PT, R0, R198, PT ;  /* 0x000000c60000720c */ /* 0x000fe20003f64070 */
[----:B------:R-:W-:Y:S01]  /*4c20*/  VIADD R8, R7, 0xbc ;  /* 0x000000bc07087836 */ /* 0x000fe20000000000 */
[----:B------:R-:W-:Y:S01]  /*4c30*/  IABS R13, R12 ;  /* 0x0000000c000d7213 */ /* 0x000fe20000000000 */
[----:B------:R-:W-:Y:S02]  /*4c40*/  @!P1 IMAD.IADD R196, R196, 0x1, -R0 ;  /* 0x00000001c4c49824 */ /* 0x000fe400078e0a00 */
[----:B------:R-:W-:Y:S01]  /*4c50*/  IMAD R200, R0, R10, R15 ;  /* 0x0000000a00c87224 */ /* 0x000fe200078e020f */
[----:B------:R-:W-:Y:S01]  /*4c60*/  IABS R15, R8 ;  /* 0x00000008000f7213 */ /* 0x000fe20000000000 */
[----:B------:R-:W-:Y:S01]  /*4c70*/  @!P2 IMAD.MOV R192, RZ, RZ, -R192 ;  /* 0x000000ffffc0a224 */ /* 0x000fe200078e0ac0 */
[----:B------:R-:W-:Y:S01]  /*4c80*/  ISETP.GE.AND P2, PT, R8, RZ, PT ;  /* 0x000000ff0800720c */ /* 0x000fe20003f46270 */
[----:B------:R-:W-:Y:S01]  /*4c90*/  IMAD.HI.U32 R8, R6, R13, RZ ;  /* 0x0000000d06087227 */ /* 0x000fe200078e00ff */
[----:B------:R-:W-:-:S03]  /*4ca0*/  ISETP.GT.U32.AND P1, PT, R0, R196, PT ;  /* 0x000000c40000720c */ /* 0x000fc60003f24070 */
[----:B------:R-:W-:Y:S01]  /*4cb0*/  @!P4 IMAD.MOV R194, RZ, RZ, -R194 ;  /* 0x000000ffffc2c224 */ /* 0x000fe200078e0ac2 */
[----:B------:R-:W-:Y:S01]  /*4cc0*/  ISETP.GT.U32.AND P4, PT, R0, R200, PT ;  /* 0x000000c80000720c */ /* 0x000fe20003f84070 */
[----:B------:R-:W-:-:S04]  /*4cd0*/  IMAD.HI.U32 R9, R6, R15, RZ ;  /* 0x0000000f06097227 */ /* 0x000fc800078e00ff */
[----:B------:R-:W-:Y:S02]  /*4ce0*/  IMAD.MOV R8, RZ, RZ, -R8 ;  /* 0x000000ffff087224 */ /* 0x000fe400078e0a08 */
[--C-:B------:R-:W-:Y:S02]  /*4cf0*/  @!P3 IMAD.IADD R198, R198, 0x1, -R0.reuse ;  /* 0x00000001c6c6b824 */ /* 0x100fe400078e0a00 */
[----:B------:R-:W-:Y:S02]  /*4d00*/  IMAD.MOV R9, RZ, RZ, -R9 ;  /* 0x000000ffff097224 */ /* 0x000fe400078e0a09 */
[C---:B------:R-:W-:Y:S01]  /*4d10*/  IMAD R202, R0.reuse, R8, R13 ;  /* 0x0000000800ca7224 */ /* 0x040fe200078e020d */
[C---:B------:R-:W-:Y:S01]  /*4d20*/  ISETP.GT.U32.AND P3, PT, R0.reuse, R198, PT ;  /* 0x000000c60000720c */ /* 0x040fe20003f64070 */
[----:B------:R-:W-:Y:S01]  /*4d30*/  IMAD R204, R0, R9, R15 ;  /* 0x0000000900cc7224 */ /* 0x000fe200078e020f */
[----:B------:R-:W-:Y:S01]  /*4d40*/  IABS R15, R18 ;  /* 0x00000012000f7213 */ /* 0x000fe20000000000 */
[----:B------:R-:W-:Y:S01]  /*4d50*/  @!P1 IMAD.IADD R196, R196, 0x1, -R0 ;  /* 0x00000001c4c49824 */ /* 0x000fe200078e0a00 */
[----:B------:R-:W-:Y:S01]  /*4d60*/  ISETP.GT.U32.AND P1, PT, R0, R202, PT ;  /* 0x000000ca0000720c */ /* 0x000fe20003f24070 */
[----:B------:R-:W-:-:S04]  /*4d70*/  IMAD.HI.U32 R10, R6, R17, RZ ;  /* 0x00000011060a7227 */ /* 0x000fc800078e00ff */
[----:B------:R-:W-:Y:S01]  /*4d80*/  @!P4 IMAD.IADD R200, R200, 0x1, -R0 ;  /* 0x00000001c8c8c824 */ /* 0x000fe200078e0a00 */
[----:B------:R-:W-:Y:S01]  /*4d90*/  ISETP.GT.U32.AND P4, PT, R0, R204, PT ;  /* 0x000000cc0000720c */ /* 0x000fe20003f84070 */
[----:B------:R-:W-:-:S04]  /*4da0*/  IMAD.HI.U32 R11, R6, R19, RZ ;  /* 0x00000013060b7227 */ /* 0x000fc800078e00ff */
[----:B------:R-:W-:Y:S02]  /*4db0*/  IMAD.MOV R10, RZ, RZ, -R10 ;  /* 0x000000ffff0a7224 */ /* 0x000fe400078e0a0a */
[----:B------:R-:W-:Y:S02]  /*4dc0*/  IMAD.MOV R11, RZ, RZ, -R11 ;  /* 0x000000ffff0b7224 */ /* 0x000fe400078e0a0b */
[----:B------:R-:W-:Y:S01]  /*4dd0*/  IMAD R206, R0, R10, R17 ;  /* 0x0000000a00ce7224 */ /* 0x000fe200078e0211 */
[----:B------:R-:W-:Y:S01]  /*4de0*/  LOP3.LUT R10, R4, 0xb0, RZ, 0xfc, !PT ;  /* 0x000000b0040a7812 */ /* 0x000fe200078efcff */
[--C-:B------:R-:W-:Y:S01]  /*4df0*/  @!P3 IMAD.IADD R198, R198, 0x1, -R0.reuse ;  /* 0x00000001c6c6b824 */ /* 0x100fe200078e0a00 */
[----:B------:R-:W-:Y:S01]  /*4e00*/  ISETP.GE.AND P3, PT, R12, RZ, PT ;  /* 0x000000ff0c00720c */ /* 0x000fe20003f66270 */
[----:B------:R-:W-:Y:S01]  /*4e10*/  IMAD R210, R0, R11, R19 ;  /* 0x0000000b00d27224 */ /* 0x000fe200078e0213 */
[----:B------:R-:W-:Y:S01]  /*4e20*/  LOP3.LUT R12, R4, 0xac, RZ, 0xfc, !PT ;  /* 0x000000ac040c7812 */ /* 0x000fe200078efcff */
[--C-:B------:R-:W-:Y:S01]  /*4e30*/  @!P1 IMAD.IADD R202, R202, 0x1, -R0.reuse ;  /* 0x00000001caca9824 */ /* 0x100fe200078e0a00 */
[----:B------:R-:W-:Y:S01]  /*4e40*/  IABS R11, R10 ;  /* 0x0000000a000b7213 */ /* 0x000fe20000000000 */
[----:B------:R-:W-:Y:S01]  /*4e50*/  @!P4 IMAD.IADD R204, R204, 0x1, -R0 ;  /* 0x00000001ccccc824 */ /* 0x000fe200078e0a00 */
[----:B------:R-:W-:Y:S01]  /*4e60*/  IABS R13, R12 ;  /* 0x0000000c000d7213 */ /* 0x000fe20000000000 */
[----:B------:R-:W-:Y:S01]  /*4e70*/  @!P6 IMAD.MOV R196, RZ, RZ, -R196 ;  /* 0x000000ffffc4e224 */ /* 0x000fe200078e0ac4 */
[----:B------:R-:W-:Y:S01]  /*4e80*/  ISETP.GT.U32.AND P4, PT, R0, R202, PT ;  /* 0x000000ca0000720c */ /* 0x000fe20003f84070 */
[----:B------:R-:W-:Y:S01]  /*4e90*/  IMAD.HI.U32 R8, R6, R11, RZ ;  /* 0x0000000b06087227 */ /* 0x000fe200078e00ff */
[----:B------:R-:W-:-:S02]  /*4ea0*/  ISETP.GT.U32.AND P6, PT, R0, R206, PT ;  /* 0x000000ce0000720c */ /* 0x000fc40003fc4070 */
[----:B------:R-:W-:Y:S01]  /*4eb0*/  ISETP.GT.U32.AND P1, PT, R0, R200, PT ;  /* 0x000000c80000720c */ /* 0x000fe20003f24070 */
[----:B------:R-:W-:Y:S01]  /*4ec0*/  IMAD.HI.U32 R9, R6, R13, RZ ;  /* 0x0000000d06097227 */ /* 0x000fe200078e00ff */
[----:B------:R-:W-:-:S03]  /*4ed0*/  LOP3.LUT R19, R4, 0xa4, RZ, 0xfc, !PT ;  /* 0x000000a404137812 */ /* 0x000fc600078efcff */
[----:B------:R-:W-:Y:S01]  /*4ee0*/  IMAD.MOV R8, RZ, RZ, -R8 ;  /* 0x000000ffff087224 */ /* 0x000fe200078e0a08 */
[----:B------:R-:W-:Y:S01]  /*4ef0*/  IABS R17, R19 ;  /* 0x0000001300117213 */ /* 0x000fe20000000000 */
[----:B------:R-:W-:Y:S02]  /*4f00*/  IMAD.MOV R9, RZ, RZ, -R9 ;  /* 0x000000ffff097224 */ /* 0x000fe400078e0a09 */
[C---:B------:R-:W-:Y:S02]  /*4f10*/  IMAD R212, R0.reuse, R8, R11 ;  /* 0x0000000800d47224 */ /* 0x040fe400078e020b */
[----:B------:R-:W-:Y:S01]  /*4f20*/  IMAD R208, R0, R9, R13 ;  /* 0x0000000900d07224 */ /* 0x000fe200078e020d */
[----:B------:R-:W-:Y:S01]  /*4f30*/  LOP3.LUT R13, R4, 0xa0, RZ, 0xfc, !PT ;  /* 0x000000a0040d7812 */ /* 0x000fe200078efcff */
[--C-:B------:R-:W-:Y:S01]  /*4f40*/  @!P4 IMAD.IADD R202, R202, 0x1, -R0.reuse ;  /* 0x00000001cacac824 */ /* 0x100fe200078e0a00 */
[----:B------:R-:W-:Y:S01]  /*4f50*/  ISETP.GT.U32.AND P4, PT, R0, R212, PT ;  /* 0x000000d40000720c */ /* 0x000fe20003f84070 */
[--C-:B------:R-:W-:Y:S01]  /*4f60*/  @!P6 IMAD.IADD R206, R206, 0x1, -R0.reuse ;  /* 0x00000001cecee824 */ /* 0x100fe200078e0a00 */
[----:B------:R-:W-:Y:S01]  /*4f70*/  ISETP.GT.U32.AND P6, PT, R0, R208, PT ;  /* 0x000000d00000720c */ /* 0x000fe20003fc4070 */
[----:B------:R-:W-:Y:S01]  /*4f80*/  @!P1 IMAD.IADD R200, R200, 0x1, -R0 ;  /* 0x00000001c8c89824 */ /* 0x000fe200078e0a00 */
[----:B------:R-:W-:Y:S01]  /*4f90*/  ISETP.GT.U32.AND P1, PT, R0, R210, PT ;  /* 0x000000d20000720c */ /* 0x000fe20003f24070 */
[----:B------:R-:W-:-:S04]  /*4fa0*/  IMAD.HI.U32 R8, R6, R15, RZ ;  /* 0x0000000f06087227 */ /* 0x000fc800078e00ff */
[----:B------:R-:W-:Y:S01]  /*4fb0*/  @!P5 IMAD.MOV R198, RZ, RZ, -R198 ;  /* 0x000000ffffc6d224 */ /* 0x000fe200078e0ac6 */
[----:B------:R-:W-:Y:S01]  /*4fc0*/  ISETP.GT.U32.AND P5, PT, R0, R204, PT ;  /* 0x000000cc0000720c */ /* 0x000fe20003fa4070 */
[----:B------:R-:W-:-:S04]  /*4fd0*/  IMAD.HI.U32 R9, R6, R17, RZ ;  /* 0x0000001106097227 */ /* 0x000fc800078e00ff */
[--C-:B------:R-:W-:Y:S01]  /*4fe0*/  @!P4 IMAD.IADD R212, R212, 0x1, -R0.reuse ;  /* 0x00000001d4d4c824 */ /* 0x100fe200078e0a00 */
[----:B------:R-:W-:Y:S01]  /*4ff0*/  ISETP.GT.U32.AND P4, PT, R0, R206, PT ;  /* 0x000000ce0000720c */ /* 0x000fe20003f84070 */
[----:B------:R-:W-:Y:S02]  /*5000*/  @!P6 IMAD.IADD R208, R208, 0x1, -R0 ;  /* 0x00000001d0d0e824 */ /* 0x000fe400078e0a00 */
[----:B------:R-:W-:Y:S01]  /*5010*/  IMAD.MOV R8, RZ, RZ, -R8 ;  /* 0x000000ffff087224 */ /* 0x000fe200078e0a08 */
[----:B------:R-:W-:Y:S01]  /*5020*/  ISETP.GT.U32.AND P6, PT, R0, R212, PT ;  /* 0x000000d40000720c */ /* 0x000fe20003fc4070 */
[----:B------:R-:W-:Y:S02]  /*5030*/  IMAD.MOV R9, RZ, RZ, -R9 ;  /* 0x000000ffff097224 */ /* 0x000fe400078e0a09 */
[----:B------:R-:W-:Y:S01]  /*5040*/  @!P1 IMAD.IADD R210, R210, 0x1, -R0 ;  /* 0x00000001d2d29824 */ /* 0x000fe200078e0a00 */
[----:B------:R-:W-:Y:S01]  /*5050*/  ISETP.GE.AND P1, PT, R16, RZ, PT ;  /* 0x000000ff1000720c */ /* 0x000fe20003f26270 */
[----:B------:R-:W-:Y:S01]  /*5060*/  IMAD R214, R0, R8, R15 ;  /* 0x0000000800d67224 */ /* 0x000fe200078e020f */
[----:B------:R-:W-:Y:S01]  /*5070*/  LOP3.LUT R16, R4, 0x38, RZ, 0xfc, !PT ;  /* 0x0000003804107812 */ /* 0x000fe200078efcff */
[C---:B------:R-:W-:Y:S01]  /*5080*/  IMAD R216, R0.reuse, R9, R17 ;  /* 0x0000000900d87224 */ /* 0x040fe200078e0211 */
[----:B------:R-:W-:Y:S01]  /*5090*/  IABS R9, R13 ;  /* 0x0000000d00097213 */ /* 0x000fe20000000000 */
[----:B------:R-:W-:Y:S01]  /*50a0*/  @!P0 IMAD.MOV R200, RZ, RZ, -R200 ;  /* 0x000000ffffc88224 */ /* 0x000fe200078e0ac8 */
[----:B------:R-:W-:Y:S01]  /*50b0*/  ISETP.GT.U32.AND P0, PT, R0, R210, PT ;  /* 0x000000d20000720c */ /* 0x000fe20003f04070 */
[--C-:B------:R-:W-:Y:S01]  /*50c0*/  @!P4 IMAD.IADD R206, R206, 0x1, -R0.reuse ;  /* 0x00000001cecec824 */ /* 0x100fe200078e0a00 */
[----:B------:R-:W-:Y:S01]  /*50d0*/  ISETP.GT.U32.AND P4, PT, R0, R214, PT ;  /* 0x000000d60000720c */ /* 0x000fe20003f84070 */
[--C-:B------:R-:W-:Y:S01]  /*50e0*/  @!P6 IMAD.IADD R212, R212, 0x1, -R0.reuse ;  /* 0x00000001d4d4e824 */ /* 0x100fe200078e0a00 */
[----:B------:R-:W-:Y:S01]  /*50f0*/  ISETP.GT.U32.AND P6, PT, R0, R216, PT ;  /* 0x000000d80000720c */ /* 0x000fe20003fc4070 */
[----:B------:R-:W-:Y:S01]  /*5100*/  @!P5 IMAD.IADD R204, R204, 0x1, -R0 ;  /* 0x00000001ccccd824 */ /* 0x000fe200078e0a00 */
[----:B------:R-:W-:Y:S01]  /*5110*/  ISETP.GE.AND P5, PT, R14, RZ, PT ;  /* 0x000000ff0e00720c */ /* 0x000fe20003fa6270 */
[----:B------:R-:W-:Y:S01]  /*5120*/  VIADD R8, R7, 0x9c ;  /* 0x0000009c07087836 */ /* 0x000fe20000000000 */
[----:B------:R-:W-:Y:S01]  /*5130*/  LOP3.LUT R14, R4, 0x98, RZ, 0xfc, !PT ;  /* 0x00000098040e7812 */ /* 0x000fe200078efcff */
[----:B------:R-:W-:-:S02]  /*5140*/  @!P2 IMAD.MOV R204, RZ, RZ, -R204 ;  /* 0x000000ffffcca224 */ /* 0x000fc400078e0acc */
[----:B------:R-:W-:Y:S01]  /*5150*/  @!P3 IMAD.MOV R202, RZ, RZ, -R202 ;  /* 0x000000ffffcab224 */ /* 0x000fe200078e0aca */
[----:B------:R-:W-:Y:S01]  /*5160*/  ISETP.GE.AND P2, PT, R8, RZ, PT ;  /* 0x000000ff0800720c */ /* 0x000fe20003f46270 */
[--C-:B------:R-:W-:Y:S01]  /*5170*/  @!P0 IMAD.IADD R210, R210, 0x1, -R0.reuse ;  /* 0x00000001d2d28824 */ /* 0x100fe200078e0a00 */
[----:B------:R-:W-:Y:S01]  /*5180*/  IABS R11, R8 ;  /* 0x00000008000b7213 */ /* 0x000fe20000000000 */
[----:B------:R-:W-:Y:S01]  /*5190*/  IMAD.HI.U32 R8, R6, R9, RZ ;  /* 0x0000000906087227 */ /* 0x000fe200078e00ff */
[----:B------:R-:W-:Y:S02]  /*51a0*/  ISETP.GE.AND P0, PT, R10, RZ, PT ;  /* 0x000000ff0a00720c */ /* 0x000fe40003f06270 */
[----:B------:R-:W-:Y:S01]  /*51b0*/  IABS R10, R14 ;  /* 0x0000000e000a7213 */ /* 0x000fe20000000000 */
[----:B------:R-:W-:Y:S01]  /*51c0*/  @!P4 IMAD.IADD R214, R214, 0x1, -R0 ;  /* 0x00000001d6d6c824 */ /* 0x000fe200078e0a00 */
[----:B------:R-:W-:Y:S01]  /*51d0*/  ISETP.GE.AND P4, PT, R18, RZ, PT ;  /* 0x000000ff1200720c */ /* 0x000fe20003f86270 */
[----:B------:R-:W-:Y:S01]  /*51e0*/  IMAD.MOV R218, RZ, RZ, -R8 ;  /* 0x000000ffffda7224 */ /* 0x000fe200078e0a08 */
[----:B------:R-:W-:Y:S01]  /*51f0*/  ISETP.GT.U32.AND P3, PT, R0, R208, PT ;  /* 0x000000d00000720c */ /* 0x000fe20003f64070 */
[----:B------:R-:W-:Y:S01]  /*5200*/  @!P6 IMAD.IADD R216, R216, 0x1, -R0 ;  /* 0x00000001d8d8e824 */ /* 0x000fe200078e0a00 */
[----:B------:R-:W-:Y:S01]  /*5210*/  LOP3.LUT R18, R4, 0x34, RZ, 0xfc, !PT ;  /* 0x0000003404127812 */ /* 0x000fe200078efcff */
[----:B------:R-:W-:Y:S01]  /*5220*/  @!P5 IMAD.MOV R206, RZ, RZ, -R206 ;  /* 0x000000ffffced224 */ /* 0x000fe200078e0ace */
[----:B------:R-:W-:Y:S01]  /*5230*/  ISETP.GT.U32.AND P5, PT, R0, R214, PT ;  /* 0x000000d60000720c */ /* 0x000fe20003fa4070 */
[----:B------:R-:W-:Y:S01]  /*5240*/  IMAD.HI.U32 R8, R6, R11, RZ ;  /* 0x0000000b06087227 */ /* 0x000fe200078e00ff */
[----:B------:R-:W-:-:S03]  /*5250*/  ISETP.GT.U32.AND P6, PT, R0, R216, PT ;  /* 0x000000d80000720c */ /* 0x000fc60003fc4070 */
[----:B------:R-:W-:Y:S02]  /*5260*/  IMAD R218, R0, R218, R9 ;  /* 0x000000da00da7224 */ /* 0x000fe400078e0209 */
[----:B------:R-:W-:Y:S02]  /*5270*/  IMAD.MOV.U32 R9, RZ, RZ, R10 ;  /* 0x000000ffff097224 */ /* 0x000fe400078e000a */
[----:B------:R-:W-:Y:S02]  /*5280*/  IMAD.MOV R220, RZ, RZ, -R8 ;  /* 0x000000ffffdc7224 */ /* 0x000fe400078e0a08 */
[----:B------:R-:W-:-:S04]  /*5290*/  IMAD.HI.U32 R8, R6, R9, RZ ;  /* 0x0000000906087227 */ /* 0x000fc800078e00ff */
[----:B------:R-:W-:Y:S02]  /*52a0*/  IMAD.MOV R8, RZ, RZ, -R8 ;  /* 0x000000ffff087224 */ /* 0x000fe400078e0a08 */
[----:B------:R-:W-:Y:S01]  /*52b0*/  IMAD R220, R0, R220, R11 ;  /* 0x000000dc00dc7224 */ /* 0x000fe200078e020b */
[----:B------:R-:W-:Y:S01]  /*52c0*/  LOP3.LUT R11, R4, 0x94, RZ, 0xfc, !PT ;  /* 0x00000094040b7812 */ /* 0x000fe200078efcff */
[--C-:B------:R-:W-:Y:S01]  /*52d0*/  @!P5 IMAD.IADD R214, R214, 0x1, -R0.reuse ;  /* 0x00000001d6d6d824 */ /* 0x100fe200078e0a00 */
[----:B------:R-:W-:Y:S01]  /*52e0*/  ISETP.GE.AND P5, PT, R14, RZ, PT ;  /* 0x000000ff0e00720c */ /* 0x000fe20003fa6270 */
[----:B------:R-:W-:Y:S01]  /*52f0*/  IMAD R222, R0, R8, R9 ;  /* 0x0000000800de7224 */ /* 0x000fe200078e0209 */
[----:B------:R-:W-:Y:S01]  /*5300*/  IABS R10, R11 ;  /* 0x0000000b000a7213 */ /* 0x000fe20000000000 */
[----:B------:R-:W-:Y:S01]  /*5310*/  @!P6 IMAD.IADD R216, R216, 0x1, -R0 ;  /* 0x00000001d8d8e824 */ /* 0x000fe200078e0a00 */
[C---:B------:R-:W-:Y:S01]  /*5320*/  ISETP.GT.U32.AND P6, PT, R0.reuse, R220, PT ;  /* 0x000000dc0000720c */ /* 0x040fe20003fc4070 */
[----:B------:R-:W-:Y:S01]  /*5330*/  @!P0 IMAD.MOV R212, RZ, RZ, -R212 ;  /* 0x000000ffffd48224 */ /* 0x000fe200078e0ad4 */
[----:B------:R-:W-:Y:S01]  /*5340*/  ISETP.GE.AND P0, PT, R19, RZ, PT ;  /* 0x000000ff1300720c */ /* 0x000fe20003f06270 */
[----:B------:R-:W-:Y:S01]  /*5350*/  @!P4 IMAD.MOV R214, RZ, RZ, -R214 ;  /* 0x000000ffffd6c224 */ /* 0x000fe200078e0ad6 */
[C---:B------:R-:W-:Y:S01]  /*5360*/  ISETP.GT.U32.AND P4, PT, R0.reuse, R222, PT ;  /* 0x000000de0000720c */ /* 0x040fe20003f84070 */
[----:B------:R-:W-:Y:S01]  /*5370*/  @!P1 IMAD.MOV R210, RZ, RZ, -R210 ;  /* 0x000000ffffd29224 */ /* 0x000fe200078e0ad2 */
[----:B------:R-:W-:Y:S01]  /*5380*/  ISETP.GT.U32.AND P1, PT, R0, R218, PT ;  /* 0x000000da0000720c */ /* 0x000fe20003f24070 */
[----:B------:R-:W-:Y:S01]  /*5390*/  IMAD.MOV.U32 R9, RZ, RZ, R10 ;  /* 0x000000ffff097224 */ /* 0x000fe200078e000a */
[----:B------:R-:W-:Y:S01]  /*53a0*/  LOP3.LUT R10, R4, 0x8c, RZ, 0xfc, !PT ;  /* 0x0000008c040a7812 */ /* 0x000fe200078efcff */
[----:B------:R-:W-:Y:S01]  /*53b0*/  @!P3 IMAD.IADD R208, R208, 0x1, -R0 ;  /* 0x00000001d0d0b824 */ /* 0x000fe200078e0a00 */
[----:B------:R-:W-:Y:S01]  /*53c0*/  ISETP.GE.AND P3, PT, R12, RZ, PT ;  /* 0x000000ff0c00720c */ /* 0x000fe20003f66270 */
[----:B------:R-:W-:Y:S01]  /*53d0*/  IMAD.HI.U32 R8, R6, R9, RZ ;  /* 0x0000000906087227 */ /* 0x000fe200078e00ff */
[----:B------:R-:W-:-:S02]  /*53e0*/  LOP3.LUT R12, R4, 0x90, RZ, 0xfc, !PT ;  /* 0x00000090040c7812 */ /* 0x000fc400078efcff */
[----:B------:R-:W-:Y:S01]  /*53f0*/  LOP3.LUT R14, R4, 0x80, RZ, 0xfc, !PT ;  /* 0x00000080040e7812 */ /* 0x000fe200078efcff */
[----:B------:R-:W-:Y:S01]  /*5400*/  @!P6 IMAD.IADD R220, R220, 0x1, -R0 ;  /* 0x00000001dcdce824 */ /* 0x000fe200078e0a00 */
[----:B------:R-:W-:Y:S01]  /*5410*/  IABS R19, R16 ;  /* 0x0000001000137213 */ /* 0x000fe20000000000 */
[----:B------:R-:W-:Y:S01]  /*5420*/  @!P0 IMAD.MOV R216, RZ, RZ, -R216 ;  /* 0x000000ffffd88224 */ /* 0x000fe200078e0ad8 */
[----:B------:R-:W-:Y:S01]  /*5430*/  ISETP.GE.AND P0, PT, R11, RZ, PT ;  /* 0x000000ff0b00720c */ /* 0x000fe20003f06270 */
[----:B------:R-:W-:Y:S01]  /*5440*/  @!P4 IMAD.IADD R222, R222, 0x1, -R0 ;  /* 0x00000001dedec824 */ /* 0x000fe200078e0a00 */
[----:B------:R-:W-:Y:S01]  /*5450*/  IABS R11, R12 ;  /* 0x0000000c000b7213 */ /* 0x000fe20000000000 */
[----:B------:R-:W-:Y:S01]  /*5460*/  IMAD.MOV R8, RZ, RZ, -R8 ;  /* 0x000000ffff087224 */ /* 0x000fe200078e0a08 */
[----:B------:R-:W-:Y:S01]  /*5470*/  ISETP.GT.U32.AND P6, PT, R0, R220, PT ;  /* 0x000000dc0000720c */ /* 0x000fe20003fc4070 */
[----:B------:R-:W-:Y:S01]  /*5480*/  @!P1 IMAD.IADD R218, R218, 0x1, -R0 ;  /* 0x00000001dada9824 */ /* 0x000fe200078e0a00 */
[C---:B------:R-:W-:Y:S01]  /*5490*/  ISETP.GT.U32.AND P4, PT, R0.reuse, R222, PT ;  /* 0x000000de0000720c */ /* 0x040fe20003f84070 */
[----:B------:R-:W-:Y:S01]  /*54a0*/  IMAD R224, R0, R8, R9 ;  /* 0x0000000800e07224 */ /* 0x000fe200078e0209 */
[----:B------:R-:W-:Y:S01]  /*54b0*/  IABS R15, R14 ;  /* 0x0000000e000f7213 */ /* 0x000fe20000000000 */
[----:B------:R-:W-:Y:S01]  /*54c0*/  IMAD.HI.U32 R8, R6, R11, RZ ;  /* 0x0000000b06087227 */ /* 0x000fe200078e00ff */
[----:B------:R-:W-:-:S03]  /*54d0*/  ISETP.GT.U32.AND P1, PT, R0, R218, PT ;  /* 0x000000da0000720c */ /* 0x000fc60003f24070 */
[----:B------:R-:W-:Y:S02]  /*54e0*/  IMAD.MOV R226, RZ, RZ, -R8 ;  /* 0x000000ffffe27224 */ /* 0x000fe400078e0a08 */
[----:B------:R-:W-:Y:S01]  /*54f0*/  @!P3 IMAD.MOV R208, RZ, RZ, -R208 ;  /* 0x000000ffffd0b224 */ /* 0x000fe200078e0ad0 */
[----:B------:R-:W-:Y:S01]  /*5500*/  ISETP.GE.AND P3, PT, R13, RZ, PT ;  /* 0x000000ff0d00720c */ /* 0x000fe20003f66270 */
[----:B------:R-:W-:Y:S01]  /*5510*/  IMAD R226, R0, R226, R11 ;  /* 0x000000e200e27224 */ /* 0x000fe200078e020b */
[----:B------:R-:W-:Y:S01]  /*5520*/  IABS R13, R10 ;  /* 0x0000000a000d7213 */ /* 0x000fe20000000000 */
[--C-:B------:R-:W-:Y:S01]  /*5530*/  @!P6 IMAD.IADD R220, R220, 0x1, -R0.reuse ;  /* 0x00000001dcdce824 */ /* 0x100fe200078e0a00 */
[----:B------:R-:W-:Y:S01]  /*5540*/  ISETP.GT.U32.AND P6, PT, R0, R224, PT ;  /* 0x000000e00000720c */ /* 0x000fe20003fc4070 */
[----:B------:R-:W-:Y:S01]  /*5550*/  @!P4 IMAD.IADD R222, R222, 0x1, -R0 ;  /* 0x00000001dedec824 */ /* 0x000fe200078e0a00 */
[----:B------:R-:W-:Y:S01]  /*5560*/  ISETP.GT.U32.AND P4, PT, R0, R226, PT ;  /* 0x000000e20000720c */ /* 0x000fe20003f84070 */
[----:B------:R-:W-:-:S04]  /*5570*/  IMAD.HI.U32 R9, R6, R13, RZ ;  /* 0x0000000d06097227 */ /* 0x000fc800078e00ff */
[----:B------:R-:W-:Y:S01]  /*5580*/  @!P1 IMAD.IADD R218, R218, 0x1, -R0 ;  /* 0x00000001dada9824 */ /* 0x000fe200078e0a00 */
[----:B------:R-:W-:Y:S01]  /*5590*/  ISETP.GE.AND P1, PT, R12, RZ, PT ;  /* 0x000000ff0c00720c */ /* 0x000fe20003f26270 */
[----:B------:R-:W-:Y:S01]  /*55a0*/  IMAD.MOV R9, RZ, RZ, -R9 ;  /* 0x000000ffff097224 */ /* 0x000fe200078e0a09 */
[----:B------:R-:W-:Y:S01]  /*55b0*/  LOP3.LUT R12, R4, 0x84, RZ, 0xfc, !PT ;  /* 0x00000084040c7812 */ /* 0x000fe200078efcff */
[----:B------:R-:W-:Y:S01]  /*55c0*/  @!P3 IMAD.MOV R218, RZ, RZ, -R218 ;  /* 0x000000ffffdab224 */ /* 0x000fe200078e0ada */
[----:B------:R-:W-:Y:S01]  /*55d0*/  ISETP.GE.AND P3, PT, R10, RZ, PT ;  /* 0x000000ff0a00720c */ /* 0x000fe20003f66270 */
[----:B------:R-:W-:Y:S01]  /*55e0*/  IMAD R228, R0, R9, R13 ;  /* 0x0000000900e47224 */ /* 0x000fe200078e020d */
[----:B------:R-:W-:Y:S01]  /*55f0*/  LOP3.LUT R10, R4, 0x88, RZ, 0xfc, !PT ;  /* 0x00000088040a7812 */ /* 0x000fe200078efcff */
[--C-:B------:R-:W-:Y:S01]  /*5600*/  @!P6 IMAD.IADD R224, R224, 0x1, -R0.reuse ;  /* 0x00000001e0e0e824 */ /* 0x100fe200078e0a00 */
[----:B------:R-:W-:Y:S01]  /*5610*/  IABS R13, R12 ;  /* 0x0000000c000d7213 */ /* 0x000fe20000000000 */
[----:B------:R-:W-:Y:S01]  /*5620*/  VIADD R8, R7, 0x7c ;  /* 0x0000007c07087836 */ /* 0x000fe20000000000 */
[----:B------:R-:W-:Y:S01]  /*5630*/  IABS R11, R10 ;  /* 0x0000000a000b7213 */ /* 0x000fe20000000000 */
[----:B------:R-:W-:Y:S01]  /*5640*/  @!P4 IMAD.IADD R226, R226, 0x1, -R0 ;  /* 0x00000001e2e2c824 */ /* 0x000fe200078e0a00 */
[C---:B------:R-:W-:Y:S01]  /*5650*/  ISETP.GT.U32.AND P6, PT, R0.reuse, R224, PT ;  /* 0x000000e00000720c */ /* 0x040fe20003fc4070 */
[----:B------:R-:W-:Y:S01]  /*5660*/  @!P5 IMAD.MOV R222, RZ, RZ, -R222 ;  /* 0x000000ffffded224 */ /* 0x000fe200078e0ade */
[----:B------:R-:W-:Y:S01]  /*5670*/  ISETP.GT.U32.AND P5, PT, R0, R228, PT ;  /* 0x000000e40000720c */ /* 0x000fe20003fa4070 */
[----:B------:R-:W-:Y:S01]  /*5680*/  @!P2 IMAD.MOV R220, RZ, RZ, -R220 ;  /* 0x000000ffffdca224 */ /* 0x000fe200078e0adc */
[----:B------:R-:W-:Y:S01]  /*5690*/  ISETP.GE.AND P2, PT, R8, RZ, PT ;  /* 0x000000ff0800720c */ /* 0x000fe20003f46270 */
[----:B------:R-:W-:Y:S01]  /*56a0*/  IMAD.HI.U32 R9, R6, R13, RZ ;  /* 0x0000000d06097227 */ /* 0x000fe200078e00ff */
[----:B------:R-:W-:-:S02]  /*56b0*/  IABS R17, R8 ;  /* 0x0000000800117213 */ /* 0x000fc40000000000 */
[----:B------:R-:W-:Y:S01]  /*56c0*/  ISETP.GT.U32.AND P4, PT, R0, R226, PT ;  /* 0x000000e20000720c */ /* 0x000fe20003f84070 */
[----:B------:R-:W-:-:S04]  /*56d0*/  IMAD.HI.U32 R8, R6, R11, RZ ;  /* 0x0000000b06087227 */ /* 0x000fc800078e00ff */
[----:B------:R-:W-:Y:S02]  /*56e0*/  IMAD.MOV R230, RZ, RZ, -R8 ;  /* 0x000000ffffe67224 */ /* 0x000fe400078e0a08 */
[----:B------:R-:W-:Y:S02]  /*56f0*/  IMAD.MOV R9, RZ, RZ, -R9 ;  /* 0x000000ffff097224 */ /* 0x000fe400078e0a09 */
[----:B------:R-:W-:Y:S02]  /*5700*/  IMAD R230, R0, R230, R11 ;  /* 0x000000e600e67224 */ /* 0x000fe400078e020b */
[--C-:B------:R-:W-:Y:S02]  /*5710*/  @!P5 IMAD.IADD R228, R228, 0x1, -R0.reuse ;  /* 0x00000001e4e4d824 */ /* 0x100fe400078e0a00 */
[--C-:B------:R-:W-:Y:S01]  /*5720*/  @!P6 IMAD.IADD R224, R224, 0x1, -R0.reuse ;  /* 0x00000001e0e0e824 */ /* 0x100fe200078e0a00 */
[----:B------:R-:W-:Y:S01]  /*5730*/  ISETP.GE.AND P6, PT, R10, RZ, PT ;  /* 0x000000ff0a00720c */ /* 0x000fe20003fc6270 */
[C---:B------:R-:W-:Y:S01]  /*5740*/  IMAD R232, R0.reuse, R9, R13 ;  /* 0x0000000900e87224 */ /* 0x040fe200078e020d */
[----:B------:R-:W-:Y:S01]  /*5750*/  ISETP.GT.U32.AND P5, PT, R0, R228, PT ;  /* 0x000000e40000720c */ /* 0x000fe20003fa4070 */
[----:B------:R-:W-:Y:S01]  /*5760*/  @!P4 IMAD.IADD R226, R226, 0x1, -R0 ;  /* 0x00000001e2e2c824 */ /* 0x000fe200078e0a00 */
[C---:B------:R-:W-:Y:S01]  /*5770*/  ISETP.GT.U32.AND P4, PT, R0.reuse, R230, PT ;  /* 0x000000e60000720c */ /* 0x040fe20003f84070 */
[----:B------:R-:W-:Y:S01]  /*5780*/  @!P0 IMAD.MOV R224, RZ, RZ, -R224 ;  /* 0x000000ffffe08224 */ /* 0x000fe200078e0ae0 */
[----:B------:R-:W-:Y:S01]  /*5790*/  ISETP.GT.U32.AND P0, PT, R0, R232, PT ;  /* 0x000000e80000720c */ /* 0x000fe20003f04070 */
[----:B------:R-:W-:Y:S01]  /*57a0*/  IMAD.HI.U32 R9, R6, R17, RZ ;  /* 0x0000001106097227 */ /* 0x000fe200078e00ff */
[----:B------:R-:W-:-:S03]  /*57b0*/  LOP3.LUT R10, R4, 0x78, RZ, 0xfc, !PT ;  /* 0x00000078040a7812 */ /* 0x000fc600078efcff */
[----:B------:R-:W-:Y:S02]  /*57c0*/  IMAD.MOV R9, RZ, RZ, -R9 ;  /* 0x000000ffff097224 */ /* 0x000fe400078e0a09 */
[----:B------:R-:W-:-:S04]  /*57d0*/  IMAD.HI.U32 R8, R6, R15, RZ ;  /* 0x0000000f06087227 */ /* 0x000fc800078e00ff */
[----:B------:R-:W-:Y:S01]  /*57e0*/  IMAD R236, R0, R9, R17 ;  /* 0x0000000900ec7224 */ /* 0x000fe200078e0211 */
[----:B------:R-:W-:Y:S01]  /*57f0*/  IABS R9, R10 ;  /* 0x0000000a00097213 */ /* 0x000fe20000000000 */
[--C-:B------:R-:W-:Y:S02]  /*5800*/  @!P4 IMAD.IADD R230, R230, 0x1, -R0.reuse ;  /* 0x00000001e6e6c824 */ /* 0x100fe400078e0a00 */
[--C-:B------:R-:W-:Y:S02]  /*5810*/  @!P5 IMAD.IADD R228, R228, 0x1, -R0.reuse ;  /* 0x00000001e4e4d824 */ /* 0x100fe400078e0a00 */
[----:B------:R-:W-:Y:S01]  /*5820*/  @!P0 IMAD.IADD R232, R232, 0x1, -R0 ;  /* 0x00000001e8e88824 */ /* 0x000fe200078e0a00 */
[C---:B------:R-:W-:Y:S01]  /*5830*/  ISETP.GT.U32.AND P4, PT, R0.reuse, R230, PT ;  /* 0x000000e60000720c */ /* 0x040fe20003f84070 */
[----:B------:R-:W-:Y:S02]  /*5840*/  IMAD.MOV R8, RZ, RZ, -R8 ;  /* 0x000000ffff087224 */ /* 0x000fe400078e0a08 */
[----:B------:R-:W-:Y:S01]  /*5850*/  @!P3 IMAD.MOV R228, RZ, RZ, -R228 ;  /* 0x000000ffffe4b224 */ /* 0x000fe200078e0ae4 */
[C---:B------:R-:W-:Y:S01]  /*5860*/  ISETP.GT.U32.AND P3, PT, R0.reuse, R236, PT ;  /* 0x000000ec0000720c */ /* 0x040fe20003f64070 */
[C---:B------:R-:W-:Y:S01]  /*5870*/  IMAD R234, R0.reuse, R8, R15 ;  /* 0x0000000800ea7224 */ /* 0x040fe200078e020f */
[----:B------:R-:W-:Y:S01]  /*5880*/  ISETP.GT.U32.AND P0, PT, R0, R232, PT ;  /* 0x000000e80000720c */ /* 0x000fe20003f04070 */
[----:B------:R-:W-:Y:S01]  /*5890*/  IMAD.HI.U32 R8, R6, R9, RZ ;  /* 0x0000000906087227 */ /* 0x000fe200078e00ff */
[----:B------:R-:W-:-:S02]  /*58a0*/  LOP3.LUT R15, R4, 0x70, RZ, 0xfc, !PT ;  /* 0x00000070040f7812 */ /* 0x000fc400078efcff */
[----:B------:R-:W-:Y:S01]  /*58b0*/  ISETP.GT.U32.AND P5, PT, R0, R234, PT ;  /* 0x000000ea0000720c */ /* 0x000fe20003fa4070 */
[----:B------:R-:W-:Y:S01]  /*58c0*/  IMAD.MOV R8, RZ, RZ, -R8 ;  /* 0x000000ffff087224 */ /* 0x000fe200078e0a08 */
[----:B------:R-:W-:Y:S01]  /*58d0*/  IABS R13, R15 ;  /* 0x0000000f000d7213 */ /* 0x000fe20000000000 */
[----:B------:R-:W-:Y:S01]  /*58e0*/  @!P1 IMAD.MOV R226, RZ, RZ, -R226 ;  /* 0x000000ffffe29224 */ /* 0x000fe200078e0ae2 */
[----:B------:R-:W-:Y:S01]  /*58f0*/  ISETP.GE.AND P1, PT, R12, RZ, PT ;  /* 0x000000ff0c00720c */ /* 0x000fe20003f26270 */
[----:B------:R-:W-:Y:S01]  /*5900*/  IMAD R238, R0, R8, R9 ;  /* 0x0000000800ee7224 */ /* 0x000fe200078e0209 */
[----:B------:R-:W-:Y:S01]  /*5910*/  LOP3.LUT R12, R4, 0x74, RZ, 0xfc, !PT ;  /* 0x00000074040c7812 */ /* 0x000fe200078efcff */
[--C-:B------:R-:W-:Y:S01]  /*5920*/  @!P4 IMAD.IADD R230, R230, 0x1, -R0.reuse ;  /* 0x00000001e6e6c824 */ /* 0x100fe200078e0a00 */
[----:B------:R-:W-:Y:S01]  /*5930*/  ISETP.GE.AND P4, PT, R14, RZ, PT ;  /* 0x000000ff0e00720c */ /* 0x000fe20003f86270 */
[--C-:B------:R-:W-:Y:S01]  /*5940*/  @!P3 IMAD.IADD R236, R236, 0x1, -R0.reuse ;  /* 0x00000001ececb824 */ /* 0x100fe200078e0a00 */
[----:B------:R-:W-:Y:S01]  /*5950*/  IABS R11, R12 ;  /* 0x0000000c000b7213 */ /* 0x000fe20000000000 */
[----:B------:R-:W-:Y:S01]  /*5960*/  @!P0 IMAD.IADD R232, R232, 0x1, -R0 ;  /* 0x00000001e8e88824 */ /* 0x000fe200078e0a00 */
[C---:B------:R-:W-:Y:S01]  /*5970*/  ISETP.GT.U32.AND P0, PT, R0.reuse, R238, PT ;  /* 0x000000ee0000720c */ /* 0x040fe20003f04070 */
[----:B------:R-:W-:Y:S01]  /*5980*/  @!P6 IMAD.MOV R230, RZ, RZ, -R230 ;  /* 0x000000ffffe6e224 */ /* 0x000fe200078e0ae6 */
[----:B------:R-:W-:Y:S01]  /*5990*/  ISETP.GT.U32.AND P6, PT, R0, R236, PT ;  /* 0x000000ec0000720c */ /* 0x000fe20003fc4070 */
[----:B------:R-:W-:Y:S01]  /*59a0*/  IMAD.HI.U32 R8, R6, R11, RZ ;  /* 0x0000000b06087227 */ /* 0x000fe200078e00ff */
[----:B------:R-:W-:-:S02]  /*59b0*/  ISETP.GE.AND P3, PT, R10, RZ, PT ;  /* 0x000000ff0a00720c */ /* 0x000fc40003f66270 */
[C---:B------:R-:W-:Y:S01]  /*59c0*/  LOP3.LUT R10, R4.reuse, 0x64, RZ, 0xfc, !PT ;  /* 0x00000064040a7812 */ /* 0x040fe200078efcff */
[----:B------:R-:W-:Y:S01]  /*59d0*/  IMAD.MOV R8, RZ, RZ, -R8 ;  /* 0x000000ffff087224 */ /* 0x000fe200078e0a08 */
[----:B------:R-:W-:Y:S01]  /*59e0*/  LOP3.LUT R14, R4, 0x54, RZ, 0xfc, !PT ;  /* 0x00000054040e7812 */ /* 0x000fe200078efcff */
[--C-:B------:R-:W-:Y:S02]  /*59f0*/  @!P5 IMAD.IADD R234, R234, 0x1, -R0.reuse ;  /* 0x00000001eaead824 */ /* 0x100fe400078e0a00 */
[----:B------:R-:W-:Y:S01]  /*5a00*/  IMAD R240, R0, R8, R11 ;  /* 0x0000000800f07224 */ /* 0x000fe200078e020b */
[----:B------:R-:W-:Y:S01]  /*5a10*/  LOP3.LUT R8, R4, 0x6c, RZ, 0xfc, !PT ;  /* 0x0000006c04087812 */ /* 0x000fe200078efcff */
[--C-:B------:R-:W-:Y:S01]  /*5a20*/  @!P0 IMAD.IADD R238, R238, 0x1, -R0.reuse ;  /* 0x00000001eeee8824 */ /* 0x100fe200078e0a00 */
[----:B------:R-:W-:Y:S01]  /*5a30*/  ISETP.GT.U32.AND P5, PT, R0, R234, PT ;  /* 0x000000ea0000720c */ /* 0x000fe20003fa4070 */
[----:B------:R-:W-:Y:S01]  /*5a40*/  @!P6 IMAD.IADD R236, R236, 0x1, -R0 ;  /* 0x00000001ecece824 */ /* 0x000fe200078e0a00 */
[----:B------:R-:W-:Y:S01]  /*5a50*/  ISETP.GT.U32.AND P6, PT, R0, R240, PT ;  /* 0x000000f00000720c */ /* 0x000fe20003fc4070 */
[----:B------:R-:W-:Y:S01]  /*5a60*/  IMAD.HI.U32 R9, R6, R13, RZ ;  /* 0x0000000d06097227 */ /* 0x000fe200078e00ff */
[----:B------:R-:W-:-:S02]  /*5a70*/  ISETP.GT.U32.AND P0, PT, R0, R238, PT ;  /* 0x000000ee0000720c */ /* 0x000fc40003f04070 */
[----:B------:R-:W-:Y:S01]  /*5a80*/  IABS R11, R8 ;  /* 0x00000008000b7213 */ /* 0x000fe20000000000 */
        /* <DEDUP_REMOVED lines=11> */
[----:B------:R-:W-:Y:S01]  /*5b40*/  ISETP.GT.U32.AND P0, PT, R0, R242, PT ;  /* 0x000000f20000720c */ /* 0x000fe20003f04070 */
[----:B------:R-:W-:Y:S01]  /*5b50*/  @!P4 IMAD.MOV R234, RZ, RZ, -R234 ;  /* 0x000000ffffeac224 */ /* 0x000fe200078e0aea */
[----:B------:R-:W-:Y:S01]  /*5b60*/  ISETP.GE.AND P4, PT, R8, RZ, PT ;  /* 0x000000ff0800720c */ /* 0x000fe20003f86270 */
[----:B------:R-:W-:Y:S01]  /*5b70*/  IMAD.HI.U32 R8, R6, R11, RZ ;  /* 0x0000000b06087227 */ /* 0x000fe200078e00ff */
[----:B------:R-:W-:-:S02]  /*5b80*/  ISETP.GT.U32.AND P6, PT, R0, R240, PT ;  /* 0x000000f00000720c */ /* 0x000fc40003fc4070 */
[----:B------:R-:W-:Y:S01]  /*5b90*/  IABS R15, R10 ;  /* 0x0000000a000f7213 */ /* 0x000fe20000000000 */
[----:B------:R-:W-:Y:S01]  /*5ba0*/  IMAD.MOV R244, RZ, RZ, -R8 ;  /* 0x000000fffff47224 */ /* 0x000fe200078e0a08 */
[----:B------:R-:W-:Y:S01]  /*5bb0*/  LOP3.LUT R12, R4, 0x60, RZ, 0xfc, !PT ;  /* 0x00000060040c7812 */ /* 0x000fe200078efcff */
[----:B------:R-:W-:-:S04]  /*5bc0*/  IMAD.HI.U32 R8, R6, R13, RZ ;  /* 0x0000000d06087227 */ /* 0x000fc800078e00ff */
[----:B------:R-:W-:Y:S02]  /*5bd0*/  IMAD R244, R0, R244, R11 ;  /* 0x000000f400f47224 */ /* 0x000fe400078e020b */
[--C-:B------:R-:W-:Y:S02]  /*5be0*/  @!P0 IMAD.IADD R242, R242, 0x1, -R0.reuse ;  /* 0x00000001f2f28824 */ /* 0x100fe400078e0a00 */
[----:B------:R-:W-:Y:S01]  /*5bf0*/  @!P6 IMAD.IADD R240, R240, 0x1, -R0 ;  /* 0x00000001f0f0e824 */ /* 0x000fe200078e0a00 */
[C---:B------:R-:W-:Y:S01]  /*5c00*/  ISETP.GT.U32.AND P6, PT, R0.reuse, R244, PT ;  /* 0x000000f40000720c */ /* 0x040fe20003fc4070 */
[----:B------:R-:W-:Y:S01]  /*5c10*/  @!P2 IMAD.MOV R236, RZ, RZ, -R236 ;  /* 0x000000ffffeca224 */ /* 0x000fe200078e0aec */
[----:B------:R-:W-:Y:S01]  /*5c20*/  ISETP.GT.U32.AND P0, PT, R0, R242, PT ;  /* 0x000000f20000720c */ /* 0x000fe20003f04070 */
[----:B------:R-:W-:Y:S01]  /*5c30*/  IMAD.MOV R8, RZ, RZ, -R8 ;  /* 0x000000ffff087224 */ /* 0x000fe200078e0a08 */
[----:B------:R-:W-:Y:S01]  /*5c40*/  ISETP.GE.AND P2, PT, R9, RZ, PT ;  /* 0x000000ff0900720c */ /* 0x000fe20003f46270 */
[----:B------:R-:W-:-:S04]  /*5c50*/  IMAD.HI.U32 R9, R6, R15, RZ ;  /* 0x0000000f06097227 */ /* 0x000fc800078e00ff */
[----:B------:R-:W-:Y:S01]  /*5c60*/  @!P3 IMAD.MOV R238, RZ, RZ, -R238 ;  /* 0x000000ffffeeb224 */ /* 0x000fe200078e0aee */
[----:B------:R-:W-:Y:S01]  /*5c70*/  ISETP.GE.AND P3, PT, R10, RZ, PT ;  /* 0x000000ff0a00720c */ /* 0x000fe20003f66270 */
[----:B------:R-:W-:Y:S01]  /*5c80*/  IMAD.MOV R9, RZ, RZ, -R9 ;  /* 0x000000ffff097224 */ /* 0x000fe200078e0a09 */
[----:B------:R-:W-:Y:S01]  /*5c90*/  IABS R10, R12 ;  /* 0x0000000c000a7213 */ /* 0x000fe20000000000 */
[----:B------:R-:W-:Y:S01]  /*5ca0*/  IMAD R246, R0, R8, R13 ;  /* 0x0000000800f67224 */ /* 0x000fe200078e020d */
[----:B------:R-:W-:Y:S01]  /*5cb0*/  LOP3.LUT R13, R4, 0x58, RZ, 0xfc, !PT ;  /* 0x00000058040d7812 */ /* 0x000fe200078efcff */
[----:B------:R-:W-:Y:S02]  /*5cc0*/  VIADD R8, R7, 0x5c ;  /* 0x0000005c07087836 */ /* 0x000fe40000000000 */
[----:B------:R-:W-:Y:S02]  /*5cd0*/  @!P6 IMAD.IADD R244, R244, 0x1, -R0 ;  /* 0x00000001f4f4e824 */ /* 0x000fe400078e0a00 */
[C---:B------:R-:W-:Y:S01]  /*5ce0*/  IMAD R248, R0.reuse, R9, R15 ;  /* 0x0000000900f87224 */ /* 0x040fe200078e020f */
[----:B------:R-:W-:Y:S01]  /*5cf0*/  IABS R11, R8 ;  /* 0x00000008000b7213 */ /* 0x000fe20000000000 */
[----:B------:R-:W-:Y:S01]  /*5d00*/  IMAD.MOV.U32 R9, RZ, RZ, R10 ;  /* 0x000000ffff097224 */ /* 0x000fe200078e000a */
[----:B------:R-:W-:Y:S01]  /*5d10*/  ISETP.GT.U32.AND P6, PT, R0, R244, PT ;  /* 0x000000f40000720c */ /* 0x000fe20003fc4070 */
[----:B------:R-:W-:Y:S01]  /*5d20*/  @!P0 IMAD.IADD R242, R242, 0x1, -R0 ;  /* 0x00000001f2f28824 */ /* 0x000fe200078e0a00 */
[----:B------:R-:W-:Y:S01]  /*5d30*/  ISETP.GT.U32.AND P0, PT, R0, R246, PT ;  /* 0x000000f60000720c */ /* 0x000fe20003f04070 */
[----:B------:R-:W-:Y:S01]  /*5d40*/  @!P1 IMAD.MOV R240, RZ, RZ, -R240 ;  /* 0x000000fffff09224 */ /* 0x000fe200078e0af0 */
[----:B------:R-:W-:Y:S01]  /*5d50*/  ISETP.GE.AND P1, PT, R8, RZ, PT ;  /* 0x000000ff0800720c */ /* 0x000fe20003f26270 */
[----:B------:R-:W-:Y:S01]  /*5d60*/  IMAD.HI.U32 R8, R6, R9, RZ ;  /* 0x0000000906087227 */ /* 0x000fe200078e00ff */
[----:B------:R-:W-:-:S03]  /*5d70*/  IABS R10, R13 ;  /* 0x0000000d000a7213 */ /* 0x000fc60000000000 */
[----:B------:R-:W-:Y:S02]  /*5d80*/  IMAD.MOV R250, RZ, RZ, -R8 ;  /* 0x000000fffffa7224 */ /* 0x000fe400078e0a08 */
[----:B------:R-:W-:Y:S01]  /*5d90*/  @!P5 IMAD.MOV R242, RZ, RZ, -R242 ;  /* 0x000000fffff2d224 */ /* 0x000fe200078e0af2 */
[C---:B------:R-:W-:Y:S01]  /*5da0*/  ISETP.GT.U32.AND P5, PT, R0.reuse, R248, PT ;  /* 0x000000f80000720c */ /* 0x040fe20003fa4070 */
[----:B------:R-:W-:Y:S02]  /*5db0*/  IMAD R250, R0, R250, R9 ;  /* 0x000000fa00fa7224 */ /* 0x000fe400078e0209 */
[--C-:B------:R-:W-:Y:S02]  /*5dc0*/  @!P0 IMAD.IADD R246, R246, 0x1, -R0.reuse ;  /* 0x00000001f6f68824 */ /* 0x100fe400078e0a00 */
[----:B------:R-:W-:Y:S01]  /*5dd0*/  @!P6 IMAD.IADD R244, R244, 0x1, -R0 ;  /* 0x00000001f4f4e824 */ /* 0x000fe200078e0a00 */
[----:B------:R-:W-:Y:S01]  /*5de0*/  ISETP.GT.U32.AND P6, PT, R0, R250, PT ;  /* 0x000000fa0000720c */ /* 0x000fe20003fc4070 */
[----:B------:R-:W-:Y:S01]  /*5df0*/  IMAD.HI.U32 R8, R6, R11, RZ ;  /* 0x0000000b06087227 */ /* 0x000fe200078e00ff */
[----:B------:R-:W-:-:S03]  /*5e00*/  ISETP.GT.U32.AND P0, PT, R0, R246, PT ;  /* 0x000000f60000720c */ /* 0x000fc60003f04070 */
[----:B------:R-:W-:Y:S02]  /*5e10*/  IMAD.MOV.U32 R9, RZ, RZ, R10 ;  /* 0x000000ffff097224 */ /* 0x000fe400078e000a */
[----:B------:R-:W-:Y:S02]  /*5e20*/  IMAD.MOV R252, RZ, RZ, -R8 ;  /* 0x000000fffffc7224 */ /* 0x000fe400078e0a08 */
[----:B------:R-:W-:-:S04]  /*5e30*/  IMAD.HI.U32 R8, R6, R9, RZ ;  /* 0x0000000906087227 */ /* 0x000fc800078e00ff */
[----:B------:R-:W-:Y:S02]  /*5e40*/  IMAD.MOV R10, RZ, RZ, -R8 ;  /* 0x000000ffff0a7224 */ /* 0x000fe400078e0a08 */
[--C-:B------:R-:W-:Y:S02]  /*5e50*/  @!P6 IMAD.IADD R250, R250, 0x1, -R0.reuse ;  /* 0x00000001fafae824 */ /* 0x100fe400078e0a00 */
[--C-:B------:R-:W-:Y:S02]  /*5e60*/  @!P5 IMAD.IADD R248, R248, 0x1, -R0.reuse ;  /* 0x00000001f8f8d824 */ /* 0x100fe400078e0a00 */
[----:B------:R-:W-:Y:S01]  /*5e70*/  @!P0 IMAD.IADD R246, R246, 0x1, -R0 ;  /* 0x00000001f6f68824 */ /* 0x000fe200078e0a00 */
[C---:B------:R-:W-:Y:S01]  /*5e80*/  ISETP.GT.U32.AND P6, PT, R0.reuse, R250, PT ;  /* 0x000000fa0000720c */ /* 0x040fe20003fc4070 */
[C---:B------:R-:W-:Y:S01]  /*5e90*/  IMAD R9, R0.reuse, R10, R9 ;  /* 0x0000000a00097224 */ /* 0x040fe200078e0209 */
[----:B------:R-:W-:Y:S01]  /*5ea0*/  ISETP.GT.U32.AND P5, PT, R0, R248, PT ;  /* 0x000000f80000720c */ /* 0x000fe20003fa4070 */
[----:B------:R-:W-:Y:S01]  /*5eb0*/  IMAD.HI.U32 R8, R6, R25, RZ ;  /* 0x0000001906087227 */ /* 0x000fe200078e00ff */
[----:B------:R-:W-:-:S02]  /*5ec0*/  ISETP.GE.AND P0, PT, R12, RZ, PT ;  /* 0x000000ff0c00720c */ /* 0x000fc40003f06270 */
[----:B------:R-:W-:Y:S01]  /*5ed0*/  LOP3.LUT R12, R4, 0x50, RZ, 0xfc, !PT ;  /* 0x00000050040c7812 */ /* 0x000fe200078efcff */
[----:B------:R-:W-:Y:S01]  /*5ee0*/  @!P2 IMAD.MOV R246, RZ, RZ, -R246 ;  /* 0x000000fffff6a224 */ /* 0x000fe200078e0af6 */
[C---:B------:R-:W-:Y:S01]  /*5ef0*/  ISETP.GT.U32.AND P2, PT, R0.reuse, R9, PT ;  /* 0x000000090000720c */ /* 0x040fe20003f44070 */
[----:B------:R-:W-:Y:S02]  /*5f00*/  IMAD.MOV R8, RZ, RZ, -R8 ;  /* 0x000000ffff087224 */ /* 0x000fe400078e0a08 */
[C---:B------:R-:W-:Y:S01]  /*5f10*/  IMAD R252, R0.reuse, R252, R11 ;  /* 0x000000fc00fc7224 */ /* 0x040fe200078e020b */
[----:B------:R-:W-:Y:S01]  /*5f20*/  IABS R11, R12 ;  /* 0x0000000c000b7213 */ /* 0x000fe20000000000 */
[----:B------:R-:W-:Y:S02]  /*5f30*/  IMAD R25, R0, R8, R25 ;  /* 0x0000000800197224 */ /* 0x000fe400078e0219 */
[--C-:B------:R-:W-:Y:S02]  /*5f40*/  @!P6 IMAD.IADD R250, R250, 0x1, -R0.reuse ;  /* 0x00000001fafae824 */ /* 0x100fe400078e0a00 */
[----:B------:R-:W-:Y:S01]  /*5f50*/  @!P5 IMAD.IADD R248, R248, 0x1, -R0 ;  /* 0x00000001f8f8d824 */ /* 0x000fe200078e0a00 */
[C---:B------:R-:W-:Y:S01]  /*5f60*/  ISETP.GT.U32.AND P6, PT, R0.reuse, R25, PT ;  /* 0x000000190000720c */ /* 0x040fe20003fc4070 */
[----:B------:R-:W-:Y:S01]  /*5f70*/  @!P4 IMAD.MOV R244, RZ, RZ, -R244 ;  /* 0x000000fffff4c224 */ /* 0x000fe200078e0af4 */
[----:B------:R-:W-:Y:S01]  /*5f80*/  ISETP.GT.U32.AND P4, PT, R0, R252, PT ;  /* 0x000000fc0000720c */ /* 0x000fe20003f84070 */
[----:B------:R-:W-:Y:S01]  /*5f90*/  @!P2 IMAD.IADD R9, R9, 0x1, -R0 ;  /* 0x000000010909a824 */ /* 0x000fe200078e0a00 */
[----:B------:R-:W-:Y:S01]  /*5fa0*/  ISETP.GE.AND P5, PT, R13, RZ, PT ;  /* 0x000000ff0d00720c */ /* 0x000fe20003fa6270 */
[----:B------:R-:W-:Y:S01]  /*5fb0*/  @!P3 IMAD.MOV R248, RZ, RZ, -R248 ;  /* 0x000000fffff8b224 */ /* 0x000fe200078e0af8 */
[----:B------:R-:W-:Y:S01]  /*5fc0*/  LOP3.LUT R13, R4, 0x4c, RZ, 0xfc, !PT ;  /* 0x0000004c040d7812 */ /* 0x000fe200078efcff */
[----:B------:R-:W-:Y:S01]  /*5fd0*/  IMAD.HI.U32 R8, R6, R11, RZ ;  /* 0x0000000b06087227 */ /* 0x000fe200078e00ff */
[----:B------:R-:W-:-:S02]  /*5fe0*/  ISETP.GT.U32.AND P3, PT, R0, R9, PT ;  /* 0x000000090000720c */ /* 0x000fc40003f64070 */
[----:B------:R-:W-:Y:S01]  /*5ff0*/  IABS R23, R13 ;  /* 0x0000000d00177213 */ /* 0x000fe20000000000 */
[----:B------:R-:W-:Y:S01]  /*6000*/  IMAD.MOV R8, RZ, RZ, -R8 ;  /* 0x000000ffff087224 */ /* 0x000fe200078e0a08 */
[----:B------:R-:W-:Y:S01]  /*6010*/  ISETP.GE.AND P2, PT, R14, RZ, PT ;  /* 0x000000ff0e00720c */ /* 0x000fe20003f46270 */
[----:B------:R-:W-:Y:S01]  /*6020*/  @!P6 IMAD.IADD R25, R25, 0x1, -R0 ;  /* 0x000000011919e824 */ /* 0x000fe200078e0a00 */
[----:B------:R-:W-:Y:S01]  /*6030*/  ISETP.GE.AND P6, PT, R13, RZ, PT ;  /* 0x000000ff0d00720c */ /* 0x000fe20003fc6270 */
[----:B------:R-:W-:Y:S01]  /*6040*/  @!P0 IMAD.MOV R250, RZ, RZ, -R250 ;  /* 0x000000fffffa8224 */ /* 0x000fe200078e0afa */
[----:B------:R-:W-:Y:S01]  /*6050*/  LOP3.LUT R14, R4, 0x40, RZ, 0xfc, !PT ;  /* 0x00000040040e7812 */ /* 0x000fe200078efcff */
[C---:B------:R-:W-:Y:S01]  /*6060*/  IMAD R11, R0.reuse, R8, R11 ;  /* 0x00000008000b7224 */ /* 0x040fe200078e020b */
[----:B------:R-:W-:Y:S01]  /*6070*/  ISETP.GT.U32.AND P0, PT, R0, R25, PT ;  /* 0x000000190000720c */ /* 0x000fe20003f04070 */
[--C-:B------:R-:W-:Y:S01]  /*6080*/  @!P4 IMAD.IADD R252, R252, 0x1, -R0.reuse ;  /* 0x00000001fcfcc824 */ /* 0x100fe200078e0a00 */
[----:B------:R-:W-:Y:S01]  /*6090*/  LOP3.LUT R8, R4, 0x48, RZ, 0xfc, !PT ;  /* 0x0000004804087812 */ /* 0x000fe200078efcff */
[----:B------:R-:W-:Y:S01]  /*60a0*/  @!P3 IMAD.IADD R9, R9, 0x1, -R0 ;  /* 0x000000010909b824 */ /* 0x000fe200078e0a00 */
[----:B------:R-:W-:Y:S01]  /*60b0*/  IABS R15, R14 ;  /* 0x0000000e000f7213 */ /* 0x000fe20000000000 */
[----:B------:R-:W-:Y:S01]  /*60c0*/  IMAD.HI.U32 R10, R6, R23, RZ ;  /* 0x00000017060a7227 */ /* 0x000fe200078e00ff */
[----:B------:R-:W-:-:S02]  /*60d0*/  ISETP.GT.U32.AND P4, PT, R0, R252, PT ;  /* 0x000000fc0000720c */ /* 0x000fc40003f84070 */
[----:B------:R-:W-:Y:S01]  /*60e0*/  IABS R21, R8 ;  /* 0x0000000800157213 */ /* 0x000fe20000000000 */
[----:B------:R-:W-:Y:S01]  /*60f0*/  @!P5 IMAD.MOV R9, RZ, RZ, -R9 ;  /* 0x000000ffff09d224 */ /* 0x000fe200078e0a09 */
[C---:B------:R-:W-:Y:S01]  /*6100*/  ISETP.GT.U32.AND P5, PT, R0.reuse, R11, PT ;  /* 0x0000000b0000720c */ /* 0x040fe20003fa4070 */
[----:B------:R-:W-:Y:S02]  /*6110*/  IMAD.MOV R10, RZ, RZ, -R10 ;  /* 0x000000ffff0a7224 */ /* 0x000fe400078e0a0a */
[--C-:B------:R-:W-:Y:S02]  /*6120*/  @!P0 IMAD.IADD R25, R25, 0x1, -R0.reuse ;  /* 0x0000000119198824 */ /* 0x100fe400078e0a00 */
[----:B------:R-:W-:Y:S01]  /*6130*/  IMAD R23, R0, R10, R23 ;  /* 0x0000000a00177224 */ /* 0x000fe200078e0217 */
[----:B------:R-:W-:Y:S01]  /*6140*/  LOP3.LUT R10, R4, 0x44, RZ, 0xfc, !PT ;  /* 0x00000044040a7812 */ /* 0x000fe200078efcff */
[----:B------:R-:W-:Y:S02]  /*6150*/  @!P2 IMAD.MOV R25, RZ, RZ, -R25 ;  /* 0x000000ffff19a224 */ /* 0x000fe400078e0a19 */
[----:B------:R-:W-:Y:S01]  /*6160*/  @!P4 IMAD.IADD R252, R252, 0x1, -R0 ;  /* 0x00000001fcfcc824 */ /* 0x000fe200078e0a00 */
[----:B------:R-:W-:-:S02]  /*6170*/  ISETP.GT.U32.AND P2, PT, R0, R23, PT ;  /* 0x000000170000720c */ /* 0x000fc40003f44070 */
[----:B------:R-:W-:Y:S01]  /*6180*/  IABS R13, R10 ;  /* 0x0000000a000d7213 */ /* 0x000fe20000000000 */
[----:B------:R-:W-:Y:S01]  /*6190*/  @!P5 IMAD.IADD R11, R11, 0x1, -R0 ;  /* 0x000000010b0bd824 */ /* 0x000fe200078e0a00 */
[----:B------:R-:W-:Y:S01]  /*61a0*/  ISETP.GE.AND P4, PT, R12, RZ, PT ;  /* 0x000000ff0c00720c */ /* 0x000fe20003f86270 */
[----:B------:R-:W-:Y:S01]  /*61b0*/  @!P1 IMAD.MOV R252, RZ, RZ, -R252 ;  /* 0x000000fffffc9224 */ /* 0x000fe200078e0afc */
[----:B------:R-:W-:Y:S01]  /*61c0*/  ISETP.GE.AND P1, PT, R8, RZ, PT ;  /* 0x000000ff0800720c */ /* 0x000fe20003f26270 */
[----:B------:R-:W-:Y:S01]  /*61d0*/  IMAD.HI.U32 R8, R6, R21, RZ ;  /* 0x0000001506087227 */ /* 0x000fe200078e00ff */
[----:B------:R-:W-:Y:S02]  /*61e0*/  ISETP.GT.U32.AND P5, PT, R0, R11, PT ;  /* 0x0000000b0000720c */ /* 0x000fe40003fa4070 */
[----:B------:R-:W-:Y:S01]  /*61f0*/  ISETP.GE.AND P0, PT, R10, RZ, PT ;  /* 0x000000ff0a00720c */ /* 0x000fe20003f06270 */
[----:B------:R-:W-:-:S04]  /*6200*/  IMAD.HI.U32 R10, R6, R13, RZ ;  /* 0x0000000d060a7227 */ /* 0x000fc800078e00ff */
[----:B------:R-:W-:Y:S02]  /*6210*/  @!P2 IMAD.IADD R23, R23, 0x1, -R0 ;  /* 0x000000011717a824 */ /* 0x000fe400078e0a00 */
[----:B------:R-:W-:Y:S02]  /*6220*/  IMAD.MOV R8, RZ, RZ, -R8 ;  /* 0x000000ffff087224 */ /* 0x000fe400078e0a08 */
[----:B------:R-:W-:Y:S01]  /*6230*/  IMAD.MOV R10, RZ, RZ, -R10 ;  /* 0x000000ffff0a7224 */ /* 0x000fe200078e0a0a */
[C---:B------:R-:W-:Y:S01]  /*6240*/  ISETP.GT.U32.AND P2, PT, R0.reuse, R23, PT ;  /* 0x000000170000720c */ /* 0x040fe20003f44070 */
[C---:B------:R-:W-:Y:S02]  /*6250*/  IMAD R21, R0.reuse, R8, R21 ;  /* 0x0000000800157224 */ /* 0x040fe400078e0215 */
[----:B------:R-:W-:Y:S02]  /*6260*/  IMAD R13, R0, R10, R13 ;  /* 0x0000000a000d7224 */ /* 0x000fe400078e020d */
[----:B------:R-:W-:-:S04]  /*6270*/  IMAD.HI.U32 R8, R6, R15, RZ ;  /* 0x0000000f06087227 */ /* 0x000fc800078e00ff */
[----:B------:R-:W-:Y:S01]  /*6280*/  @!P5 IMAD.IADD R11, R11, 0x1, -R0 ;  /* 0x000000010b0bd824 */ /* 0x000fe200078e0a00 */
[C---:B------:R-:W-:Y:S01]  /*6290*/  ISETP.GT.U32.AND P5, PT, R0.reuse, R21, PT ;  /* 0x000000150000720c */ /* 0x040fe20003fa4070 */
[----:B------:R-:W-:Y:S02]  /*62a0*/  IMAD.MOV R112, RZ, RZ, -R8 ;  /* 0x000000ffff707224 */ /* 0x000fe400078e0a08 */
[----:B------:R-:W-:Y:S01]  /*62b0*/  @!P4 IMAD.MOV R11, RZ, RZ, -R11 ;  /* 0x000000ffff0bc224 */ /* 0x000fe200078e0a0b */
[C---:B------:R-:W-:Y:S01]  /*62c0*/  ISETP.GT.U32.AND P4, PT, R0.reuse, R13, PT ;  /* 0x0000000d0000720c */ /* 0x040fe20003f84070 */
[----:B------:R-:W-:Y:S01]  /*62d0*/  IMAD R112, R0, R112, R15 ;  /* 0x0000007000707224 */ /* 0x000fe200078e020f */
[----:B------:R-:W-:Y:S01]  /*62e0*/  IABS R15, R18 ;  /* 0x00000012000f7213 */ /* 0x000fe20000000000 */
[----:B------:R-:W-:Y:S02]  /*62f0*/  @!P2 IMAD.IADD R23, R23, 0x1, -R0 ;  /* 0x000000011717a824 */ /* 0x000fe400078e0a00 */
[----:B------:R-:W-:Y:S01]  /*6300*/  IMAD.HI.U32 R8, R6, R19, RZ ;  /* 0x0000001306087227 */ /* 0x000fe200078e00ff */
[----:B------:R-:W-:-:S03]  /*6310*/  ISETP.GT.U32.AND P2, PT, R0, R112, PT ;  /* 0x000000700000720c */ /* 0x000fc60003f44070 */
[----:B------:R-:W-:Y:S02]  /*6320*/  IMAD.MOV R8, RZ, RZ, -R8 ;  /* 0x000000ffff087224 */ /* 0x000fe400078e0a08 */
[----:B------:R-:W-:Y:S02]  /*6330*/  VIADD R12, R7, 0x3c ;  /* 0x0000003c070c7836 */ /* 0x000fe40000000000 */
[--C-:B------:R-:W-:Y:S02]  /*6340*/  @!P4 IMAD.IADD R13, R13, 0x1, -R0.reuse ;  /* 0x000000010d0dc824 */ /* 0x100fe400078e0a00 */
[----:B------:R-:W-:Y:S01]  /*6350*/  IMAD R108, R0, R8, R19 ;  /* 0x00000008006c7224 */ /* 0x000fe200078e0213 */
[----:B------:R-:W-:Y:S01]  /*6360*/  IABS R17, R12 ;  /* 0x0000000c00117213 */ /* 0x000fe20000000000 */
[----:B------:R-:W-:Y:S01]  /*6370*/  IMAD.HI.U32 R8, R6, R15, RZ ;  /* 0x0000000f06087227 */ /* 0x000fe200078e00ff */
[----:B------:R-:W-:Y:S02]  /*6380*/  ISETP.GT.U32.AND P4, PT, R0, R13, PT ;  /* 0x0000000d0000720c */ /* 0x000fe40003f84070 */
[----:B------:R-:W-:Y:S01]  /*6390*/  IABS R19, R39 ;  /* 0x0000002700137213 */ /* 0x000fe20000000000 */
[--C-:B------:R-:W-:Y:S01]  /*63a0*/  @!P2 IMAD.IADD R112, R112, 0x1, -R0.reuse ;  /* 0x000000017070a824 */ /* 0x100fe200078e0a00 */
[----:B------:R-:W-:Y:S01]  /*63b0*/  ISETP.GE.AND P3, PT, R12, RZ, PT ;  /* 0x000000ff0c00720c */ /* 0x000fe20003f66270 */
[----:B------:R-:W-:-:S02]  /*63c0*/  @!P5 IMAD.IADD R21, R21, 0x1, -R0 ;  /* 0x000000011515d824 */ /* 0x000fc400078e0a00 */
[----:B------:R-:W-:Y:S01]  /*63d0*/  IMAD.MOV R8, RZ, RZ, -R8 ;  /* 0x000000ffff087224 */ /* 0x000fe200078e0a08 */
[----:B------:R-:W-:Y:S01]  /*63e0*/  ISETP.GT.U32.AND P2, PT, R0, R112, PT ;  /* 0x000000700000720c */ /* 0x000fe20003f44070 */
[----:B------:R-:W-:Y:S01]  /*63f0*/  IMAD.HI.U32 R10, R6, R17, RZ ;  /* 0x00000011060a7227 */ /* 0x000fe200078e00ff */
[----:B------:R-:W-:-:S03]  /*6400*/  ISETP.GT.U32.AND P5, PT, R0, R21, PT ;  /* 0x000000150000720c */ /* 0x000fc60003fa4070 */
[----:B------:R-:W-:Y:S01]  /*6410*/  @!P4 IMAD.IADD R13, R13, 0x1, -R0 ;  /* 0x000000010d0dc824 */ /* 0x000fe200078e0a00 */
[C---:B------:R-:W-:Y:S01]  /*6420*/  ISETP.GT.U32.AND P4, PT, R0.reuse, R108, PT ;  /* 0x0000006c0000720c */ /* 0x040fe20003f84070 */
[----:B------:R-:W-:Y:S02]  /*6430*/  IMAD R106, R0, R8, R15 ;  /* 0x00000008006a7224 */ /* 0x000fe400078e020f */
[----:B------:R-:W-:Y:S02]  /*6440*/  IMAD.MOV R10, RZ, RZ, -R10 ;  /* 0x000000ffff0a7224 */ /* 0x000fe400078e0a0a */
[----:B------:R-:W-:Y:S02]  /*6450*/  @!P6 IMAD.MOV R23, RZ, RZ, -R23 ;  /* 0x000000ffff17e224 */ /* 0x000fe400078e0a17 */
[--C-:B------:R-:W-:Y:S01]  /*6460*/  @!P2 IMAD.IADD R112, R112, 0x1, -R0.reuse ;  /* 0x000000017070a824 */ /* 0x100fe200078e0a00 */
[C---:B------:R-:W-:Y:S01]  /*6470*/  ISETP.GT.U32.AND P2, PT, R0.reuse, R106, PT ;  /* 0x0000006a0000720c */ /* 0x040fe20003f44070 */
[----:B------:R-:W-:Y:S01]  /*6480*/  IMAD R110, R0, R10, R17 ;  /* 0x0000000a006e7224 */ /* 0x000fe200078e0211 */
[----:B------:R-:W-:Y:S01]  /*6490*/  IABS R10, R41 ;  /* 0x00000029000a7213 */ /* 0x000fe20000000000 */
[--C-:B------:R-:W-:Y:S01]  /*64a0*/  @!P5 IMAD.IADD R21, R21, 0x1, -R0.reuse ;  /* 0x000000011515d824 */ /* 0x100fe200078e0a00 */
[----:B------:R-:W-:Y:S01]  /*64b0*/  IABS R17, R37 ;  /* 0x0000002500117213 */ /* 0x000fe20000000000 */
[----:B------:R-:W-:Y:S01]  /*64c0*/  @!P4 IMAD.IADD R108, R108, 0x1, -R0 ;  /* 0x000000016c6cc824 */ /* 0x000fe200078e0a00 */
[----:B------:R-:W-:Y:S01]  /*64d0*/  ISETP.GT.U32.AND P5, PT, R0, R110, PT ;  /* 0x0000006e0000720c */ /* 0x000fe20003fa4070 */
[----:B------:R-:W-:-:S02]  /*64e0*/  IMAD.MOV.U32 R15, RZ, RZ, R10 ;  /* 0x000000ffff0f7224 */ /* 0x000fc400078e000a */
[----:B------:R-:W-:Y:S01]  /*64f0*/  IMAD.HI.U32 R10, R6, R19, RZ ;  /* 0x00000013060a7227 */ /* 0x000fe200078e00ff */
[----:B------:R-:W-:-:S03]  /*6500*/  ISETP.GT.U32.AND P6, PT, R0, R108, PT ;  /* 0x0000006c0000720c */ /* 0x000fc60003fc4070 */
[----:B------:R-:W-:-:S04]  /*6510*/  IMAD.HI.U32 R12, R6, R15, RZ ;  /* 0x0000000f060c7227 */ /* 0x000fc800078e00ff */
[----:B------:R-:W-:Y:S02]  /*6520*/  @!P2 IMAD.IADD R106, R106, 0x1, -R0 ;  /* 0x000000016a6aa824 */ /* 0x000fe400078e0a00 */
[----:B------:R-:W-:-:S03]  /*6530*/  IMAD.HI.U32 R8, R6, R17, RZ ;  /* 0x0000001106087227 */ /* 0x000fc600078e00ff */
[C---:B------:R-:W-:Y:S01]  /*6540*/  ISETP.GT.U32.AND P2, PT, R0.reuse, R106, PT ;  /* 0x0000006a0000720c */ /* 0x040fe20003f44070 */
[----:B------:R-:W-:Y:S02]  /*6550*/  IMAD.MOV R10, RZ, RZ, -R10 ;  /* 0x000000ffff0a7224 */ /* 0x000fe400078e0a0a */
[----:B------:R-:W-:Y:S02]  /*6560*/  IMAD.MOV R12, RZ, RZ, -R12 ;  /* 0x000000ffff0c7224 */ /* 0x000fe400078e0a0c */
[----:B------:R-:W-:Y:S02]  /*6570*/  IMAD.MOV R8, RZ, RZ, -R8 ;  /* 0x000000ffff087224 */ /* 0x000fe400078e0a08 */
[C---:B------:R-:W-:Y:S02]  /*6580*/  IMAD R102, R0.reuse, R10, R19 ;  /* 0x0000000a00667224 */ /* 0x040fe400078e0213 */
[----:B------:R-:W-:Y:S01]  /*6590*/  IMAD R100, R0, R12, R15 ;  /* 0x0000000c00647224 */ /* 0x000fe200078e020f */
[----:B------:R-:W-:Y:S01]  /*65a0*/  IABS R15, R43 ;  /* 0x0000002b000f7213 */ /* 0x000fe20000000000 */
[--C-:B------:R-:W-:Y:S01]  /*65b0*/  @!P5 IMAD.IADD R110, R110, 0x1, -R0.reuse ;  /* 0x000000016e6ed824 */ /* 0x100fe200078e0a00 */
[----:B------:R-:W-:Y:S01]  /*65c0*/  ISETP.GE.AND P5, PT, R14, RZ, PT ;  /* 0x000000ff0e00720c */ /* 0x000fe20003fa6270 */
[----:B------:R-:W-:Y:S01]  /*65d0*/  IMAD R104, R0, R8, R17 ;  /* 0x0000000800687224 */ /* 0x000fe200078e0211 */
[----:B------:R-:W-:Y:S01]  /*65e0*/  IABS R17, R45 ;  /* 0x0000002d00117213 */ /* 0x000fe20000000000 */
[----:B------:R-:W-:Y:S01]  /*65f0*/  @!P6 IMAD.IADD R108, R108, 0x1, -R0 ;  /* 0x000000016c6ce824 */ /* 0x000fe200078e0a00 */
[C---:B------:R-:W-:Y:S01]  /*6600*/  ISETP.GT.U32.AND P6, PT, R0.reuse, R102, PT ;  /* 0x000000660000720c */ /* 0x040fe20003fc4070 */
[----:B------:R-:W-:Y:S01]  /*6610*/  VIADD R8, R7, 0x1c ;  /* 0x0000001c07087836 */ /* 0x000fe20000000000 */
[----:B------:R-:W-:Y:S01]  /*6620*/  ISETP.GT.U32.AND P4, PT, R0, R110, PT ;  /* 0x0000006e0000720c */ /* 0x000fe20003f84070 */
[----:B------:R-:W-:-:S03]  /*6630*/  IMAD.HI.U32 R7, R6, R15, RZ ;  /* 0x0000000f06077227 */ /* 0x000fc600078e00ff */
[----:B------:R-:W-:Y:S01]  /*6640*/  IABS R19, R8 ;  /* 0x0000000800137213 */ /* 0x000fe20000000000 */
[----:B------:R-:W-:Y:S02]  /*6650*/  IMAD.MOV R12, RZ, RZ, -R7 ;  /* 0x000000ffff0c7224 */ /* 0x000fe400078e0a07 */
[--C-:B------:R-:W-:Y:S01]  /*6660*/  @!P2 IMAD.IADD R106, R106, 0x1, -R0.reuse ;  /* 0x000000016a6aa824 */ /* 0x100fe200078e0a00 */
[C---:B------:R-:W-:Y:S01]  /*6670*/  ISETP.GT.U32.AND P2, PT, R0.reuse, R100, PT ;  /* 0x000000640000720c */ /* 0x040fe20003f44070 */
[----:B------:R-:W-:Y:S02]  /*6680*/  IMAD R15, R0, R12, R15 ;  /* 0x0000000c000f7224 */ /* 0x000fe400078e020f */
[----:B------:R-:W-:Y:S02]  /*6690*/  @!P6 IMAD.IADD R102, R102, 0x1, -R0 ;  /* 0x000000016666e824 */ /* 0x000fe400078e0a00 */
[----:B------:R-:W-:Y:S01]  /*66a0*/  IMAD.HI.U32 R7, R6, R17, RZ ;  /* 0x0000001106077227 */ /* 0x000fe200078e00ff */
[----:B------:R-:W-:-:S03]  /*66b0*/  ISETP.GT.U32.AND P6, PT, R0, R15, PT ;  /* 0x0000000f0000720c */ /* 0x000fc60003fc4070 */
[----:B------:R-:W-:Y:S01]  /*66c0*/  @!P4 IMAD.IADD R110, R110, 0x1, -R0 ;  /* 0x000000016e6ec824 */ /* 0x000fe200078e0a00 */
[----:B------:R-:W-:Y:S01]  /*66d0*/  ISETP.GT.U32.AND P4, PT, R0, R104, PT ;  /* 0x000000680000720c */ /* 0x000fe20003f84070 */
[----:B------:R-:W-:-:S04]  /*66e0*/  IMAD.HI.U32 R12, R6, R27, RZ ;  /* 0x0000001b060c7227 */ /* 0x000fc800078e00ff */
[----:B------:R-:W-:Y:S02]  /*66f0*/  IMAD.MOV R7, RZ, RZ, -R7 ;  /* 0x000000ffff077224 */ /* 0x000fe400078e0a07 */
[----:B------:R-:W-:Y:S02]  /*6700*/  IMAD.MOV R12, RZ, RZ, -R12 ;  /* 0x000000ffff0c7224 */ /* 0x000fe400078e0a0c */
[----:B------:R-:W-:Y:S01]  /*6710*/  @!P2 IMAD.IADD R100, R100, 0x1, -R0 ;  /* 0x000000016464a824 */ /* 0x000fe200078e0a00 */
[----:B------:R-:W-:Y:S01]  /*6720*/  ISETP.GE.AND P2, PT, R18, RZ, PT ;  /* 0x000000ff1200720c */ /* 0x000fe20003f46270 */
[----:B------:R-:W-:Y:S01]  /*6730*/  IMAD R18, R0, R7, R17 ;  /* 0x0000000700127224 */ /* 0x000fe200078e0211 */
[----:B------:R-:W-:Y:S01]  /*6740*/  IABS R17, R49 ;  /* 0x0000003100117213 */ /* 0x000fe20000000000 */
[----:B------:R-:W-:-:S04]  /*6750*/  IMAD.HI.U32 R10, R6, R19, RZ ;  /* 0x00000013060a7227 */ /* 0x000fc800078e00ff */
[C---:B------:R-:W-:Y:S01]  /*6760*/  IMAD R14, R0.reuse, R12, R27 ;  /* 0x0000000c000e7224 */ /* 0x040fe200078e021b */
[----:B------:R-:W-:Y:S01]  /*6770*/  IABS R27, R51 ;  /* 0x00000033001b7213 */ /* 0x000fe20000000000 */
[----:B------:R-:W-:Y:S01]  /*6780*/  @!P6 IMAD.IADD R15, R15, 0x1, -R0 ;  /* 0x000000010f0fe824 */ /* 0x000fe200078e0a00 */
[----:B------:R-:W-:Y:S01]  /*6790*/  ISETP.GT.U32.AND P6, PT, R0, R18, PT ;  /* 0x000000120000720c */ /* 0x000fe20003fc4070 */
[----:B------:R-:W-:Y:S02]  /*67a0*/  IMAD.MOV R10, RZ, RZ, -R10 ;  /* 0x000000ffff0a7224 */ /* 0x000fe400078e0a0a */
[----:B------:R-:W-:Y:S01]  /*67b0*/  @!P4 IMAD.IADD R104, R104, 0x1, -R0 ;  /* 0x000000016868c824 */ /* 0x000fe200078e0a00 */
[----:B------:R-:W-:Y:S01]  /*67c0*/  ISETP.GE.AND P4, PT, R16, RZ, PT ;  /* 0x000000ff1000720c */ /* 0x000fe20003f86270 */
[----:B------:R-:W-:-:S04]  /*67d0*/  IMAD.HI.U32 R7, R6, R27, RZ ;  /* 0x0000001b06077227 */ /* 0x000fc800078e00ff */
[----:B------:R-:W-:Y:S01]  /*67e0*/  IMAD R16, R0, R10, R19 ;  /* 0x0000000a00107224 */ /* 0x000fe200078e0213 */
[----:B------:R-:W-:Y:S01]  /*67f0*/  LOP3.LUT R19, R4, 0x4, RZ, 0xfc, !PT ;  /* 0x0000000404137812 */ /* 0x000fe200078efcff */
[----:B------:R-:W-:-:S03]  /*6800*/  IMAD.HI.U32 R10, R6, R29, RZ ;  /* 0x0000001d060a7227 */ /* 0x000fc600078e00ff */
[----:B------:R-:W-:Y:S01]  /*6810*/  IABS R35, R19 ;  /* 0x0000001300237213 */ /* 0x000fe20000000000 */
[----:B------:R-:W-:Y:S02]  /*6820*/  IMAD.MOV R7, RZ, RZ, -R7 ;  /* 0x000000ffff077224 */ /* 0x000fe400078e0a07 */
[----:B------:R-:W-:Y:S02]  /*6830*/  IMAD.MOV R22, RZ, RZ, -R10 ;  /* 0x000000ffff167224 */ /* 0x000fe400078e0a0a */
[----:B------:R-:W-:Y:S01]  /*6840*/  IMAD R10, R0, R7, R27 ;  /* 0x00000007000a7224 */ /* 0x000fe200078e021b */
[----:B------:R-:W-:Y:S01]  /*6850*/  SHF.R.S32.HI R27, RZ, 0x2, R152 ;  /* 0x00000002ff1b7819 */ /* 0x000fe20000011498 */
[----:B------:R-:W-:Y:S02]  /*6860*/  IMAD.MOV.U32 R7, RZ, RZ, R13 ;  /* 0x000000ffff077224 */ /* 0x000fe400078e000d */
[----:B------:R-:W-:Y:S01]  /*6870*/  @!P6 IMAD.IADD R18, R18, 0x1, -R0 ;  /* 0x000000011212e824 */ /* 0x000fe200078e0a00 */
[C---:B------:R-:W-:Y:S01]  /*6880*/  ISETP.GT.U32.AND P6, PT, R0.reuse, R16, PT ;  /* 0x000000100000720c */ /* 0x040fe20003fc4070 */
[----:B------:R-:W-:Y:S01]  /*6890*/  @!P1 IMAD.MOV R21, RZ, RZ, -R21 ;  /* 0x000000ffff159224 */ /* 0x000fe200078e0a15 */
[C---:B------:R-:W-:Y:S01]  /*68a0*/  ISETP.GT.U32.AND P1, PT, R0.reuse, R104, PT ;  /* 0x000000680000720c */ /* 0x040fe20003f24070 */
[----:B------:R-:W-:Y:S01]  /*68b0*/  @!P0 IMAD.MOV R7, RZ, RZ, -R7 ;  /* 0x000000ffff078224 */ /* 0x000fe200078e0a07 */
[C---:B------:R-:W-:Y:S01]  /*68c0*/  ISETP.GT.U32.AND P0, PT, R0.reuse, R102, PT ;  /* 0x000000660000720c */ /* 0x040fe20003f04070 */
[----:B------:R-:W-:Y:S01]  /*68d0*/  @!P5 IMAD.MOV R112, RZ, RZ, -R112 ;  /* 0x000000ffff70d224 */ /* 0x000fe200078e0a70 */
[----:B------:R-:W-:Y:S01]  /*68e0*/  ISETP.GT.U32.AND P5, PT, R0, R100, PT ;  /* 0x000000640000720c */ /* 0x000fe20003fa4070 */
[----:B------:R-:W-:Y:S01]  /*68f0*/  IMAD.HI.U32 R4, R6, R17, RZ ;  /* 0x0000001106047227 */ /* 0x000fe200078e00ff */
[----:B------:R-:W-:-:S03]  /*6900*/  SGXT R27, R27, 0x1 ;  /* 0x000000011b1b781a */ /* 0x000fc60000000200 */
[----:B------:R-:W-:Y:S01]  /*6910*/  @!P4 IMAD.MOV R108, RZ, RZ, -R108 ;  /* 0x000000ffff6cc224 */ /* 0x000fe200078e0a6c */
[----:B------:R-:W-:Y:S01]  /*6920*/  ISETP.GT.U32.AND P4, PT, R0, R18, PT ;  /* 0x000000120000720c */ /* 0x000fe20003f84070 */
[----:B------:R-:W-:-:S04]  /*6930*/  IMAD.HI.U32 R12, R6, R31, RZ ;  /* 0x0000001f060c7227 */ /* 0x000fc800078e00ff */
[----:B------:R-:W-:Y:S02]  /*6940*/  IMAD.MOV R4, RZ, RZ, -R4 ;  /* 0x000000ffff047224 */ /* 0x000fe400078e0a04 */
[----:B------:R-:W-:Y:S02]  /*6950*/  IMAD.MOV R33, RZ, RZ, -R12 ;  /* 0x000000ffff217224 */ /* 0x000fe400078e0a0c */
[C---:B------:R-:W-:Y:S02]  /*6960*/  IMAD R12, R0.reuse, R4, R17 ;  /* 0x00000004000c7224 */ /* 0x040fe400078e0211 */
[----:B------:R-:W-:Y:S02]  /*6970*/  IMAD R17, R0, R22, R29 ;  /* 0x0000001600117224 */ /* 0x000fe400078e021d */
[----:B------:R-:W-:Y:S02]  /*6980*/  @!P6 IMAD.IADD R16, R16, 0x1, -R0 ;  /* 0x000000011010e824 */ /* 0x000fe400078e0a00 */
[----:B------:R-:W-:-:S03]  /*6990*/  IMAD.HI.U32 R4, R6, R35, RZ ;  /* 0x0000002306047227 */ /* 0x000fc600078e00ff */
[C---:B------:R-:W-:Y:S01]  /*69a0*/  ISETP.GT.U32.AND P6, PT, R0.reuse, R16, PT ;  /* 0x000000100000720c */ /* 0x040fe20003fc4070 */
[C---:B------:R-:W-:Y:S02]  /*69b0*/  IMAD R6, R0.reuse, R33, R31 ;  /* 0x0000002100067224 */ /* 0x040fe400078e021f */
[----:B------:R-:W-:Y:S01]  /*69c0*/  @!P2 IMAD.MOV R106, RZ, RZ, -R106 ;  /* 0x000000ffff6aa224 */ /* 0x000fe200078e0a6a */
[----:B------:R-:W-:Y:S01]  /*69d0*/  ISETP.GT.U32.AND P2, PT, R0, R14, PT ;  /* 0x0000000e0000720c */ /* 0x000fe20003f44070 */
[--C-:B------:R-:W-:Y:S01]  /*69e0*/  @!P1 IMAD.IADD R104, R104, 0x1, -R0.reuse ;  /* 0x0000000168689824 */ /* 0x100fe200078e0a00 */
[----:B------:R-:W-:Y:S01]  /*69f0*/  ISETP.GT.U32.AND P1, PT, R0, R12, PT ;  /* 0x0000000c0000720c */ /* 0x000fe20003f24070 */
[--C-:B------:R-:W-:Y:S01]  /*6a00*/  @!P0 IMAD.IADD R102, R102, 0x1, -R0.reuse ;  /* 0x0000000166668824 */ /* 0x100fe200078e0a00 */
[----:B------:R-:W-:Y:S01]  /*6a10*/  ISETP.GT.U32.AND P0, PT, R0, R10, PT ;  /* 0x0000000a0000720c */ /* 0x000fe20003f04070 */
[--C-:B------:R-:W-:Y:S01]  /*6a20*/  @!P5 IMAD.IADD R100, R100, 0x1, -R0.reuse ;  /* 0x000000016464d824 */ /* 0x100fe200078e0a00 */
[----:B------:R-:W-:Y:S01]  /*6a30*/  ISETP.GT.U32.AND P5, PT, R0, R17, PT ;  /* 0x000000110000720c */ /* 0x000fe20003fa4070 */
[----:B------:R-:W-:Y:S01]  /*6a40*/  @!P4 IMAD.IADD R18, R18, 0x1, -R0 ;  /* 0x000000011212c824 */ /* 0x000fe200078e0a00 */
[----:B------:R-:W-:Y:S01]  /*6a50*/  ISETP.GT.U32.AND P4, PT, R0, R6, PT ;  /* 0x000000060000720c */ /* 0x000fe20003f84070 */
[----:B------:R-:W-:-:S02]  /*6a60*/  IMAD.MOV R4, RZ, RZ, -R4 ;  /* 0x000000ffff047224 */ /* 0x000fc400078e0a04 */
[----:B------:R-:W-:Y:S01]  /*6a70*/  @!P3 IMAD.MOV R110, RZ, RZ, -R110 ;  /* 0x000000ffff6eb224 */ /* 0x000fe200078e0a6e */
[C---:B------:R-:W-:Y:S01]  /*6a80*/  ISETP.GT.U32.AND P3, PT, R0.reuse, R15, PT ;  /* 0x0000000f0000720c */ /* 0x040fe20003f64070 */
[----:B------:R-:W-:Y:S02]  /*6a90*/  IMAD R13, R0, R4, R35 ;  /* 0x00000004000d7224 */ /* 0x000fe400078e0223 */
[--C-:B------:R-:W-:Y:S02]  /*6aa0*/  @!P2 IMAD.IADD R14, R14, 0x1, -R0.reuse ;  /* 0x000000010e0ea824 */ /* 0x100fe400078e0a00 */
[--C-:B------:R-:W-:Y:S01]  /*6ab0*/  @!P1 IMAD.IADD R12, R12, 0x1, -R0.reuse ;  /* 0x000000010c0c9824 */ /* 0x100fe200078e0a00 */
[----:B------:R-:W-:Y:S01]  /*6ac0*/  ISETP.GT.U32.AND P2, PT, R0, R13, PT ;  /* 0x0000000d0000720c */ /* 0x000fe20003f44070 */
[--C-:B------:R-:W-:Y:S01]  /*6ad0*/  @!P0 IMAD.IADD R10, R10, 0x1, -R0.reuse ;  /* 0x000000010a0a8824 */ /* 0x100fe200078e0a00 */
[----:B------:R-:W-:Y:S01]  /*6ae0*/  ISETP.GE.AND P1, PT, R39, RZ, PT ;  /* 0x000000ff2700720c */ /* 0x000fe20003f26270 */
[--C-:B------:R-:W-:Y:S01]  /*6af0*/  @!P5 IMAD.IADD R17, R17, 0x1, -R0.reuse ;  /* 0x000000011111d824 */ /* 0x100fe200078e0a00 */
[----:B------:R-:W-:Y:S01]  /*6b00*/  ISETP.GE.AND P0, PT, R41, RZ, PT ;  /* 0x000000ff2900720c */ /* 0x000fe20003f06270 */
[--C-:B------:R-:W-:Y:S01]  /*6b10*/  @!P6 IMAD.IADD R16, R16, 0x1, -R0.reuse ;  /* 0x000000011010e824 */ /* 0x100fe200078e0a00 */
[----:B------:R-:W-:Y:S01]  /*6b20*/  ISETP.GE.AND P5, PT, R43, RZ, PT ;  /* 0x000000ff2b00720c */ /* 0x000fe20003fa6270 */
[--C-:B------:R-:W-:Y:S01]  /*6b30*/  @!P4 IMAD.IADD R6, R6, 0x1, -R0.reuse ;  /* 0x000000010606c824 */ /* 0x100fe200078e0a00 */
[----:B------:R-:W-:Y:S01]  /*6b40*/  ISETP.GE.AND P6, PT, R37, RZ, PT ;  /* 0x000000ff2500720c */ /* 0x000fe20003fc6270 */
[----:B------:R-:W-:Y:S01]  /*6b50*/  IMAD.SHL.U32 R4, R152, 0x20, RZ ;  /* 0x0000002098047824 */ /* 0x000fe200078e00ff */
[----:B------:R-:W-:Y:S01]  /*6b60*/  ISETP.GE.AND P4, PT, R45, RZ, PT ;  /* 0x000000ff2d00720c */ /* 0x000fe20003f86270 */
[--C-:B------:R-:W-:Y:S01]  /*6b70*/  @!P3 IMAD.IADD R15, R15, 0x1, -R0.reuse ;  /* 0x000000010f0fb824 */ /* 0x100fe200078e0a00 */
[----:B------:R-:W-:Y:S01]  /*6b80*/  ISETP.GE.AND P3, PT, R8, RZ, PT ;  /* 0x000000ff0800720c */ /* 0x000fe20003f66270 */
[----:B------:R-:W-:Y:S01]  /*6b90*/  @!P2 IMAD.IADD R13, R13, 0x1, -R0 ;  /* 0x000000010d0da824 */ /* 0x000fe200078e0a00 */
[----:B------:R-:W-:Y:S01]  /*6ba0*/  LOP3.LUT R22, R4, 0x760, RZ, 0xc0, !PT ;  /* 0x0000076004167812 */ /* 0x000fe200078ec0ff */
[----:B------:R-:W-:Y:S01]  /*6bb0*/  IMAD.MOV.U32 R4, RZ, RZ, R15 ;  /* 0x000000ffff047224 */ /* 0x000fe200078e000f */
[C---:B------:R-:W-:Y:S01]  /*6bc0*/  ISETP.GT.U32.AND P2, PT, R0.reuse, R14, PT ;  /* 0x0000000e0000720c */ /* 0x040fe20003f44070 */
[----:B------:R-:W-:Y:S01]  /*6bd0*/  @!P1 IMAD.MOV R102, RZ, RZ, -R102 ;  /* 0x000000ffff669224 */ /* 0x000fe200078e0a66 */
        /* <DEDUP_REMOVED lines=8> */
[----:B------:R-:W-:Y:S01]  /*6c60*/  ISETP.GT.U32.AND P4, PT, R0, R13, PT ;  /* 0x0000000d0000720c */ /* 0x000fe20003f84070 */
[----:B------:R-:W-:Y:S01]  /*6c70*/  @!P3 IMAD.MOV R16, RZ, RZ, -R16 ;  /* 0x000000ffff10b224 */ /* 0x000fe200078e0a10 */
[----:B------:R-:W-:Y:S01]  /*6c80*/  ISETP.GE.AND P3, PT, R47, RZ, PT ;  /* 0x000000ff2f00720c */ /* 0x000fe20003f66270 */
        /* <DEDUP_REMOVED lines=10> */
[----:B------:R-:W-:Y:S01]  /*6d30*/  @!P4 IMAD.IADD R13, R13, 0x1, -R0 ;  /* 0x000000010d0dc824 */ /* 0x000fe200078e0a00 */
[----:B------:R-:W-:Y:S01]  /*6d40*/  ISETP.NE.AND P4, PT, R3, RZ, PT ;  /* 0x000000ff0300720c */ /* 0x000fe20003f85270 */
[----:B------:R-:W-:Y:S01]  /*6d50*/  IMAD.MOV.U32 R8, RZ, RZ, R17 ;  /* 0x000000ffff087224 */ /* 0x000fe200078e0011 */
[----:B------:R-:W-:Y:S01]  /*6d60*/  LOP3.LUT R3, RZ, R3, RZ, 0x33, !PT ;  /* 0x00000003ff037212 */ /* 0x000fe200078e33ff */
[----:B------:R-:W-:Y:S01]  /*6d70*/  IMAD.MOV.U32 R0, RZ, RZ, R13 ;  /* 0x000000ffff007224 */ /* 0x000fe200078e000d */
[----:B------:R-:W-:Y:S01]  /*6d80*/  LOP3.LUT R22, R22, 0x90, R27, 0xf8, !PT ;  /* 0x0000009016167812 */ /* 0x000fe200078ef81b */
[----:B------:R-:W-:Y:S01]  /*6d90*/  @!P3 IMAD.MOV R14, RZ, RZ, -R14 ;  /* 0x000000ffff0eb224 */ /* 0x000fe200078e0a0e */
[C---:B------:R-:W-:Y:S01]  /*6da0*/  SEL R197, R3.reuse, R34, !P4 ;  /* 0x0000002203c57207 */ /* 0x040fe20006000000 */
[----:B------:R-:W-:Y:S01]  /*6db0*/  @!P2 IMAD.MOV R12, RZ, RZ, -R12 ;  /* 0x000000ffff0ca224 */ /* 0x000fe200078e0a0c */
[C---:B------:R-:W-:Y:S01]  /*6dc0*/  SEL R185, R3.reuse, R20, !P4 ;  /* 0x0000001403b97207 */ /* 0x040fe20006000000 */
[----:B------:R-:W-:Y:S01]  /*6dd0*/  @!P1 IMAD.MOV R10, RZ, RZ, -R10 ;  /* 0x000000ffff0a9224 */ /* 0x000fe200078e0a0a */
[C---:B------:R-:W-:Y:S01]  /*6de0*/  SEL R211, R3.reuse, R50, !P4 ;  /* 0x0000003203d37207 */ /* 0x040fe20006000000 */
[----:B------:R-:W-:Y:S01]  /*6df0*/  @!P0 IMAD.MOV R8, RZ, RZ, -R8 ;  /* 0x000000ffff088224 */ /* 0x000fe200078e0a08 */
[C---:B------:R-:W-:Y:S01]  /*6e00*/  SEL R199, R3.reuse, R38, !P4 ;  /* 0x0000002603c77207 */ /* 0x040fe20006000000 */
[----:B------:R-:W-:Y:S01]  /*6e10*/  @!P5 IMAD.MOV R6, RZ, RZ, -R6 ;  /* 0x000000ffff06d224 */ /* 0x000fe200078e0a06 */
[----:B------:R-:W-:Y:S01]  /*6e20*/  SEL R187, R3, R24, !P4 ;  /* 0x0000001803bb7207 */ /* 0x000fe20006000000 */
[----:B------:R-:W-:Y:S01]  /*6e30*/  IMAD R197, R197, UR4, RZ ;  /* 0x00000004c5c57c24 */ /* 0x000fe2000f8e02ff */
[C---:B------:R-:W-:Y:S01]  /*6e40*/  SEL R189, R3.reuse, R26, !P4 ;  /* 0x0000001a03bd7207 */ /* 0x040fe20006000000 */
[----:B------:R-:W-:Y:S01]  /*6e50*/  @!P6 IMAD.MOV R0, RZ, RZ, -R0 ;  /* 0x000000ffff00e224 */ /* 0x000fe200078e0a00 */
[----:B------:R-:W-:Y:S01]  /*6e60*/  SEL R217, R3, R54, !P4 ;  /* 0x0000003603d97207 */ /* 0x000fe20006000000 */
[----:B------:R-:W-:Y:S01]  /*6e70*/  IMAD R185, R185, UR4, RZ ;  /* 0x00000004b9b97c24 */ /* 0x000fe2000f8e02ff */
        /* <DEDUP_REMOVED lines=62> */
[C---:B------:R-:W-:Y:S01]  /*7260*/  SEL R26, R3.reuse, R9, !P4 ;  /* 0x00000009031a7207 */ /* 0x040fe20006000000 */
        /* <DEDUP_REMOVED lines=9> */
[C---:B------:R-:W-:Y:S01]  /*7300*/  SEL R93, R3.reuse, R114, !P4 ;  /* 0x00000072035d7207 */ /* 0x040fe20006000000 */
[----:B------:R-:W-:Y:S01]  /*7310*/  IMAD R26, R26, UR4, RZ ;  /* 0x000000041a1a7c24 */ /* 0x000fe2000f8e02ff */
[C---:B------:R-:W-:Y:S01]  /*7320*/  SEL R92, R3.reuse, R116, !P4 ;  /* 0x00000074035c7207 */ /* 0x040fe20006000000 */
[----:B------:R-:W-:Y:S01]  /*7330*/  IMAD R96, R96, UR4, RZ ;  /* 0x0000000460607c24 */ /* 0x000fe2000f8e02ff */
[----:B------:R-:W-:Y:S01]  /*7340*/  SEL R91, R3, R118, !P4 ;  /* 0x00000076035b7207 */ /* 0x000fe20006000000 */
        /* <DEDUP_REMOVED lines=163> */
[----:B------:R-:W-:Y:S01]  /*7d80*/  SHF.R.S32.HI R196, RZ, 0x1f, R197 ;  /* 0x0000001fffc47819 */ /* 0x000fe200000114c5 */
[----:B------:R-:W-:Y:S01]  /*7d90*/  IMAD R10, R10, UR4, RZ ;  /* 0x000000040a0a7c24 */ /* 0x000fe2000f8e02ff */
[----:B------:R-:W-:Y:S01]  /*7da0*/  SEL R3, R3, R0, !P4 ;  /* 0x0000000003037207 */ /* 0x000fe20006000000 */
[----:B------:R-:W-:Y:S01]  /*7db0*/  IMAD R0, R2, UR4, RZ ;  /* 0x0000000402007c24 */ /* 0x000fe2000f8e02ff */
[----:B------:R-:W-:Y:S01]  /*7dc0*/  SHF.R.S32.HI R184, RZ, 0x1f, R185 ;  /* 0x0000001fffb87819 */ /* 0x000fe200000114b9 */
[----:B------:R-:W-:Y:S01]  /*7dd0*/  IMAD R2, R36, UR5, RZ ;  /* 0x0000000524027c24 */ /* 0x000fe2000f8e02ff */
[----:B------:R-:W-:Y:S01]  /*7de0*/  IADD3 R197, P5, R197, UR10, RZ ;  /* 0x0000000ac5c57c10 */ /* 0x000fe2000ffbe0ff */
[----:B------:R-:W-:Y:S01]  /*7df0*/  IMAD R36, R98, UR4, RZ ;  /* 0x0000000462247c24 */ /* 0x000fe2000f8e02ff */
[----:B------:R-:W-:Y:S01]  /*7e00*/  IADD3 R185, P4, R185, UR10, RZ ;  /* 0x0000000ab9b97c10 */ /* 0x000fe2000ff9e0ff */
[----:B------:R-:W-:Y:S01]  /*7e10*/  IMAD R8, R8, UR4, RZ ;  /* 0x0000000408087c24 */ /* 0x000fe2000f8e02ff */
[----:B------:R-:W-:Y:S01]  /*7e20*/  SHF.R.S32.HI R210, RZ, 0x1f, R211 ;  /* 0x0000001fffd27819 */ /* 0x000fe200000114d3 */
[----:B------:R-:W-:Y:S01]  /*7e30*/  IMAD R6, R6, UR4, RZ ;  /* 0x0000000406067c24 */ /* 0x000fe2000f8e02ff */
[----:B------:R-:W-:Y:S01]  /*7e40*/  IADD3.X R196, R196, UR11, RZ, P5, !PT ;  /* 0x0000000bc4c47c10 */ /* 0x000fe2000affe4ff */
[----:B------:R-:W-:Y:S01]  /*7e50*/  IMAD R3, R3, UR4, RZ ;  /* 0x0000000403037c24 */ /* 0x000fe2000f8e02ff */
[----:B------:R-:W-:Y:S01]  /*7e60*/  SHF.R.S32.HI R198, RZ, 0x1f, R199 ;  /* 0x0000001fffc67819 */ /* 0x000fe200000114c7 */
[----:B------:R-:W-:Y:S01]  /*7e70*/  UIADD3 UR4, UR6, 0x4000, URZ ;  /* 0x0000400006047890 */ /* 0x000fe2000fffe03f */
[----:B------:R-:W-:Y:S01]  /*7e80*/  IADD3.X R184, R184, UR11, RZ, P4, !PT ;  /* 0x0000000bb8b87c10 */ /* 0x000fe2000a7fe4ff */
[----:B------:R-:W-:Y:S01]  /*7e90*/  USHF.R.U32.HI UR5, URZ, 0x4, UR6 ;  /* 0x000000043f057899 */ /* 0x000fe20008011606 */
[----:B------:R-:W-:Y:S01]  /*7ea0*/  IADD3 R211, P5, R211, UR10, RZ ;  /* 0x0000000ad3d37c10 */ /* 0x000fe2000ffbe0ff */
[----:B------:R-:W-:Y:S01]  /*7eb0*/  USHF.R.U32.HI UR12, URZ, 0x4, UR4 ;  /* 0x000000043f0c7899 */ /* 0x000fe20008011604 */
[----:B------:R-:W-:Y:S01]  /*7ec0*/  SHF.R.S32.HI R186, RZ, 0x1f, R187 ;  /* 0x0000001fffba7819 */ /* 0x000fe200000114bb */
[----:B------:R-:W-:Y:S01]  /*7ed0*/  USGXT.U32 UR4, UR5, 0xe ;  /* 0x0000000e0504789a */ /* 0x000fe20008000000 */
[----:B------:R-:W-:-:S02]  /*7ee0*/  IADD3 R199, P4, R199, UR10, RZ ;  /* 0x0000000ac7c77c10 */ /* 0x000fc4000ff9e0ff */
[----:B------:R-:W-:Y:S02]  /*7ef0*/  CS2R R100, SRZ ;  /* 0x0000000000647805 */ /* 0x000fe4000001ff00 */
[----:B------:R-:W-:Y:S02]  /*7f00*/  IADD3 R187, P3, R187, UR10, RZ ;  /* 0x0000000abbbb7c10 */ /* 0x000fe4000ff7e0ff */
[----:B------:R-:W-:Y:S02]  /*7f10*/  CS2R R102, SRZ ;  /* 0x0000000000667805 */ /* 0x000fe4000001ff00 */
[----:B------:R-:W-:Y:S02]  /*7f20*/  SHF.R.S32.HI R224, RZ, 0x1f, R225 ;  /* 0x0000001fffe07819 */ /* 0x000fe400000114e1 */
[----:B------:R-:W-:Y:S02]  /*7f30*/  CS2R R104, SRZ ;  /* 0x0000000000687805 */ /* 0x000fe4000001ff00 */
[----:B------:R-:W-:-:S02]  /*7f40*/  IADD3.X R210, R210, UR11, RZ, P5, !PT ;  /* 0x0000000bd2d27c10 */ /* 0x000fc4000affe4ff */
[----:B------:R-:W-:Y:S02]  /*7f50*/  CS2R R106, SRZ ;  /* 0x00000000006a7805 */ /* 0x000fe4000001ff00 */
[----:B------:R-:W-:Y:S02]  /*7f60*/  SHF.R.S32.HI R212, RZ, 0x1f, R213 ;  /* 0x0000001fffd47819 */ /* 0x000fe400000114d5 */
[----:B------:R-:W-:Y:S02]  /*7f70*/  CS2R R108, SRZ ;  /* 0x00000000006c7805 */ /* 0x000fe4000001ff00 */
[----:B------:R-:W-:Y:S02]  /*7f80*/  IADD3.X R198, R198, UR11, RZ, P4, !PT ;  /* 0x0000000bc6c67c10 */ /* 0x000fe4000a7fe4ff */
[----:B------:R-:W-:Y:S02]  /*7f90*/  CS2R R110, SRZ ;  /* 0x00000000006e7805 */ /* 0x000fe4000001ff00 */
[----:B------:R-:W-:-:S02]  /*7fa0*/  IADD3 R225, P5, R225, UR10, RZ ;  /* 0x0000000ae1e17c10 */ /* 0x000fc4000ffbe0ff */
        /* <DEDUP_REMOVED lines=9> */
[----:B------:R-:W-:Y:S02]  /*8040*/  IADD3 R201, P3, R201, UR10, RZ ;  /* 0x0000000ac9c97c10 */ /* 0x000fe4000ff7e0ff */
[----:B------:R-:W-:Y:S02]  /*8050*/  CS2R R122, SRZ ;  /* 0x00000000007a7805 */ /* 0x000fe4000001ff00 */
[----:B------:R-:W-:-:S02]  /*8060*/  IADD3 R189, P2, R189, UR10, RZ ;  /* 0x0000000abdbd7c10 */ /* 0x000fc4000ff5e0ff */
[----:B------:R-:W-:Y:S02]  /*8070*/  CS2R R124, SRZ ;  /* 0x00000000007c7805 */ /* 0x000fe4000001ff00 */
[----:B------:R-:W-:Y:S02]  /*8080*/  SHF.R.S32.HI R238, RZ, 0x1f, R239 ;  /* 0x0000001fffee7819 */ /* 0x000fe400000114ef */
[----:B------:R-:W-:Y:S02]  /*8090*/  CS2R R126, SRZ ;  /* 0x00000000007e7805 */ /* 0x000fe4000001ff00 */
[----:B------:R-:W-:Y:S02]  /*80a0*/  IADD3.X R224, R224, UR11, RZ, P5, !PT ;  /* 0x0000000be0e07c10 */ /* 0x000fe4000affe4ff */
[----:B------:R-:W-:Y:S02]  /*80b0*/  CS2R R128, SRZ ;  /* 0x0000000000807805 */ /* 0x000fe4000001ff00 */
[----:B------:R-:W-:-:S02]  /*80c0*/  SHF.R.S32.HI R226, RZ, 0x1f, R227 ;  /* 0x0000001fffe27819 */ /* 0x000fc400000114e3 */
[----:B------:R-:W-:Y:S02]  /*80d0*/  CS2R R130, SRZ ;  /* 0x0000000000827805 */ /* 0x000fe4000001ff00 */
[----:B------:R-:W-:Y:S02]  /*80e0*/  IADD3.X R212, R212, UR11, RZ, P4, !PT ;  /* 0x0000000bd4d47c10 */ /* 0x000fe4000a7fe4ff */
[----:B------:R-:W-:Y:S02]  /*80f0*/  CS2R R132, SRZ ;  /* 0x0000000000847805 */ /* 0x000fe4000001ff00 */
[----:B------:R-:W-:Y:S02]  /*8100*/  IADD3 R239, P5, R239, UR10, RZ ;  /* 0x0000000aefef7c10 */ /* 0x000fe4000ffbe0ff */
        /* <DEDUP_REMOVED lines=15> */
[----:B------:R-:W-:Y:S02]  /*8200*/  IADD3 R203, P2, R203, UR10, RZ ;  /* 0x0000000acbcb7c10 */ /* 0x000fe4000ff5e0ff */
[----:B------:R-:W-:Y:S02]  /*8210*/  CS2R R150, SRZ ;  /* 0x0000000000967805 */ /* 0x000fe4000001ff00 */
[----:B------:R-:W-:Y:S01]  /*8220*/  IADD3 R191, P1, R191, UR10, RZ ;  /* 0x0000000abfbf7c10 */ /* 0x000fe2000ff3e0ff */
[----:B------:R-:W-:Y:S01]  /*8230*/  UMOV UR5, URZ ;  /* 0x0000003f00057c82 */ /* 0x000fe20008000000 */
[----:B------:R-:W-:Y:S01]  /*8240*/  IADD3.X R238, R238, UR11, RZ, P5, !PT ;  /* 0x0000000beeee7c10 */ /* 0x000fe2000affe4ff */
[----:B------:R-:W-:Y:S01]  /*8250*/  USGXT.U32 UR12, UR12, 0xe ;  /* 0x0000000e0c0c789a */ /* 0x000fe20008000000 */
[----:B------:R-:W-:-:S02]  /*8260*/  SHF.R.S32.HI R240, RZ, 0x1f, R241 ;  /* 0x0000001ffff07819 */ /* 0x000fc400000114f1 */
[----:B------:R-:W-:Y:S02]  /*8270*/  IADD3.X R226, R226, UR11, RZ, P4, !PT ;  /* 0x0000000be2e27c10 */ /* 0x000fe4000a7fe4ff */
[----:B------:R-:W-:Y:S02]  /*8280*/  IADD3 R98, P5, R97, UR10, RZ ;  /* 0x0000000a61627c10 */ /* 0x000fe4000ffbe0ff */
[----:B------:R-:W-:Y:S02]  /*8290*/  SHF.R.S32.HI R228, RZ, 0x1f, R229 ;  /* 0x0000001fffe47819 */ /* 0x000fe400000114e5 */
[----:B------:R-:W-:Y:S01]  /*82a0*/  IADD3.X R214, R214, UR11, RZ, P3, !PT ;  /* 0x0000000bd6d67c10 */ /* 0x000fe20009ffe4ff */
[----:B------:R0:W-:Y:S01]  /*82b0*/  STL [R1+0x200], R98 ;  /* 0x0002006201007387 */ /* 0x0001e20000100800 */
[----:B------:R-:W-:Y:S02]  /*82c0*/  IADD3 R241, P4, R241, UR10, RZ ;  /* 0x0000000af1f17c10 */ /* 0x000fe4000ff9e0ff */
[----:B------:R-:W-:-:S02]  /*82d0*/  SHF.R.S32.HI R216, RZ, 0x1f, R217 ;  /* 0x0000001fffd87819 */ /* 0x000fc400000114d9 */
[----:B------:R-:W-:Y:S02]  /*82e0*/  IADD3.X R202, R202, UR11, RZ, P2, !PT ;  /* 0x0000000bcaca7c10 */ /* 0x000fe400097fe4ff */
[----:B------:R-:W-:Y:S02]  /*82f0*/  IADD3 R229, P3, R229, UR10, RZ ;  /* 0x0000000ae5e57c10 */ /* 0x000fe4000ff7e0ff */
[----:B------:R-:W-:Y:S02]  /*8300*/  SHF.R.S32.HI R204, RZ, 0x1f, R205 ;  /* 0x0000001fffcc7819 */ /* 0x000fe400000114cd */
[----:B------:R-:W-:Y:S02]  /*8310*/  IADD3.X R190, R190, UR11, RZ, P1, !PT ;  /* 0x0000000bbebe7c10 */ /* 0x000fe40008ffe4ff */
[----:B------:R-:W-:Y:S02]  /*8320*/  IADD3 R217, P2, R217, UR10, RZ ;  /* 0x0000000ad9d97c10 */ /* 0x000fe4000ff5e0ff */
[----:B------:R-:W-:-:S02]  /*8330*/  SHF.R.S32.HI R192, RZ, 0x1f, R193 ;  /* 0x0000001fffc07819 */ /* 0x000fc400000114c1 */
[----:B------:R-:W-:Y:S02]  /*8340*/  IADD3 R205, P1, R205, UR10, RZ ;  /* 0x0000000acdcd7c10 */ /* 0x000fe4000ff3e0ff */
[----:B------:R-:W-:Y:S02]  /*8350*/  IADD3 R193, P0, R193, UR10, RZ ;  /* 0x0000000ac1c17c10 */ /* 0x000fe4000ff1e0ff */
[----:B------:R-:W-:Y:S02]  /*8360*/  IADD3.X R240, R240, UR11, RZ, P4, !PT ;  /* 0x0000000bf0f07c10 */ /* 0x000fe4000a7fe4ff */
[----:B------:R-:W-:Y:S02]  /*8370*/  SHF.R.S32.HI R242, RZ, 0x1f, R243 ;  /* 0x0000001ffff27819 */ /* 0x000fe400000114f3 */
[----:B------:R-:W-:Y:S02]  /*8380*/  IADD3.X R228, R228, UR11, RZ, P3, !PT ;  /* 0x0000000be4e47c10 */ /* 0x000fe40009ffe4ff */
[----:B0-----:R-:W-:-:S02]  /*8390*/  IADD3 R98, P4, R96, UR10, RZ ;  /* 0x0000000a60627c10 */ /* 0x001fc4000ff9e0ff */
[----:B------:R-:W-:Y:S02]  /*83a0*/  SHF.R.S32.HI R230, RZ, 0x1f, R231 ;  /* 0x0000001fffe67819 */ /* 0x000fe400000114e7 */
[----:B------:R-:W-:Y:S01]  /*83b0*/  IADD3.X R216, R216, UR11, RZ, P2, !PT ;  /* 0x0000000bd8d87c10 */ /* 0x000fe200097fe4ff */
[----:B------:R0:W-:Y:S01]  /*83c0*/  STL [R1+0x208], R98 ;  /* 0x0002086201007387 */ /* 0x0001e20000100800 */
[----:B------:R-:W-:Y:S02]  /*83d0*/  IADD3 R243, P3, R243, UR10, RZ ;  /* 0x0000000af3f37c10 */ /* 0x000fe4000ff7e0ff */
[----:B------:R-:W-:Y:S02]  /*83e0*/  SHF.R.S32.HI R218, RZ, 0x1f, R219 ;  /* 0x0000001fffda7819 */ /* 0x000fe400000114db */
[----:B------:R-:W-:Y:S02]  /*83f0*/  IADD3.X R204, R204, UR11, RZ, P1, !PT ;  /* 0x0000000bcccc7c10 */ /* 0x000fe40008ffe4ff */
[----:B------:R-:W-:-:S02]  /*8400*/  IADD3 R231, P2, R231, UR10, RZ ;  /* 0x0000000ae7e77c10 */ /* 0x000fc4000ff5e0ff */
[----:B------:R-:W-:Y:S02]  /*8410*/  SHF.R.S32.HI R206, RZ, 0x1f, R207 ;  /* 0x0000001fffce7819 */ /* 0x000fe400000114cf */
[----:B------:R-:W-:Y:S02]  /*8420*/  IADD3.X R192, R192, UR11, RZ, P0, !PT ;  /* 0x0000000bc0c07c10 */ /* 0x000fe400087fe4ff */
[----:B------:R-:W-:Y:S02]  /*8430*/  IADD3 R219, P1, R219, UR10, RZ ;  /* 0x0000000adbdb7c10 */ /* 0x000fe4000ff3e0ff */
[----:B------:R-:W-:Y:S02]  /*8440*/  SHF.R.S32.HI R194, RZ, 0x1f, R195 ;  /* 0x0000001fffc27819 */ /* 0x000fe400000114c3 */
[----:B------:R-:W-:Y:S02]  /*8450*/  IADD3 R207, P0, R207, UR10, RZ ;  /* 0x0000000acfcf7c10 */ /* 0x000fe4000ff1e0ff */
[----:B------:R-:W-:-:S02]  /*8460*/  IADD3 R195, P6, R195, UR10, RZ ;  /* 0x0000000ac3c37c10 */ /* 0x000fc4000ffde0ff */
[----:B------:R-:W-:Y:S02]  /*8470*/  IADD3.X R242, R242, UR11, RZ, P3, !PT ;  /* 0x0000000bf2f27c10 */ /* 0x000fe40009ffe4ff */
[----:B------:R-:W-:Y:S02]  /*8480*/  SHF.R.S32.HI R244, RZ, 0x1f, R245 ;  /* 0x0000001ffff47819 */ /* 0x000fe400000114f5 */
[----:B------:R-:W-:Y:S02]  /*8490*/  IADD3.X R230, R230, UR11, RZ, P2, !PT ;  /* 0x0000000be6e67c10 */ /* 0x000fe400097fe4ff */
[----:B0-----:R-:W-:Y:S02]  /*84a0*/  IADD3 R98, P3, R95, UR10, RZ ;  /* 0x0000000a5f627c10 */ /* 0x001fe4000ff7e0ff */
[----:B------:R-:W-:Y:S02]  /*84b0*/  SHF.R.S32.HI R232, RZ, 0x1f, R233 ;  /* 0x0000001fffe87819 */ /* 0x000fe400000114e9 */
[----:B------:R-:W-:Y:S01]  /*84c0*/  IADD3.X R218, R218, UR11, RZ, P1, !PT ;  /* 0x0000000bdada7c10 */ /* 0x000fe20008ffe4ff */
[----:B------:R0:W-:Y:S01]  /*84d0*/  STL [R1+0x210], R98 ;  /* 0x0002106201007387 */ /* 0x0001e20000100800 */
[----:B------:R-:W-:-:S02]  /*84e0*/  IADD3 R245, P2, R245, UR10, RZ ;  /* 0x0000000af5f57c10 */ /* 0x000fc4000ff5e0ff */
[----:B------:R-:W-:Y:S02]  /*84f0*/  SHF.R.S32.HI R220, RZ, 0x1f, R221 ;  /* 0x0000001fffdc7819 */ /* 0x000fe400000114dd */
[----:B------:R-:W-:Y:S02]  /*8500*/  IADD3.X R206, R206, UR11, RZ, P0, !PT ;  /* 0x0000000bcece7c10 */ /* 0x000fe400087fe4ff */
[----:B------:R-:W-:Y:S02]  /*8510*/  IADD3 R233, P1, R233, UR10, RZ ;  /* 0x0000000ae9e97c10 */ /* 0x000fe4000ff3e0ff */
[----:B------:R-:W-:Y:S02]  /*8520*/  SHF.R.S32.HI R208, RZ, 0x1f, R209 ;  /* 0x0000001fffd07819 */ /* 0x000fe400000114d1 */
[----:B------:R-:W-:Y:S02]  /*8530*/  IADD3.X R194, R194, UR11, RZ, P6, !PT ;  /* 0x0000000bc2c27c10 */ /* 0x000fe4000b7fe4ff */
[----:B------:R-:W-:-:S02]  /*8540*/  IADD3 R221, P0, R221, UR10, RZ ;  /* 0x0000000adddd7c10 */ /* 0x000fc4000ff1e0ff */
[----:B------:R-:W-:Y:S02]  /*8550*/  IADD3 R209, P6, R209, UR10, RZ ;  /* 0x0000000ad1d17c10 */ /* 0x000fe4000ffde0ff */
[----:B------:R-:W-:Y:S02]  /*8560*/  IADD3.X R244, R244, UR11, RZ, P2, !PT ;  /* 0x0000000bf4f47c10 */ /* 0x000fe400097fe4ff */
[----:B------:R-:W-:Y:S02]  /*8570*/  SHF.R.S32.HI R246, RZ, 0x1f, R247 ;  /* 0x0000001ffff67819 */ /* 0x000fe400000114f7 */
[----:B------:R-:W-:Y:S02]  /*8580*/  IADD3.X R232, R232, UR11, RZ, P1, !PT ;  /* 0x0000000be8e87c10 */ /* 0x000fe40008ffe4ff */
[----:B0-----:R-:W-:Y:S02]  /*8590*/  IADD3 R98, P2, R94, UR10, RZ ;  /* 0x0000000a5e627c10 */ /* 0x001fe4000ff5e0ff */
[----:B------:R-:W-:-:S02]  /*85a0*/  SHF.R.S32.HI R234, RZ, 0x1f, R235 ;  /* 0x0000001fffea7819 */ /* 0x000fc400000114eb */
[----:B------:R-:W-:Y:S01]  /*85b0*/  IADD3.X R220, R220, UR11, RZ, P0, !PT ;  /* 0x0000000bdcdc7c10 */ /* 0x000fe200087fe4ff */
[----:B------:R0:W-:Y:S01]  /*85c0*/  STL [R1+0x218], R98 ;  /* 0x0002186201007387 */ /* 0x0001e20000100800 */
[----:B------:R-:W-:Y:S02]  /*85d0*/  IADD3 R247, P1, R247, UR10, RZ ;  /* 0x0000000af7f77c10 */ /* 0x000fe4000ff3e0ff */
[----:B------:R-:W-:Y:S02]  /*85e0*/  SHF.R.S32.HI R222, RZ, 0x1f, R223 ;  /* 0x0000001fffde7819 */ /* 0x000fe400000114df */
[----:B------:R-:W-:Y:S02]  /*85f0*/  IADD3.X R208, R208, UR11, RZ, P6, !PT ;  /* 0x0000000bd0d07c10 */ /* 0x000fe4000b7fe4ff */
        /* <DEDUP_REMOVED lines=10> */
[----:B------:R-:W-:Y:S02]  /*86a0*/  IADD3 R237, P6, R237, UR10, RZ ;  /* 0x0000000aeded7c10 */ /* 0x000fe4000ffde0ff */
[----:B------:R-:W-:Y:S02]  /*86b0*/  IADD3.X R248, R248, UR11, RZ, P0, !PT ;  /* 0x0000000bf8f87c10 */ /* 0x000fe400087fe4ff */
[----:B------:R-:W-:Y:S02]  /*86c0*/  SHF.R.S32.HI R250, RZ, 0x1f, R251 ;  /* 0x0000001ffffa7819 */ /* 0x000fe400000114fb */
[----:B------:R-:W-:Y:S02]  /*86d0*/  IADD3.X R236, R236, UR11, RZ, P6, !PT ;  /* 0x0000000becec7c10 */ /* 0x000fe4000b7fe4ff */
[----:B0-----:R-:W-:Y:S02]  /*86e0*/  IADD3 R98, P0, R92, UR10, RZ ;  /* 0x0000000a5c627c10 */ /* 0x001fe4000ff1e0ff */
[----:B------:R-:W-:-:S02]  /*86f0*/  IADD3 R251, P6, R251, UR10, RZ ;  /* 0x0000000afbfb7c10 */ /* 0x000fc4000ffde0ff */
[----:B------:R-:W-:Y:S01]  /*8700*/  SHF.R.S32.HI R252, RZ, 0x1f, R97 ;  /* 0x0000001ffffc7819 */ /* 0x000fe20000011461 */
[----:B------:R0:W-:Y:S01]  /*8710*/  STL [R1+0x228], R98 ;  /* 0x0002286201007387 */ /* 0x0001e20000100800 */
[----:B------:R-:W-:Y:S02]  /*8720*/  IADD3.X R250, R250, UR11, RZ, P6, !PT ;  /* 0x0000000bfafa7c10 */ /* 0x000fe4000b7fe4ff */
[----:B------:R-:W-:Y:S02]  /*8730*/  SHF.R.S32.HI R97, RZ, 0x1f, R96 ;  /* 0x0000001fff617819 */ /* 0x000fe40000011460 */
[----:B------:R-:W-:Y:S02]  /*8740*/  IADD3.X R252, R252, UR11, RZ, P5, !PT ;  /* 0x0000000bfcfc7c10 */ /* 0x000fe4000affe4ff */
[----:B------:R-:W-:Y:S02]  /*8750*/  IADD3.X R97, R97, UR11, RZ, P4, !PT ;  /* 0x0000000b61617c10 */ /* 0x000fe4000a7fe4ff */
[----:B------:R-:W-:-:S02]  /*8760*/  SHF.R.S32.HI R96, RZ, 0x1f, R95 ;  /* 0x0000001fff607819 */ /* 0x000fc4000001145f */
[----:B0-----:R-:W-:Y:S02]  /*8770*/  IADD3 R98, P6, R91, UR10, RZ ;  /* 0x0000000a5b627c10 */ /* 0x001fe4000ffde0ff */
[----:B------:R-:W-:Y:S02]  /*8780*/  SHF.R.S32.HI R95, RZ, 0x1f, R94 ;  /* 0x0000001fff5f7819 */ /* 0x000fe4000001145e */
[----:B------:R-:W-:Y:S01]  /*8790*/  SHF.R.S32.HI R94, RZ, 0x1f, R93 ;  /* 0x0000001fff5e7819 */ /* 0x000fe2000001145d */
[----:B------:R0:W-:Y:S01]  /*87a0*/  STL [R1+0x230], R98 ;  /* 0x0002306201007387 */ /* 0x0001e20000100800 */
[----:B------:R-:W-:Y:S02]  /*87b0*/  IADD3.X R95, R95, UR11, RZ, P2, !PT ;  /* 0x0000000b5f5f7c10 */ /* 0x000fe400097fe4ff */
[----:B------:R-:W-:Y:S02]  /*87c0*/  SHF.R.S32.HI R93, RZ, 0x1f, R92 ;  /* 0x0000001fff5d7819 */ /* 0x000fe4000001145c */
[----:B------:R-:W-:-:S02]  /*87d0*/  SHF.R.S32.HI R92, RZ, 0x1f, R91 ;  /* 0x0000001fff5c7819 */ /* 0x000fc4000001145b */
[----:B------:R-:W-:Y:S02]  /*87e0*/  IADD3.X R93, R93, UR11, RZ, P0, !PT ;  /* 0x0000000b5d5d7c10 */ /* 0x000fe400087fe4ff */
[----:B------:R-:W-:Y:S02]  /*87f0*/  SHF.R.S32.HI R91, RZ, 0x1f, R90 ;  /* 0x0000001fff5b7819 */ /* 0x000fe4000001145a */
[----:B0-----:R-:W-:Y:S02]  /*8800*/  IADD3 R98, P5, R90, UR10, RZ ;  /* 0x0000000a5a627c10 */ /* 0x001fe4000ffbe0ff */
[----:B------:R-:W-:Y:S02]  /*8810*/  SHF.R.S32.HI R90, RZ, 0x1f, R89 ;  /* 0x0000001fff5a7819 */ /* 0x000fe40000011459 */
[----:B------:R-:W-:Y:S01]  /*8820*/  IADD3.X R91, R91, UR11, RZ, P5, !PT ;  /* 0x0000000b5b5b7c10 */ /* 0x000fe2000affe4ff */
[----:B------:R0:W-:Y:S04]  /*8830*/  STL [R1+0x238], R98 ;  /* 0x0002386201007387 */ /* 0x0001e80000100800 */
[----:B------:R1:W-:Y:S01]  /*8840*/  STL [R1+0x204], R97 ;  /* 0x0002046101007387 */ /* 0x0003e20000100800 */
[----:B0-----:R-:W-:-:S02]  /*8850*/  IADD3 R98, P4, R89, UR10, RZ ;  /* 0x0000000a59627c10 */ /* 0x001fc4000ff9e0ff */
[----:B------:R-:W-:Y:S02]  /*8860*/  SHF.R.S32.HI R89, RZ, 0x1f, R88 ;  /* 0x0000001fff597819 */ /* 0x000fe40000011458 */
[----:B-1----:R-:W-:Y:S01]  /*8870*/  IADD3.X R97, R96, UR11, RZ, P3, !PT ;  /* 0x0000000b60617c10 */ /* 0x002fe20009ffe4ff */
[----:B------:R0:W-:Y:S01]  /*8880*/  STL [R1+0x240], R98 ;  /* 0x0002406201007387 */ /* 0x0001e20000100800 */
[----:B------:R-:W-:Y:S02]  /*8890*/  IADD3 R96, P3, R88, UR10, RZ ;  /* 0x0000000a58607c10 */ /* 0x000fe4000ff7e0ff */
[----:B------:R-:W-:Y:S01]  /*88a0*/  SHF.R.S32.HI R88, RZ, 0x1f, R87 ;  /* 0x0000001fff587819 */ /* 0x000fe20000011457 */
[----:B------:R-:W-:Y:S01]  /*88b0*/  STL [R1+0x20c], R97 ;  /* 0x00020c6101007387 */ /* 0x000fe20000100800 */
[----:B------:R-:W-:-:S03]  /*88c0*/  IADD3.X R89, R89, UR11, RZ, P3, !PT ;  /* 0x0000000b59597c10 */ /* 0x000fc60009ffe4ff */
[----:B------:R1:W-:Y:S01]  /*88d0*/  STL [R1+0x248], R96 ;  /* 0x0002486001007387 */ /* 0x0003e20000100800 */
[----:B0-----:R-:W-:-:S03]  /*88e0*/  CS2R R98, SRZ ;  /* 0x0000000000627805 */ /* 0x001fc6000001ff00 */
[----:B------:R0:W-:Y:S01]  /*88f0*/  STL [R1+0x214], R95 ;  /* 0x0002145f01007387 */ /* 0x0001e20000100800 */
[----:B-1----:R-:W-:Y:S02]  /*8900*/  IADD3 R96, P2, R87, UR10, RZ ;  /* 0x0000000a57607c10 */ /* 0x002fe4000ff5e0ff */
[----:B------:R-:W-:Y:S02]  /*8910*/  SHF.R.S32.HI R87, RZ, 0x1f, R86 ;  /* 0x0000001fff577819 */ /* 0x000fe40000011456 */
[----:B0-----:R-:W-:Y:S01]  /*8920*/  IADD3.X R95, R94, UR11, RZ, P1, !PT ;  /* 0x0000000b5e5f7c10 */ /* 0x001fe20008ffe4ff */
        /* <DEDUP_REMOVED lines=407> */
[----:B------:R-:W-:Y:S01]  /*a2a0*/  STL [R1+0x4a0], R21 ;  /* 0x0004a01501007387 */ /* 0x000fe20000100800 */
[----:B------:R-:W-:Y:S02]  /*a2b0*/  IADD3 R19, P4, R18, UR10, RZ ;  /* 0x0000000a12137c10 */ /* 0x000fe4000ff9e0ff */
[----:B------:R-:W-:Y:S01]  /*a2c0*/  SHF.R.S32.HI R18, RZ, 0x1f, R16 ;  /* 0x0000001fff127819 */ /* 0x000fe20000011410 */
[----:B------:R-:W-:Y:S04]  /*a2d0*/  STL [R1+0x46c], R20 ;  /* 0x00046c1401007387 */ /* 0x000fe80000100800 */
        /* <DEDUP_REMOVED lines=8> */
[----:B------:R1:W-:Y:S04]  /*a360*/  STL [R1+0x47c], R17 ;  /* 0x00047c1101007387 */ /* 0x0003e80000100800 */
[----:B------:R2:W-:Y:S01]  /*a370*/  STL [R1+0x4b8], R15 ;  /* 0x0004b80f01007387 */ /* 0x0005e20000100800 */
[----:B0-----:R-:W-:-:S03]  /*a380*/  LOP3.LUT R19, R182, 0x1c, RZ, 0xfc, !PT ;  /* 0x0000001cb6137812 */ /* 0x001fc600078efcff */
[----:B------:R0:W-:Y:S01]  /*a390*/  STL [R1+0x484], R13 ;  /* 0x0004840d01007387 */ /* 0x0001e20000100800 */
[----:B-1----:R-:W-:Y:S02]  /*a3a0*/  LOP3.LUT R17, R182, 0x16, RZ, 0xfc, !PT ;  /* 0x00000016b6117812 */ /* 0x002fe400078efcff */
[----:B--2---:R-:W-:Y:S02]  /*a3b0*/  IADD3 R15, P1, R12, UR10, RZ ;  /* 0x0000000a0c0f7c10 */ /* 0x004fe4000ff3e0ff */
[----:B------:R-:W-:Y:S02]  /*a3c0*/  SHF.R.S32.HI R12, RZ, 0x1f, R10 ;  /* 0x0000001fff0c7819 */ /* 0x000fe4000001140a */
[----:B0-----:R-:W-:Y:S01]  /*a3d0*/  IADD3.X R13, R11, UR11, RZ, P0, !PT ;  /* 0x0000000b0b0d7c10 */ /* 0x001fe200087fe4ff */
        /* <DEDUP_REMOVED lines=16> */
[----:B0-----:R-:W-:-:S02]  /*a4e0*/  LOP3.LUT R11, R182, 0x8, RZ, 0xfc, !PT ;  /* 0x00000008b60b7812 */ /* 0x001fc400078efcff */
[----:B-1----:R-:W-:Y:S02]  /*a4f0*/  IADD3.X R9, R4, UR11, RZ, P4, !PT ;  /* 0x0000000b04097c10 */ /* 0x002fe4000a7fe4ff */
[----:B------:R-:W-:Y:S02]  /*a500*/  SHF.R.S32.HI R4, RZ, 0x1f, R0 ;  /* 0x0000001fff047819 */ /* 0x000fe40000011400 */
[----:B--2---:R-:W-:Y:S01]  /*a510*/  IADD3 R7, P4, R3, UR10, RZ ;  /* 0x0000000a03077c10 */ /* 0x004fe2000ff9e0ff */
[----:B------:R0:W-:Y:S01]  /*a520*/  STL [R1+0x4a4], R9 ;  /* 0x0004a40901007387 */ /* 0x0001e20000100800 */
[----:B------:R-:W-:Y:S02]  /*a530*/  IADD3.X R3, R18, UR11, RZ, P3, !PT ;  /* 0x0000000b12037c10 */ /* 0x000fe40009ffe4ff */
[----:B------:R-:W-:Y:S01]  /*a540*/  IADD3.X R6, R6, UR11, RZ, P4, !PT ;  /* 0x0000000b06067c10 */ /* 0x000fe2000a7fe4ff */
[----:B------:R1:W-:Y:S01]  /*a550*/  STL [R1+0x4e0], R7 ;  /* 0x0004e00701007387 */ /* 0x0003e20000100800 */
[----:B------:R-:W-:-:S03]  /*a560*/  LOP3.LUT R18, R182, 0x18, RZ, 0xfc, !PT ;  /* 0x00000018b6127812 */ /* 0x000fc600078efcff */
[----:B------:R2:W-:Y:S01]  /*a570*/  STL [R1+0x4ac], R3 ;  /* 0x0004ac0301007387 */ /* 0x0005e20000100800 */
[----:B0-----:R-:W-:Y:S02]  /*a580*/  IADD3.X R9, R12, UR11, RZ, P0, !PT ;  /* 0x0000000b0c097c10 */ /* 0x001fe400087fe4ff */
[----:B------:R-:W-:Y:S02]  /*a590*/  LOP3.LUT R12, R182, 0xa, RZ, 0xfc, !PT ;  /* 0x0000000ab60c7812 */ /* 0x000fe400078efcff */
[----:B-1----:R-:W-:Y:S01]  /*a5a0*/  IADD3 R7, P3, R0, UR10, RZ ;  /* 0x0000000a00077c10 */ /* 0x002fe2000ff7e0ff */
[----:B------:R-:W-:Y:S01]  /*a5b0*/  UMOV UR10, 0xfffffe00 ;  /* 0xfffffe00000a7882 */ /* 0x000fe20000000000 */
[----:B------:R-:W-:Y:S02]  /*a5c0*/  IADD3.X R0, R16, UR11, RZ, P2, !PT ;  /* 0x0000000b10007c10 */ /* 0x000fe400097fe4ff */
[----:B--2---:R-:W-:Y:S01]  /*a5d0*/  IADD3 R3, P2, R2, UR8, RZ ;  /* 0x0000000802037c10 */ /* 0x004fe2000ff5e0ff */
[----:B------:R0:W-:Y:S01]  /*a5e0*/  STL [R1+0x4e8], R7 ;  /* 0x0004e80701007387 */ /* 0x0001e20000100800 */
[----:B------:R-:W-:Y:S01]  /*a5f0*/  LOP3.LUT R16, R182, 0x14, RZ, 0xfc, !PT ;  /* 0x00000014b6107812 */ /* 0x000fe200078efcff */
[----:B------:R-:W-:Y:S01]  /*a600*/  ULDC UR8, c[0x0][0x238] ;  /* 0x00008e0000087ab9 */ /* 0x000fe20000000800 */
[----:B------:R-:W-:Y:S01]  /*a610*/  LEA.HI.X.SX32 R2, R2, UR9, 0x1, P2 ;  /* 0x0000000902027c11 */ /* 0x000fe200090f0eff */
[----:B------:R1:W-:Y:S01]  /*a620*/  STL [R1+0x4b4], R0 ;  /* 0x0004b40001007387 */ /* 0x0003e20000100800 */
[----:B------:R-:W-:Y:S01]  /*a630*/  ULDC UR9, c[0x0][0x238] ;  /* 0x00008e0000097ab9 */ /* 0x000fe20000000800 */
[----:B0-----:R-:W-:-:S02]  /*a640*/  IADD3.X R7, R14, UR11, RZ, P1, !PT ;  /* 0x0000000b0e077c10 */ /* 0x001fc40008ffe4ff */
[----:B------:R-:W-:Y:S02]  /*a650*/  LOP3.LUT R14, R182, 0x10, RZ, 0xfc, !PT ;  /* 0x00000010b60e7812 */ /* 0x000fe400078efcff */
[----:B-1----:R-:W-:Y:S01]  /*a660*/  IADD3.X R0, R10, UR11, RZ, P6, !PT ;  /* 0x0000000b0a007c10 */ /* 0x002fe2000b7fe4ff */
[----:B------:R0:W-:Y:S01]  /*a670*/  STL [R1+0x4bc], R7 ;  /* 0x0004bc0701007387 */ /* 0x0001e20000100800 */
[----:B------:R-:W-:-:S03]  /*a680*/  LOP3.LUT R10, R182, 0x6, RZ, 0xfc, !PT ;  /* 0x00000006b60a7812 */ /* 0x000fc600078efcff */
[----:B------:R1:W-:Y:S04]  /*a690*/  STL [R1+0x4c4], R9 ;  /* 0x0004c40901007387 */ /* 0x0003e80000100800 */
[----:B------:R2:W-:Y:S01]  /*a6a0*/  STL [R1+0x4cc], R0 ;  /* 0x0004cc0001007387 */ /* 0x0005e20000100800 */
[----:B0-----:R-:W-:Y:S02]  /*a6b0*/  IADD3.X R7, R8, UR11, RZ, P5, !PT ;  /* 0x0000000b08077c10 */ /* 0x001fe4000affe4ff */
[----:B------:R-:W-:Y:S02]  /*a6c0*/  LOP3.LUT R8, R182, 0x1a, RZ, 0xfc, !PT ;  /* 0x0000001ab6087812 */ /* 0x000fe400078efcff */
[----:B-1----:R-:W-:Y:S01]  /*a6d0*/  LOP3.LUT R9, R180, 0x10, RZ, 0x3c, !PT ;  /* 0x00000010b4097812 */ /* 0x002fe200078e3cff */
[----:B------:R0:W-:Y:S01]  /*a6e0*/  STL [R1+0x4d4], R7 ;  /* 0x0004d40701007387 */ /* 0x0001e20000100800 */
[----:B--2---:R-:W-:-:S03]  /*a6f0*/  IADD3.X R0, R4, UR11, RZ, P3, !PT ;  /* 0x0000000b04007c10 */ /* 0x004fc60009ffe4ff */
[----:B------:R1:W-:Y:S01]  /*a700*/  STL [R1+0x4dc], R6 ;  /* 0x0004dc0601007387 */ /* 0x0003e20000100800 */
[----:B------:R-:W-:Y:S01]  /*a710*/  LOP3.LUT R4, R152, 0x1f, RZ, 0xc0, !PT ;  /* 0x0000001f98047812 */ /* 0x000fe200078ec0ff */
[----:B------:R-:W-:Y:S02]  /*a720*/  UMOV UR11, 0x3fffffef ;  /* 0x3fffffef000b7882 */ /* 0x000fe40000000000 */
[----:B------:R2:W-:Y:S01]  /*a730*/  STL [R1+0x4e4], R0 ;  /* 0x0004e40001007387 */ /* 0x0005e20000100800 */
[----:B------:R-:W-:Y:S01]  /*a740*/  UIADD3.64 UR10, UR4, -UR10, URZ ;  /* 0x8000000a040a7297 */ /* 0x000fe2000fffe03f */
[C---:B0-----:R-:W-:Y:S02]  /*a750*/  LOP3.LUT R7, R182.reuse, 0x4, RZ, 0xfc, !PT ;  /* 0x00000004b6077812 */ /* 0x041fe400078efcff */
[----:B------:R-:W-:Y:S01]  /*a760*/  STL [R1], RZ ;  /* 0x000000ff01007387 */ /* 0x000fe20000100800 */
[----:B-1----:R-:W-:-:S03]  /*a770*/  LOP3.LUT R6, R182, 0x2, RZ, 0xfc, !PT ;  /* 0x00000002b6067812 */ /* 0x002fc600078efcff */
[----:B------:R-:W-:Y:S01]  /*a780*/  STL [R1+0x4], RZ ;  /* 0x000004ff01007387 */ /* 0x000fe20000100800 */
[----:B--2---:R-:W0:Y:S03]  /*a790*/  LDC R0, c[0x0][0x238] ;  /* 0x00008e00ff007b82 */ /* 0x004e260000000800 */
[----:B------:R-:W-:Y:S04]  /*a7a0*/  STL [R1+0x8], RZ ;  /* 0x000008ff01007387 */ /* 0x000fe80000100800 */
[----:B------:R-:W-:Y:S04]  /*a7b0*/  STL [R1+0xc], RZ ;  /* 0x00000cff01007387 */ /* 0x000fe80000100800 */
[----:B------:R-:W-:Y:S04]  /*a7c0*/  STL [R1+0x10], RZ ;  /* 0x000010ff01007387 */ /* 0x000fe80000100800 */
[----:B------:R-:W-:Y:S04]  /*a7d0*/  STL [R1+0x14], RZ ;  /* 0x000014ff01007387 */ /* 0x000fe80000100800 */
[----:B------:R-:W-:Y:S04]  /*a7e0*/  STL [R1+0x18], RZ ;  /* 0x000018ff01007387 */ /* 0x000fe80000100800 */
[----:B------:R-:W-:Y:S01]  /*a7f0*/  STL [R1+0x1c], RZ ;  /* 0x00001cff01007387 */ /* 0x000fe20000100800 */
[----:B0-----:R-:W-:-:S03]  /*a800*/  IMAD R19, R19, R0, RZ ;  /* 0x0000000013137224 */ /* 0x001fc600078e02ff */
[----:B------:R-:W-:Y:S01]  /*a810*/  STL [R1+0x20], RZ ;  /* 0x000020ff01007387 */ /* 0x000fe20000100800 */
[-C--:B------:R-:W-:Y:S02]  /*a820*/  IMAD R23, R155, R0.reuse, RZ ;  /* 0x000000009b177224 */ /* 0x080fe400078e02ff */
[-C--:B------:R-:W-:Y:S01]  /*a830*/  IMAD R21, R153, R0.reuse, RZ ;  /* 0x0000000099157224 */ /* 0x080fe200078e02ff */
[----:B------:R-:W-:Y:S01]  /*a840*/  STL [R1+0x24], RZ ;  /* 0x000024ff01007387 */ /* 0x000fe20000100800 */
[-C--:B------:R-:W-:Y:S02]  /*a850*/  IMAD R20, R182, R0.reuse, RZ ;  /* 0x00000000b6147224 */ /* 0x080fe400078e02ff */
[----:B------:R-:W-:Y:S01]  /*a860*/  IMAD R0, R8, R0, RZ ;  /* 0x0000000008007224 */ /* 0x000fe200078e02ff */
[----:B------:R-:W-:Y:S01]  /*a870*/  STL [R1+0x28], RZ ;  /* 0x000028ff01007387 */ /* 0x000fe20000100800 */
[----:B------:R-:W-:-:S03]  /*a880*/  LOP3.LUT R8, R22, R182, RZ, 0xfc, !PT ;  /* 0x000000b616087212 */ /* 0x000fc600078efcff */
[----:B------:R-:W-:Y:S04]  /*a890*/  STL [R1+0x2c], RZ ;  /* 0x00002cff01007387 */ /* 0x000fe80000100800 */
        /* <DEDUP_REMOVED lines=116> */
[----:B------:R0:W-:Y:S04]  /*afe0*/  STL [R1+0x560], R19 ;  /* 0x0005601301007387 */ /* 0x0001e80000100800 */
[----:B------:R1:W-:Y:S01]  /*aff0*/  STL [R1+0x55c], R0 ;  /* 0x00055c0001007387 */ /* 0x0003e20000100800 */
[----:B0-----:R-:W-:-:S02]  /*b000*/  IMAD R19, R18, UR8, RZ ;  /* 0x0000000812137c24 */ /* 0x001fc4000f8e02ff */
[----:B------:R-:W-:Y:S02]  /*b010*/  IMAD R18, R17, UR9, RZ ;  /* 0x0000000911127c24 */ /* 0x000fe4000f8e02ff */
[----:B------:R-:W-:Y:S01]  /*b020*/  IMAD R17, R16, UR13, RZ ;  /* 0x0000000d10117c24 */ /* 0x000fe2000f8e02ff */
[----:B------:R0:W-:Y:S01]  /*b030*/  STL [R1+0x558], R19 ;  /* 0x0005581301007387 */ /* 0x0001e20000100800 */
[----:B------:R-:W-:Y:S01]  /*b040*/  IMAD R16, R15, UR14, RZ ;  /* 0x0000000e0f107c24 */ /* 0x000fe2000f8e02ff */
[----:B------:R-:W-:Y:S01]  /*b050*/  UMOV UR13, 0xc0000010 ;  /* 0xc0000010000d7882 */ /* 0x000fe20000000000 */
[----:B------:R-:W-:Y:S01]  /*b060*/  IMAD R15, R14, UR15, RZ ;  /* 0x0000000f0e0f7c24 */ /* 0x000fe2000f8e02ff */
[----:B------:R0:W-:Y:S01]  /*b070*/  STL [R1+0x554], R18 ;  /* 0x0005541201007387 */ /* 0x0001e20000100800 */
[----:B------:R-:W-:Y:S02]  /*b080*/  IMAD R14, R13, UR20, RZ ;  /* 0x000000140d0e7c24 */ /* 0x000fe4000f8e02ff */
[----:B------:R-:W-:Y:S01]  /*b090*/  IMAD R13, R12, UR21, RZ ;  /* 0x000000150c0d7c24 */ /* 0x000fe2000f8e02ff */
[----:B------:R0:W-:Y:S01]  /*b0a0*/  STL [R1+0x550], R17 ;  /* 0x0005501101007387 */ /* 0x0001e20000100800 */
[----:B------:R-:W-:-:S02]  /*b0b0*/  IMAD R12, R11, UR22, RZ ;  /* 0x000000160b0c7c24 */ /* 0x000fc4000f8e02ff */
[----:B------:R-:W-:Y:S01]  /*b0c0*/  IMAD R11, R10, UR23, RZ ;  /* 0x000000170a0b7c24 */ /* 0x000fe2000f8e02ff */
[----:B------:R0:W-:Y:S01]  /*b0d0*/  STL [R1+0x54c], R16 ;  /* 0x00054c1001007387 */ /* 0x0001e20000100800 */
[----:B------:R-:W-:Y:S02]  /*b0e0*/  IMAD R10, R7, UR24, RZ ;  /* 0x00000018070a7c24 */ /* 0x000fe4000f8e02ff */
[----:B------:R-:W-:Y:S01]  /*b0f0*/  IMAD R7, R6, UR25, RZ ;  /* 0x0000001906077c24 */ /* 0x000fe2000f8e02ff */
[----:B------:R0:W-:Y:S01]  /*b100*/  STL [R1+0x548], R15 ;  /* 0x0005480f01007387 */ /* 0x0001e20000100800 */
[----:B------:R-:W-:Y:S01]  /*b110*/  LOP3.LUT R6, R8, 0x10, RZ, 0x3c, !PT ;  /* 0x0000001008067812 */ /* 0x000fe200078e3cff */
[----:B-1----:R-:W-:Y:S01]  /*b120*/  IMAD R0, R4, UR7, RZ ;  /* 0x0000000704007c24 */ /* 0x002fe2000f8e02ff */
[----:B------:R-:W-:Y:S01]  /*b130*/  ULDC UR7, c[0x0][0x230] ;  /* 0x00008c0000077ab9 */ /* 0x000fe20000000800 */
[----:B------:R0:W-:Y:S03]  /*b140*/  STL [R1+0x544], R14 ;  /* 0x0005440e01007387 */ /* 0x0001e60000100800 */
[----:B------:R-:W-:Y:S01]  /*b150*/  SHF.R.S32.HI R179, RZ, 0x1f, R0 ;  /* 0x0000001fffb37819 */ /* 0x000fe20000011400 */
[----:B------:R0:W-:Y:S04]  /*b160*/  STL [R1+0x540], R13 ;  /* 0x0005400d01007387 */ /* 0x0001e80000100800 */
[----:B------:R0:W-:Y:S04]  /*b170*/  STL [R1+0x53c], R12 ;  /* 0x00053c0c01007387 */ /* 0x0001e80000100800 */
[----:B------:R0:W-:Y:S04]  /*b180*/  STL [R1+0x538], R11 ;  /* 0x0005380b01007387 */ /* 0x0001e80000100800 */
[----:B------:R0:W-:Y:S04]  /*b190*/  STL [R1+0x534], R10 ;  /* 0x0005340a01007387 */ /* 0x0001e80000100800 */
[----:B------:R0:W-:Y:S04]  /*b1a0*/  STL [R1+0x530], R7 ;  /* 0x0005300701007387 */ /* 0x0001e80000100800 */
[----:B------:R0:W-:Y:S02]  /*b1b0*/  STL [R1+0x520], R6 ;  /* 0x0005200601007387 */ /* 0x0001e40000100800 */
.L_x_1:
[----:B------:R1:W-:Y:S04]  /*b1c0*/  STL [R1+0x6ac], R136 ;  /* 0x0006ac8801007387 */ /* 0x0003e80000100800 */
[----:B-1----:R-:W2:Y:S04]  /*b1d0*/  LDL R136, [R1+0x540] ;  /* 0x0005400001887983 */ /* 0x002ea80000100800 */
[----:B------:R1:W-:Y:S04]  /*b1e0*/  STL [R1+0x6a8], R137 ;  /* 0x0006a88901007387 */ /* 0x0003e80000100800 */
[----:B------:R3:W-:Y:S04]  /*b1f0*/  STL [R1+0x6a4], R138 ;  /* 0x0006a48a01007387 */ /* 0x0007e80000100800 */
[----:B------:R4:W-:Y:S01]  /*b200*/  STL [R1+0x6a0], R139 ;  /* 0x0006a08b01007387 */ /* 0x0009e20000100800 */
[----:B-1----:R-:W1:Y:S01]  /*b210*/  S2R R137, SR_TID.X ;  /* 0x0000000000897919 */ /* 0x002e620000002100 */
[----:B---3--:R-:W3:Y:S02]  /*b220*/  LDC R138, c[0x0][0x238] ;  /* 0x00008e00ff8a7b82 */ /* 0x008ee40000000800 */
[----:B----4-:R-:W4:Y:S04]  /*b230*/  LDL R139, [R1+0x53c] ;  /* 0x00053c00018b7983 */ /* 0x010f280000100800 */
[----:B------:R0:W-:Y:S04]  /*b240*/  STL [R1+0x69c], R140 ;  /* 0x00069c8c01007387 */ /* 0x0001e80000100800 */
[----:B0-----:R-:W2:Y:S04]  /*b250*/  LDL R140, [R1+0x534] ;  /* 0x00053400018c7983 */ /* 0x001ea80000100800 */
[----:B------:R0:W-:Y:S04]  /*b260*/  STL [R1+0x698], R141 ;  /* 0x0006988d01007387 */ /* 0x0001e80000100800 */
[----:B0-----:R-:W4:Y:S04]  /*b270*/  LDL R141, [R1+0x538] ;  /* 0x00053800018d7983 */ /* 0x001f280000100800 */
[----:B------:R0:W-:Y:S04]  /*b280*/  STL [R1+0x694], R142 ;  /* 0x0006948e01007387 */ /* 0x0001e80000100800 */
[----:B0-----:R-:W2:Y:S01]  /*b290*/  LDL R142, [R1+0x530] ;  /* 0x00053000018e7983 */ /* 0x001ea20000100800 */
[----:B-1----:R-:W-:Y:S01]  /*b2a0*/  SHF.R.U32.HI R137, RZ, 0x6, R137 ;  /* 0x00000006ff897819 */ /* 0x002fe20000011689 */
[C---:B---3--:R-:W-:Y:S01]  /*b2b0*/  IMAD R138, R182.reuse, R138, RZ ;  /* 0x0000008ab68a7224 */ /* 0x048fe200078e02ff */
[----:B------:R-:W-:Y:S01]  /*b2c0*/  ISETP.GE.AND P0, PT, R182, UR7, PT ;  /* 0x00000007b6007c0c */ /* 0x000fe2000bf06270 */
[----:B------:R-:W-:Y:S01]  /*b2d0*/  STL [R1+0x690], R143 ;  /* 0x0006908f01007387 */ /* 0x000fe20000100800 */
[----:B------:R-:W-:-:S02]  /*b2e0*/  SGXT.U32 R137, R137, 0x1 ;  /* 0x000000018989781a */ /* 0x000fc40000000000 */
[C---:B------:R-:W-:Y:S01]  /*b2f0*/  IADD3 R6, P1, R138.reuse, R3, RZ ;  /* 0x000000038a067210 */ /* 0x040fe20007f3e0ff */
[----:B------:R-:W-:Y:S01]  /*b300*/  STL [R1+0x68c], R144 ;  /* 0x00068c9001007387 */ /* 0x000fe20000100800 */
[----:B------:R-:W-:Y:S02]  /*b310*/  LOP3.LUT R137, R137, 0x2, RZ, 0xfc, !PT ;  /* 0x0000000289897812 */ /* 0x000fe400078efcff */
[----:B------:R-:W-:Y:S01]  /*b320*/  LEA.HI.X.SX32 R7, R138, R2, 0x1, P1 ;  /* 0x000000028a077211 */ /* 0x000fe200008f0eff */
[----:B------:R-:W-:Y:S01]  /*b330*/  STL [R1+0x688], R145 ;  /* 0x0006889101007387 */ /* 0x000fe20000100800 */
[----:B------:R-:W-:-:S03]  /*b340*/  PRMT R15, RZ, 0x7610, R15 ;  /* 0x00007610ff0f7816 */ /* 0x000fc6000000000f */
[----:B------:R-:W-:Y:S04]  /*b350*/  STL [R1+0x684], R146 ;  /* 0x0006849201007387 */ /* 0x000fe80000100800 */
[----:B------:R-:W-:Y:S04]  /*b360*/  STL [R1+0x680], R147 ;  /* 0x0006809301007387 */ /* 0x000fe80000100800 */
[----:B------:R-:W-:Y:S01]  /*b370*/  STL [R1+0x67c], R148 ;  /* 0x00067c9401007387 */ /* 0x000fe20000100800 */
[----:B------:R-:W-:-:S03]  /*b380*/  ISETP.GE.AND P1, PT, R137, UR7, PT ;  /* 0x0000000789007c0c */ /* 0x000fc6000bf26270 */
[----:B------:R-:W-:Y:S04]  /*b390*/  STL [R1+0x678], R149 ;  /* 0x0006789501007387 */ /* 0x000fe80000100800 */
[----:B------:R-:W-:Y:S04]  /*b3a0*/  STL [R1+0x674], R150 ;  /* 0x0006749601007387 */ /* 0x000fe80000100800 */
[----:B------:R-:W-:Y:S04]  /*b3b0*/  STL [R1+0x670], R151 ;  /* 0x0006709701007387 */ /* 0x000fe80000100800 */
[----:B-----5:R0:W-:Y:S04]  /*b3c0*/  STL [R1+0x570], R5 ;  /* 0x0005700501007387 */ /* 0x0201e80000100800 */
[----:B------:R-:W3:Y:S01]  /*b3d0*/  LDL R137, [R1+0x544] ;  /* 0x0005440001897983 */ /* 0x000ee20000100800 */
[----:B------:R-:W1:Y:S03]  /*b3e0*/  S2R R138, SR_TID.X ;  /* 0x00000000008a7919 */ /* 0x000e660000002100 */
[----:B------:R2:W3:Y:S01]  /*b3f0*/  @!P0 LDG.E.U8 R15, desc[UR16][R6.64] ;  /* 0x00000010060f8981 */ /* 0x0004e2000c1e1100 */
[----:B------:R-:W-:-:S02]  /*b400*/  PRMT R14, RZ, 0x7610, R14 ;  /* 0x00007610ff0e7816 */ /* 0x000fc4000000000e */
[----:B------:R-:W-:Y:S01]  /*b410*/  PRMT R13, RZ, 0x7610, R13 ;  /* 0x00007610ff0d7816 */ /* 0x000fe2000000000d */
[----:B0-----:R-:W3:Y:S01]  /*b420*/  LDL R5, [R1+0x554] ;  /* 0x0005540001057983 */ /* 0x001ee20000100800 */
[----:B-1----:R-:W-:-:S04]  /*b430*/  SHF.R.U32.HI R138, RZ, 0x6, R138 ;  /* 0x00000006ff8a7819 */ /* 0x002fc8000001168a */
[----:B------:R-:W-:-:S04]  /*b440*/  SGXT.U32 R138, R138, 0x1 ;  /* 0x000000018a8a781a */ /* 0x000fc80000000000 */
[----:B------:R-:W-:Y:S02]  /*b450*/  LOP3.LUT R138, R138, 0x4, RZ, 0xfc, !PT ;  /* 0x000000048a8a7812 */ /* 0x000fe400078efcff */
[----:B------:R-:W-:Y:S02]  /*b460*/  PRMT R12, RZ, 0x7610, R12 ;  /* 0x00007610ff0c7816 */ /* 0x000fe4000000000c */
[----:B------:R-:W-:Y:S02]  /*b470*/  PRMT R11, RZ, 0x7610, R11 ;  /* 0x00007610ff0b7816 */ /* 0x000fe4000000000b */
[----:B--2---:R-:W-:-:S04]  /*b480*/  IADD3 R6, P0, R142, R3, RZ ;  /* 0x000000038e067210 */ /* 0x004fc80007f1e0ff */
[----:B------:R-:W-:-:S05]  /*b490*/  LEA.HI.X.SX32 R7, R142, R2, 0x1, P0 ;  /* 0x000000028e077211 */ /* 0x000fca00000f0eff */
[----:B------:R0:W2:Y:S02]  /*b4a0*/  @!P1 LDG.E.U8 R14, desc[UR16][R6.64] ;  /* 0x00000010060e9981 */ /* 0x0000a4000c1e1100 */
[----:B0-----:R-:W-:-:S04]  /*b4b0*/  IADD3 R6, P0, R140, R3, RZ ;  /* 0x000000038c067210 */ /* 0x001fc80007f1e0ff */
[----:B------:R-:W-:Y:S02]  /*b4c0*/  LEA.HI.X.SX32 R7, R140, R2, 0x1, P0 ;  /* 0x000000028c077211 */ /* 0x000fe400000f0eff */
[----:B------:R-:W2:Y:S01]  /*b4d0*/  LDL R140, [R1+0x548] ;  /* 0x00054800018c7983 */ /* 0x000ea20000100800 */
[----:B------:R-:W-:Y:S02]  /*b4e0*/  ISETP.GE.AND P1, PT, R138, UR7, PT ;  /* 0x000000078a007c0c */ /* 0x000fe4000bf26270 */
[----:B------:R-:W0:Y:S11]  /*b4f0*/  S2R R138, SR_TID.X ;  /* 0x00000000008a7919 */ /* 0x000e360000002100 */
[----:B------:R4:W2:Y:S02]  /*b500*/  @!P1 LDG.E.U8 R13, desc[UR16][R6.64] ;  /* 0x00000010060d9981 */ /* 0x0008a4000c1e1100 */
[----:B----4-:R-:W-:-:S04]  /*b510*/  IADD3 R6, P0, R141, R3, RZ ;  /* 0x000000038d067210 */ /* 0x010fc80007f1e0ff */
[----:B------:R-:W-:Y:S02]  /*b520*/  LEA.HI.X.SX32 R7, R141, R2, 0x1, P0 ;  /* 0x000000028d077211 */ /* 0x000fe400000f0eff */
[----:B------:R-:W4:Y:S01]  /*b530*/  LDL R141, [R1+0x54c] ;  /* 0x00054c00018d7983 */ /* 0x000f220000100800 */
[----:B0-----:R-:W-:-:S04]  /*b540*/  SHF.R.U32.HI R138, RZ, 0x6, R138 ;  /* 0x00000006ff8a7819 */ /* 0x001fc8000001168a */
[----:B------:R-:W-:-:S04]  /*b550*/  SGXT.U32 R138, R138, 0x1 ;  /* 0x000000018a8a781a */ /* 0x000fc80000000000 */
[----:B------:R-:W-:-:S04]  /*b560*/  LOP3.LUT R138, R138, 0x6, RZ, 0xfc, !PT ;  /* 0x000000068a8a7812 */ /* 0x000fc800078efcff */
[----:B------:R-:W-:-:S13]  /*b570*/  ISETP.GE.AND P1, PT, R138, UR7, PT ;  /* 0x000000078a007c0c */ /* 0x000fda000bf26270 */
[----:B------:R0:W4:Y:S02]  /*b580*/  @!P1 LDG.E.U8 R12, desc[UR16][R6.64] ;  /* 0x00000010060c9981 */ /* 0x000124000c1e1100 */
[----:B0-----:R-:W-:-:S04]  /*b590*/  IADD3 R6, P0, R139, R3, RZ ;  /* 0x000000038b067210 */ /* 0x001fc80007f1e0ff */
[----:B------:R-:W-:Y:S02]  /*b5a0*/  LEA.HI.X.SX32 R7, R139, R2, 0x1, P0 ;  /* 0x000000028b077211 */ /* 0x000fe400000f0eff */
[----:B------:R-:W4:Y:S01]  /*b5b0*/  LDL R139, [R1+0x550] ;  /* 0x00055000018b7983 */ /* 0x000f220000100800 */
[----:B------:R-:W0:Y:S02]  /*b5c0*/  S2R R138, SR_TID.X ;  /* 0x00000000008a7919 */ /* 0x000e240000002100 */
[----:B0-----:R-:W-:-:S04]  /*b5d0*/  SHF.R.U32.HI R138, RZ, 0x6, R138 ;  /* 0x00000006ff8a7819 */ /* 0x001fc8000001168a */
[----:B------:R-:W-:-:S04]  /*b5e0*/  SGXT.U32 R138, R138, 0x1 ;  /* 0x000000018a8a781a */ /* 0x000fc80000000000 */
[----:B------:R-:W-:-:S04]  /*b5f0*/  LOP3.LUT R138, R138, 0x8, RZ, 0xfc, !PT ;  /* 0x000000088a8a7812 */ /* 0x000fc800078efcff */
[----:B------:R-:W-:Y:S02]  /*b600*/  ISETP.GE.AND P1, PT, R138, UR7, PT ;  /* 0x000000078a007c0c */ /* 0x000fe4000bf26270 */
[----:B------:R-:W0:Y:S11]  /*b610*/  S2R R138, SR_TID.X ;  /* 0x00000000008a7919 */ /* 0x000e360000002100 */
[----:B------:R1:W4:Y:S02]  /*b620*/  @!P1 LDG.E.U8 R11, desc[UR16][R6.64] ;  /* 0x00000010060b9981 */ /* 0x000324000c1e1100 */
[----:B-1----:R-:W-:-:S04]  /*b630*/  IADD3 R6, P0, R136, R3, RZ ;  /* 0x0000000388067210 */ /* 0x002fc80007f1e0ff */
[----:B------:R-:W-:Y:S02]  /*b640*/  LEA.HI.X.SX32 R7, R136, R2, 0x1, P0 ;  /* 0x0000000288077211 */ /* 0x000fe400000f0eff */
[----:B------:R-:W1:Y:S01]  /*b650*/  S2R R136, SR_TID.X ;  /* 0x0000000000887919 */ /* 0x000e620000002100 */
[----:B0-----:R-:W-:-:S04]  /*b660*/  SHF.R.U32.HI R138, RZ, 0x6, R138 ;  /* 0x00000006ff8a7819 */ /* 0x001fc8000001168a */
[----:B------:R-:W-:-:S04]  /*b670*/  SGXT.U32 R138, R138, 0x1 ;  /* 0x000000018a8a781a */ /* 0x000fc80000000000 */
[----:B------:R-:W-:-:S04]  /*b680*/  LOP3.LUT R138, R138, 0xa, RZ, 0xfc, !PT ;  /* 0x0000000a8a8a7812 */ /* 0x000fc800078efcff */
[----:B------:R-:W-:Y:S02]  /*b690*/  ISETP.GE.AND P1, PT, R138, UR7, PT ;  /* 0x000000078a007c0c */ /* 0x000fe4000bf26270 */
[----:B------:R-:W-:Y:S01]  /*b6a0*/  PRMT R10, RZ, 0x7610, R10 ;  /* 0x00007610ff0a7816 */ /* 0x000fe2000000000a */
[----:B------:R-:W0:Y:S10]  /*b6b0*/  LDC R138, c[0x0][0x238] ;  /* 0x00008e00ff8a7b82 */ /* 0x000e340000000800 */
[----:B------:R3:W4:Y:S01]  /*b6c0*/  @!P1 LDG.E.U8 R10, desc[UR16][R6.64] ;  /* 0x00000010060a9981 */ /* 0x000722000c1e1100 */
[----:B-1----:R-:W-:-:S04]  /*b6d0*/  SHF.R.U32.HI R136, RZ, 0x6, R136 ;  /* 0x00000006ff887819 */ /* 0x002fc80000011688 */
[----:B------:R-:W-:-:S04]  /*b6e0*/  SGXT.U32 R136, R136, 0x1 ;  /* 0x000000018888781a */ /* 0x000fc80000000000 */
[----:B------:R-:W-:-:S04]  /*b6f0*/  LOP3.LUT R136, R136, 0xc, RZ, 0xfc, !PT ;  /* 0x0000000c88887812 */ /* 0x000fc800078efcff */
[----:B------:R-:W-:Y:S02]  /*b700*/  ISETP.GE.AND P1, PT, R136, UR7, PT ;  /* 0x0000000788007c0c */ /* 0x000fe4000bf26270 */
[----:B------:R-:W1:Y:S01]  /*b710*/  S2R R136, SR_TID.X ;  /* 0x0000000000887919 */ /* 0x000e620000002100 */
[C---:B---3--:R-:W-:Y:S02]  /*b720*/  IADD3 R6, P0, R137.reuse, R3, RZ ;  /* 0x0000000389067210 */ /* 0x048fe40007f1e0ff */
[----:B------:R-:W-:Y:S02]  /*b730*/  PRMT R16, RZ, 0x7610, R16 ;  /* 0x00007610ff107816 */ /* 0x000fe40000000010 */
[----:B------:R-:W-:Y:S02]  /*b740*/  LEA.HI.X.SX32 R7, R137, R2, 0x1, P0 ;  /* 0x0000000289077211 */ /* 0x000fe400000f0eff */
[----:B------:R-:W-:Y:S01]  /*b750*/  PRMT R19, RZ, 0x7610, R19 ;  /* 0x00007610ff137816 */ /* 0x000fe20000000013 */
[----:B------:R-:W3:Y:S04]  /*b760*/  LDL R137, [R1+0x558] ;  /* 0x0005580001897983 */ /* 0x000ee80000100800 */
[----:B------:R0:W3:Y:S01]  /*b770*/  @!P1 LDG.E.U8 R16, desc[UR16][R6.64] ;  /* 0x0000001006109981 */ /* 0x0000e2000c1e1100 */
[----:B-1----:R-:W-:-:S04]  /*b780*/  LEA.HI R136, R136, 0xe, RZ, 0x1a ;  /* 0x0000000e88887811 */ /* 0x002fc800078fd0ff */
[C---:B------:R-:W-:Y:S01]  /*b790*/  ISETP.GE.AND P1, PT, R136.reuse, UR7, PT ;  /* 0x0000000788007c0c */ /* 0x040fe2000bf26270 */
[----:B0-----:R-:W-:Y:S02]  /*b7a0*/  IMAD R138, R136, R138, RZ ;  /* 0x0000008a888a7224 */ /* 0x001fe400078e02ff */
[----:B------:R-:W0:Y:S03]  /*b7b0*/  S2R R136, SR_TID.X ;  /* 0x0000000000887919 */ /* 0x000e260000002100 */
[----:B------:R-:W-:-:S04]  /*b7c0*/  IADD3 R6, P0, R138, R3, RZ ;  /* 0x000000038a067210 */ /* 0x000fc80007f1e0ff */
[----:B------:R-:W-:Y:S02]  /*b7d0*/  LEA.HI.X.SX32 R7, R138, R2, 0x1, P0 ;  /* 0x000000028a077211 */ /* 0x000fe400000f0eff */
[----:B------:R-:W1:Y:S03]  /*b7e0*/  S2R R138, SR_TID.X ;  /* 0x00000000008a7919 */ /* 0x000e660000002100 */
[----:B------:R2:W3:Y:S01]  /*b7f0*/  @!P1 LDG.E.U8 R19, desc[UR16][R6.64] ;  /* 0x0000001006139981 */ /* 0x0004e2000c1e1100 */
[----:B0-----:R-:W-:-:S04]  /*b800*/  SHF.R.U32.HI R136, RZ, 0x6, R136 ;  /* 0x00000006ff887819 */ /* 0x001fc80000011688 */
[----:B------:R-:W-:-:S04]  /*b810*/  SGXT.U32 R136, R136, 0x1 ;  /* 0x000000018888781a */ /* 0x000fc80000000000 */
[----:B------:R-:W-:Y:S02]  /*b820*/  LOP3.LUT R136, R136, 0x10, RZ, 0xfc, !PT ;  /* 0x0000001088887812 */ /* 0x000fe400078efcff */
[----:B-1----:R-:W-:Y:S02]  /*b830*/  SHF.R.U32.HI R138, RZ, 0x6, R138 ;  /* 0x00000006ff8a7819 */ /* 0x002fe4000001168a */
[----:B------:R-:W-:Y:S02]  /*b840*/  ISETP.GE.AND P1, PT, R136, UR7, PT ;  /* 0x0000000788007c0c */ /* 0x000fe4000bf26270 */
[----:B------:R-:W-:Y:S01]  /*b850*/  SGXT.U32 R138, R138, 0x1 ;  /* 0x000000018a8a781a */ /* 0x000fe20000000000 */
[----:B------:R-:W3:Y:S01]  /*b860*/  LDL R136, [R1+0x55c] ;  /* 0x00055c0001887983 */ /* 0x000ee20000100800 */
[----:B------:R-:W-:Y:S02]  /*b870*/  PRMT R20, RZ, 0x7610, R20 ;  /* 0x00007610ff147816 */ /* 0x000fe40000000014 */
[----:B------:R-:W-:-:S02]  /*b880*/  LOP3.LUT R138, R138, 0x12, RZ, 0xfc, !PT ;  /* 0x000000128a8a7812 */ /* 0x000fc400078efcff */
[----:B--2---:R-:W-:-:S04]  /*b890*/  IADD3 R6, P0, R140, R3, RZ ;  /* 0x000000038c067210 */ /* 0x004fc80007f1e0ff */
[----:B------:R-:W-:Y:S02]  /*b8a0*/  LEA.HI.X.SX32 R7, R140, R2, 0x1, P0 ;  /* 0x000000028c077211 */ /* 0x000fe400000f0eff */
[----:B------:R-:W-:Y:S01]  /*b8b0*/  PRMT R22, RZ, 0x7610, R22 ;  /* 0x00007610ff167816 */ /* 0x000fe20000000016 */
[----:B------:R-:W2:Y:S04]  /*b8c0*/  LDL R140, [R1+0x560] ;  /* 0x00056000018c7983 */ /* 0x000ea80000100800 */
[----:B------:R4:W2:Y:S01]  /*b8d0*/  @!P1 LDG.E.U8 R20, desc[UR16][R6.64] ;  /* 0x0000001006149981 */ /* 0x0008a2000c1e1100 */
[----:B------:R-:W-:Y:S02]  /*b8e0*/  ISETP.GE.AND P1, PT, R138, UR7, PT ;  /* 0x000000078a007c0c */ /* 0x000fe4000bf26270 */
[----:B------:R-:W0:Y:S01]  /*b8f0*/  S2R R138, SR_TID.X ;  /* 0x00000000008a7919 */ /* 0x000e220000002100 */
[----:B----4-:R-:W-:-:S04]  /*b900*/  IADD3 R6, P0, R141, R3, RZ ;  /* 0x000000038d067210 */ /* 0x010fc80007f1e0ff */
[----:B------:R-:W-:-:S06]  /*b910*/  LEA.HI.X.SX32 R7, R141, R2, 0x1, P0 ;  /* 0x000000028d077211 */ /* 0x000fcc00000f0eff */
[----:B------:R1:W4:Y:S01]  /*b920*/  @!P1 LDG.E.U8 R22, desc[UR16][R6.64] ;  /* 0x0000001006169981 */ /* 0x000322000c1e1100 */
[----:B0-----:R-:W-:-:S04]  /*b930*/  SHF.R.U32.HI R138, RZ, 0x6, R138 ;  /* 0x00000006ff8a7819 */ /* 0x001fc8000001168a */
[----:B------:R-:W-:-:S04]  /*b940*/  SGXT.U32 R138, R138, 0x1 ;  /* 0x000000018a8a781a */ /* 0x000fc80000000000 */
[----:B------:R-:W-:-:S04]  /*b950*/  LOP3.LUT R138, R138, 0x14, RZ, 0xfc, !PT ;  /* 0x000000148a8a7812 */ /* 0x000fc800078efcff */
[----:B------:R-:W-:Y:S02]  /*b960*/  ISETP.GE.AND P1, PT, R138, UR7, PT ;  /* 0x000000078a007c0c */ /* 0x000fe4000bf26270 */
[----:B------:R-:W0:Y:S01]  /*b970*/  S2R R138, SR_TID.X ;  /* 0x00000000008a7919 */ /* 0x000e220000002100 */
[----:B------:R-:W-:Y:S02]  /*b980*/  PRMT R23, RZ, 0x7610, R23 ;  /* 0x00007610ff177816 */ /* 0x000fe40000000017 */
[----:B-1----:R-:W-:-:S04]  /*b990*/  IADD3 R6, P0, R139, R3, RZ ;  /* 0x000000038b067210 */ /* 0x002fc80007f1e0ff */
[----:B------:R-:W-:Y:S02]  /*b9a0*/  LEA.HI.X.SX32 R7, R139, R2, 0x1, P0 ;  /* 0x000000028b077211 */ /* 0x000fe400000f0eff */
[----:B------:R-:W4:Y:S04]  /*b9b0*/  LDL R139, [R1+0x4e8] ;  /* 0x0004e800018b7983 */ /* 0x000f280000100800 */
[----:B------:R1:W4:Y:S01]  /*b9c0*/  @!P1 LDG.E.U8 R23, desc[UR16][R6.64] ;  /* 0x0000001006179981 */ /* 0x000322000c1e1100 */
[----:B0-----:R-:W-:-:S04]  /*b9d0*/  SHF.R.U32.HI R138, RZ, 0x6, R138 ;  /* 0x00000006ff8a7819 */ /* 0x001fc8000001168a */
[----:B------:R-:W-:-:S04]  /*b9e0*/  SGXT.U32 R138, R138, 0x1 ;  /* 0x000000018a8a781a */ /* 0x000fc80000000000 */
[----:B------:R-:W-:-:S04]  /*b9f0*/  LOP3.LUT R138, R138, 0x16, RZ, 0xfc, !PT ;  /* 0x000000168a8a7812 */ /* 0x000fc800078efcff */
[----:B------:R-:W-:Y:S02]  /*ba00*/  ISETP.GE.AND P1, PT, R138, UR7, PT ;  /* 0x000000078a007c0c */ /* 0x000fe4000bf26270 */
[----:B------:R-:W4:Y:S04]  /*ba10*/  LDL R138, [R1+0x4d8] ;  /* 0x0004d800018a7983 */ /* 0x000f280000100800 */
[----:B------:R-:W4:Y:S01]  /*ba20*/  LDL.LU R182, [R1+0x4e4] ;  /* 0x0004e40001b67983 */ /* 0x000f220000300800 */
[----:B-1----:R-:W-:-:S04]  /*ba30*/  IADD3 R6, P0, R5, R3, RZ ;  /* 0x0000000305067210 */ /* 0x002fc80007f1e0ff */
[----:B------:R-:W-:Y:S02]  /*ba40*/  LEA.HI.X.SX32 R7, R5, R2, 0x1, P0 ;  /* 0x0000000205077211 */ /* 0x000fe400000f0eff */
[----:B------:R-:W0:Y:S01]  /*ba50*/  S2R R5, SR_TID.X ;  /* 0x0000000000057919 */ /* 0x000e220000002100 */
[----:B------:R-:W-:-:S06]  /*ba60*/  PRMT R153, RZ, 0x7610, R153 ;  /* 0x00007610ff997816 */ /* 0x000fcc0000000099 */
[----:B------:R3:W4:Y:S01]  /*ba70*/  @!P1 LDG.E.U8 R153, desc[UR16][R6.64] ;  /* 0x0000001006999981 */ /* 0x000722000c1e1100 */
[----:B0-----:R-:W-:-:S04]  /*ba80*/  SHF.R.U32.HI R5, RZ, 0x6, R5 ;  /* 0x00000006ff057819 */ /* 0x001fc80000011605 */
[----:B------:R-:W-:-:S04]  /*ba90*/  SGXT.U32 R5, R5, 0x1 ;  /* 0x000000010505781a */ /* 0x000fc80000000000 */
[----:B------:R-:W-:-:S04]  /*baa0*/  LOP3.LUT R5, R5, 0x18, RZ, 0xfc, !PT ;  /* 0x0000001805057812 */ /* 0x000fc800078efcff */
[----:B------:R-:W-:Y:S02]  /*bab0*/  ISETP.GE.AND P1, PT, R5, UR7, PT ;  /* 0x0000000705007c0c */ /* 0x000fe4000bf26270 */
[----:B------:R-:W0:Y:S01]  /*bac0*/  S2R R5, SR_TID.X ;  /* 0x0000000000057919 */ /* 0x000e220000002100 */
[----:B------:R-:W-:Y:S02]  /*bad0*/  PRMT R154, RZ, 0x7610, R154 ;  /* 0x00007610ff9a7816 */ /* 0x000fe4000000009a */
[----:B0-----:R-:W-:-:S04]  /*bae0*/  SHF.R.U32.HI R5, RZ, 0x6, R5 ;  /* 0x00000006ff057819 */ /* 0x001fc80000011605 */
[----:B------:R-:W-:Y:S02]  /*baf0*/  SGXT.U32 R5, R5, 0x1 ;  /* 0x000000010505781a */ /* 0x000fe40000000000 */
[----:B---3--:R-:W-:Y:S02]  /*bb00*/  IADD3 R6, P0, R137, R3, RZ ;  /* 0x0000000389067210 */ /* 0x008fe40007f1e0ff */
[----:B------:R-:W-:Y:S02]  /*bb10*/  LOP3.LUT R5, R5, 0x1a, RZ, 0xfc, !PT ;  /* 0x0000001a05057812 */ /* 0x000fe400078efcff */
[----:B------:R-:W-:Y:S02]  /*bb20*/  LEA.HI.X.SX32 R7, R137, R2, 0x1, P0 ;  /* 0x0000000289077211 */ /* 0x000fe400000f0eff */
[----:B------:R-:W-:Y:S01]  /*bb30*/  PRMT R156, RZ, 0x7610, R156 ;  /* 0x00007610ff9c7816 */ /* 0x000fe2000000009c */
[----:B------:R-:W3:Y:S04]  /*bb40*/  LDL R137, [R1+0x4c8] ;  /* 0x0004c80001897983 */ /* 0x000ee80000100800 */
[----:B------:R0:W3:Y:S01]  /*bb50*/  @!P1 LDG.E.U8 R154, desc[UR16][R6.64] ;  /* 0x00000010069a9981 */ /* 0x0000e2000c1e1100 */
[----:B------:R-:W-:-:S02]  /*bb60*/  ISETP.GE.AND P1, PT, R5, UR7, PT ;  /* 0x0000000705007c0c */ /* 0x000fc4000bf26270 */
[----:B------:R-:W1:Y:S02]  /*bb70*/  S2R R5, SR_TID.X ;  /* 0x0000000000057919 */ /* 0x000e640000002100 */
[----:B-1----:R-:W-:-:S04]  /*bb80*/  SHF.R.U32.HI R5, RZ, 0x6, R5 ;  /* 0x00000006ff057819 */ /* 0x002fc80000011605 */
[----:B------:R-:W-:-:S04]  /*bb90*/  SGXT.U32 R5, R5, 0x1 ;  /* 0x000000010505781a */ /* 0x000fc80000000000 */
[----:B------:R-:W-:Y:S02]  /*bba0*/  LOP3.LUT R5, R5, 0x1c, RZ, 0xfc, !PT ;  /* 0x0000001c05057812 */ /* 0x000fe400078efcff */
[----:B0-----:R-:W-:-:S04]  /*bbb0*/  IADD3 R6, P0, R136, R3, RZ ;  /* 0x0000000388067210 */ /* 0x001fc80007f1e0ff */
[----:B------:R-:W-:Y:S02]  /*bbc0*/  LEA.HI.X.SX32 R7, R136, R2, 0x1, P0 ;  /* 0x0000000288077211 */ /* 0x000fe400000f0eff */
[----:B------:R-:W0:Y:S03]  /*bbd0*/  S2R R136, SR_TID.X ;  /* 0x0000000000887919 */ /* 0x000e260000002100 */
[----:B------:R2:W3:Y:S01]  /*bbe0*/  @!P1 LDG.E.U8 R156, desc[UR16][R6.64] ;  /* 0x00000010069c9981 */ /* 0x0004e2000c1e1100 */
[----:B------:R-:W-:-:S03]  /*bbf0*/  ISETP.GE.AND P1, PT, R5, UR7, PT ;  /* 0x0000000705007c0c */ /* 0x000fc6000bf26270 */
[----:B------:R-:W3:Y:S01]  /*bc00*/  LDL.LU R5, [R1+0x4d4] ;  /* 0x0004d40001057983 */ /* 0x000ee20000300800 */
[----:B--2---:R-:W-:-:S04]  /*bc10*/  IADD3 R6, P0, R140, R3, RZ ;  /* 0x000000038c067210 */ /* 0x004fc80007f1e0ff */
[----:B------:R-:W-:Y:S02]  /*bc20*/  LEA.HI.X.SX32 R7, R140, R2, 0x1, P0 ;  /* 0x000000028c077211 */ /* 0x000fe400000f0eff */
[----:B------:R-:W1:Y:S01]  /*bc30*/  LDC R140, c[0x0][0x238] ;  /* 0x00008e00ff8c7b82 */ /* 0x000e620000000800 */
[----:B------:R-:W-:-:S06]  /*bc40*/  PRMT R157, RZ, 0x7610, R157 ;  /* 0x00007610ff9d7816 */ /* 0x000fcc000000009d */
[----:B------:R2:W3:Y:S01]  /*bc50*/  @!P1 LDG.E.U8 R157, desc[UR16][R6.64] ;  /* 0x00000010069d9981 */ /* 0x0004e2000c1e1100 */
[----:B0-----:R-:W-:-:S04]  /*bc60*/  LEA.HI R136, R136, 0x1e, RZ, 0x1a ;  /* 0x0000001e88887811 */ /* 0x001fc800078fd0ff */
[C---:B------:R-:W-:Y:S01]  /*bc70*/  ISETP.GE.AND P1, PT, R136.reuse, UR7, PT ;  /* 0x0000000788007c0c */ /* 0x040fe2000bf26270 */
[----:B-1----:R-:W-:Y:S01]  /*bc80*/  IMAD R140, R136, R140, RZ ;  /* 0x0000008c888c7224 */ /* 0x002fe200078e02ff */
[----:B------:R-:W-:Y:S01]  /*bc90*/  PRMT R161, RZ, 0x7610, R161 ;  /* 0x00007610ffa17816 */ /* 0x000fe200000000a1 */
[----:B------:R-:W3:Y:S03]  /*bca0*/  LDL R136, [R1+0x4b8] ;  /* 0x0004b80001887983 */ /* 0x000ee60000100800 */
[----:B--2---:R-:W-:-:S04]  /*bcb0*/  IADD3 R6, P0, R140, R3, RZ ;  /* 0x000000038c067210 */ /* 0x004fc80007f1e0ff */
[----:B------:R-:W-:Y:S01]  /*bcc0*/  LEA.HI.X.SX32 R7, R140, R2, 0x1, P0 ;  /* 0x000000028c077211 */ /* 0x000fe200000f0eff */
[----:B------:R-:W-:Y:S04]  /*bcd0*/  STL [R1+0x588], R3 ;  /* 0x0005880301007387 */ /* 0x000fe80000100800 */
[----:B------:R4:W2:Y:S01]  /*bce0*/  @!P1 LDG.E.U8 R161, desc[UR16][R6.64] ;  /* 0x0000001006a19981 */ /* 0x0008a2000c1e1100 */
[----:B------:R-:W-:-:S03]  /*bcf0*/  ISETP.GE.AND P0, PT, R4, UR7, PT ;  /* 0x0000000704007c0c */ /* 0x000fc6000bf06270 */
[----:B------:R-:W-:Y:S04]  /*bd00*/  STL [R1+0x574], R2 ;  /* 0x0005740201007387 */ /* 0x000fe80000100800 */
[----:B------:R-:W2:Y:S04]  /*bd10*/  LDL R142, [R1+0x4a8] ;  /* 0x0004a800018e7983 */ /* 0x000ea80000100800 */
[----:B------:R-:W2:Y:S01]  /*bd20*/  LDL R4, [R1+0x4a4] ;  /* 0x0004a40001047983 */ /* 0x000ea20000100800 */
[----:B------:R-:W-:Y:S01]  /*bd30*/  BAR.SYNC.DEFER_BLOCKING 0x0 ;  /* 0x0000000000007b1d */ /* 0x000fe20000010000 */
[----:B----4-:R-:W-:-:S05]  /*bd40*/  IADD3 R6, P1, R0, R139, RZ ;  /* 0x0000008b00067210 */ /* 0x010fca0007f3e0ff */
[----:B------:R-:W-:Y:S01]  /*bd50*/  IMAD.X R7, R179, 0x1, R182, P1 ;  /* 0x00000001b3077824 */ /* 0x000fe200008e06b6 */
[----:B------:R0:W-:Y:S04]  /*bd60*/  STL [R1+0x578], R182 ;  /* 0x000578b601007387 */ /* 0x0001e80000100800 */
[----:B0-----:R-:W4:Y:S01]  /*bd70*/  LDL.LU R182, [R1+0x4c4] ;  /* 0x0004c40001b67983 */ /* 0x001f220000300800 */
[----:B------:R-:W-:-:S03]  /*bd80*/  PRMT R162, RZ, 0x7610, R162 ;  /* 0x00007610ffa27816 */ /* 0x000fc600000000a2 */
[----:B------:R-:W2:Y:S04]  /*bd90*/  LDL R3, [R1+0x498] ;  /* 0x0004980001037983 */ /* 0x000ea80000100800 */
[----:B------:R0:W2:Y:S04]  /*bda0*/  @!P0 LDG.E.U8 R162, desc[UR16][R6.64] ;  /* 0x0000001006a28981 */ /* 0x0000a8000c1e1100 */
[----:B------:R-:W2:Y:S01]  /*bdb0*/  LDL R2, [R1+0x494] ;  /* 0x0004940001027983 */ /* 0x000ea20000100800 */
[----:B0-----:R-:W-:Y:S02]  /*bdc0*/  IADD3 R6, P1, R0, R138, RZ ;  /* 0x0000008a00067210 */ /* 0x001fe40007f3e0ff */
[----:B------:R-:W-:-:S02]  /*bdd0*/  PRMT R163, RZ, 0x7610, R163 ;  /* 0x00007610ffa37816 */ /* 0x000fc400000000a3 */
[----:B------:R-:W-:Y:S01]  /*bde0*/  PRMT R164, RZ, 0x7610, R164 ;  /* 0x00007610ffa47816 */ /* 0x000fe200000000a4 */
[----:B---3--:R-:W-:Y:S01]  /*bdf0*/  IMAD.X R7, R179, 0x1, R5, P1 ;  /* 0x00000001b3077824 */ /* 0x008fe200008e0605 */
[----:B------:R0:W-:Y:S04]  /*be00*/  STL [R1+0x580], R5 ;  /* 0x0005800501007387 */ /* 0x0001e80000100800 */
[----:B------:R1:W3:Y:S04]  /*be10*/  @!P0 LDG.E.U8 R163, desc[UR16][R6.64] ;  /* 0x0000001006a38981 */ /* 0x0002e8000c1e1100 */
[----:B0-----:R-:W2:Y:S04]  /*be20*/  LDL.LU R5, [R1+0x4b4] ;  /* 0x0004b40001057983 */ /* 0x001ea80000300800 */
[----:B------:R-:W3:Y:S04]  /*be30*/  LDL R141, [R1+0x488] ;  /* 0x00048800018d7983 */ /* 0x000ee80000100800 */
[----:B------:R-:W3:Y:S01]  /*be40*/  LDL R140, [R1+0x484] ;  /* 0x00048400018c7983 */ /* 0x000ee20000100800 */
[----:B-1----:R-:W-:-:S03]  /*be50*/  IADD3 R6, P1, R0, R137, RZ ;  /* 0x0000008900067210 */ /* 0x002fc60007f3e0ff */
[----:B----4-:R-:W-:Y:S04]  /*be60*/  STL [R1+0x584], R182 ;  /* 0x000584b601007387 */ /* 0x010fe80000100800 */
[----:B------:R-:W4:Y:S04]  /*be70*/  LDL R139, [R1+0x478] ;  /* 0x00047800018b7983 */ /* 0x000f280000100800 */
[----:B------:R-:W4:Y:S04]  /*be80*/  LDL R138, [R1+0x474] ;  /* 0x00047400018a7983 */ /* 0x000f280000100800 */
[----:B------:R-:W4:Y:S01]  /*be90*/  LDL R137, [R1+0x468] ;  /* 0x0004680001897983 */ /* 0x000f220000100800 */
[----:B------:R-:W-:-:S05]  /*bea0*/  IMAD.X R7, R179, 0x1, R182, P1 ;  /* 0x00000001b3077824 */ /* 0x000fca00008e06b6 */
[----:B------:R0:W4:Y:S02]  /*beb0*/  @!P0 LDG.E.U8 R164, desc[UR16][R6.64] ;  /* 0x0000001006a48981 */ /* 0x000124000c1e1100 */
[----:B0-----:R-:W-:Y:S02]  /*bec0*/  IADD3 R6, P1, R0, R136, RZ ;  /* 0x0000008800067210 */ /* 0x001fe40007f3e0ff */
[----:B------:R-:W4:Y:S01]  /*bed0*/  LDL R136, [R1+0x464] ;  /* 0x0004640001887983 */ /* 0x000f220000100800 */
[----:B------:R-:W-:Y:S02]  /*bee0*/  PRMT R165, RZ, 0x7610, R165 ;  /* 0x00007610ffa57816 */ /* 0x000fe400000000a5 */
[----:B------:R-:W-:Y:S02]  /*bef0*/  PRMT R181, RZ, 0x7610, R181 ;  /* 0x00007610ffb57816 */ /* 0x000fe400000000b5 */
[----:B------:R-:W-:Y:S02]  /*bf00*/  PRMT R160, RZ, 0x7610, R160 ;  /* 0x00007610ffa07816 */ /* 0x000fe400000000a0 */
[----:B------:R-:W-:-:S02]  /*bf10*/  PRMT R159, RZ, 0x7610, R159 ;  /* 0x00007610ff9f7816 */ /* 0x000fc4000000009f */
[----:B------:R-:W-:Y:S02]  /*bf20*/  PRMT R158, RZ, 0x7610, R158 ;  /* 0x00007610ff9e7816 */ /* 0x000fe4000000009e */
[----:B------:R-:W-:Y:S01]  /*bf30*/  PRMT R155, RZ, 0x7610, R155 ;  /* 0x00007610ff9b7816 */ /* 0x000fe2000000009b */
[----:B--2---:R-:W-:-:S05]  /*bf40*/  IMAD.X R7, R179, 0x1, R5, P1 ;  /* 0x00000001b3077824 */ /* 0x004fca00008e0605 */
[----:B------:R0:W2:Y:S02]  /*bf50*/  @!P0 LDG.E.U8 R165, desc[UR16][R6.64] ;  /* 0x0000001006a58981 */ /* 0x0000a4000c1e1100 */
[----:B0-----:R-:W-:-:S05]  /*bf60*/  IADD3 R6, P1, R0, R185, RZ ;  /* 0x000000b900067210 */ /* 0x001fca0007f3e0ff */
[----:B------:R-:W-:Y:S01]  /*bf70*/  IMAD.X R7, R179, 0x1, R184, P1 ;  /* 0x00000001b3077824 */ /* 0x000fe200008e06b8 */
[----:B------:R0:W-:Y:S04]  /*bf80*/  STL [R1+0x58c], R5 ;  /* 0x00058c0501007387 */ /* 0x0001e80000100800 */
[----:B------:R1:W2:Y:S04]  /*bf90*/  @!P0 LDG.E.U8 R181, desc[UR16][R6.64] ;  /* 0x0000001006b58981 */ /* 0x0002a8000c1e1100 */
[----:B0-----:R-:W2:Y:S01]  /*bfa0*/  LDL R5, [R1+0x458] ;  /* 0x0004580001057983 */ /* 0x001ea20000100800 */
[----:B-1----:R-:W-:-:S02]  /*bfb0*/  IADD3 R6, P1, R0, R142, RZ ;  /* 0x0000008e00067210 */ /* 0x002fc40007f3e0ff */
[----:B------:R-:W-:Y:S01]  /*bfc0*/  PRMT R152, RZ, 0x7610, R152 ;  /* 0x00007610ff987816 */ /* 0x000fe20000000098 */
[----:B------:R-:W2:Y:S02]  /*bfd0*/  LDL R142, [R1+0x408] ;  /* 0x00040800018e7983 */ /* 0x000ea40000100800 */
[----:B------:R-:W-:Y:S02]  /*bfe0*/  IMAD.X R7, R179, 0x1, R4, P1 ;  /* 0x00000001b3077824 */ /* 0x000fe400008e0604 */
[----:B------:R-:W2:Y:S04]  /*bff0*/  LDL R4, [R1+0x454] ;  /* 0x0004540001047983 */ /* 0x000ea80000100800 */
[----:B------:R0:W2:Y:S02]  /*c000*/  @!P0 LDG.E.U8 R160, desc[UR16][R6.64] ;  /* 0x0000001006a08981 */ /* 0x0000a4000c1e1100 */
[----:B0-----:R-:W-:-:S02]  /*c010*/  IADD3 R6, P1, R0, R3, RZ ;  /* 0x0000000300067210 */ /* 0x001fc40007f3e0ff */
[----:B------:R-:W2:Y:S03]  /*c020*/  LDL R3, [R1+0x448] ;  /* 0x0004480001037983 */ /* 0x000ea60000100800 */
[----:B------:R-:W-:Y:S02]  /*c030*/  IMAD.X R7, R179, 0x1, R2, P1 ;  /* 0x00000001b3077824 */ /* 0x000fe400008e0602 */
[----:B------:R-:W2:Y:S04]  /*c040*/  LDL R2, [R1+0x444] ;  /* 0x0004440001027983 */ /* 0x000ea80000100800 */
[----:B------:R3:W2:Y:S02]  /*c050*/  @!P0 LDG.E.U8 R159, desc[UR16][R6.64] ;  /* 0x00000010069f8981 */ /* 0x0006a4000c1e1100 */
[----:B---3--:R-:W-:-:S02]  /*c060*/  IADD3 R6, P1, R0, R141, RZ ;  /* 0x0000008d00067210 */ /* 0x008fc40007f3e0ff */
[----:B------:R-:W3:Y:S03]  /*c070*/  LDL R141, [R1+0x438] ;  /* 0x00043800018d7983 */ /* 0x000ee60000100800 */
[----:B------:R-:W-:Y:S02]  /*c080*/  IMAD.X R7, R179, 0x1, R140, P1 ;  /* 0x00000001b3077824 */ /* 0x000fe400008e068c */
[----:B------:R-:W3:Y:S04]  /*c090*/  LDL R140, [R1+0x434] ;  /* 0x00043400018c7983 */ /* 0x000ee80000100800 */
[----:B------:R4:W3:Y:S02]  /*c0a0*/  @!P0 LDG.E.U8 R158, desc[UR16][R6.64] ;  /* 0x00000010069e8981 */ /* 0x0008e4000c1e1100 */
[----:B----4-:R-:W-:-:S02]  /*c0b0*/  IADD3 R6, P1, R0, R139, RZ ;  /* 0x0000008b00067210 */ /* 0x010fc40007f3e0ff */
[----:B------:R-:W4:Y:S03]  /*c0c0*/  LDL R139, [R1+0x428] ;  /* 0x00042800018b7983 */ /* 0x000f260000100800 */
[----:B------:R-:W-:Y:S02]  /*c0d0*/  IMAD.X R7, R179, 0x1, R138, P1 ;  /* 0x00000001b3077824 */ /* 0x000fe400008e068a */
[----:B------:R-:W4:Y:S04]  /*c0e0*/  LDL R138, [R1+0x424] ;  /* 0x00042400018a7983 */ /* 0x000f280000100800 */
[----:B------:R0:W4:Y:S02]  /*c0f0*/  @!P0 LDG.E.U8 R155, desc[UR16][R6.64] ;  /* 0x00000010069b8981 */ /* 0x000124000c1e1100 */
[----:B0-----:R-:W-:-:S02]  /*c100*/  IADD3 R6, P1, R0, R137, RZ ;  /* 0x0000008900067210 */ /* 0x001fc40007f3e0ff */
[----:B------:R-:W4:Y:S03]  /*c110*/  LDL R137, [R1+0x418] ;  /* 0x0004180001897983 */ /* 0x000f260000100800 */
[----:B------:R-:W-:Y:S02]  /*c120*/  IMAD.X R7, R179, 0x1, R136, P1 ;  /* 0x00000001b3077824 */ /* 0x000fe400008e0688 */
[----:B------:R-:W4:Y:S04]  /*c130*/  LDL R136, [R1+0x414] ;  /* 0x0004140001887983 */ /* 0x000f280000100800 */
[----:B------:R2:W4:Y:S01]  /*c140*/  @!P0 LDG.E.U8 R152, desc[UR16][R6.64] ;  /* 0x0000001006988981 */ /* 0x000522000c1e1100 */
[----:B------:R-:W-:-:S02]  /*c150*/  PRMT R21, RZ, 0x7610, R21 ;  /* 0x00007610ff157816 */ /* 0x000fc40000000015 */
[----:B------:R-:W-:Y:S02]  /*c160*/  PRMT R18, RZ, 0x7610, R18 ;  /* 0x00007610ff127816 */ /* 0x000fe40000000012 */
[----:B------:R-:W-:Y:S01]  /*c170*/  PRMT R17, RZ, 0x7610, R17 ;  /* 0x00007610ff117816 */ /* 0x000fe20000000011 */
[----:B------:R0:W-:Y:S02]  /*c180*/  STS.U8 [R8+UR6+0x400c], R16 ;  /* 0x00400c1008007988 */ /* 0x0001e40008000006 */
[----:B0-----:R-:W-:Y:S02]  /*c190*/  PRMT R16, RZ, 0x7610, R16 ;  /* 0x00007610ff107816 */ /* 0x001fe40000000010 */
[----:B--2---:R-:W-:Y:S02]  /*c1a0*/  IADD3 R6, P1, R0, R5, RZ ;  /* 0x0000000500067210 */ /* 0x004fe40007f3e0ff */
[----:B------:R-:W2:Y:S03]  /*c1b0*/  LDL R5, [R1+0x404] ;  /* 0x0004040001057983 */ /* 0x000ea60000100800 */
[----:B------:R-:W-:-:S02]  /*c1c0*/  IMAD.X R7, R179, 0x1, R4, P1 ;  /* 0x00000001b3077824 */ /* 0x000fc400008e0604 */
[----:B------:R-:W2:Y:S04]  /*c1d0*/  LDL R4, [R1+0x3f8] ;  /* 0x0003f80001047983 */ /* 0x000ea80000100800 */
[----:B------:R0:W2:Y:S02]  /*c1e0*/  @!P0 LDG.E.U8 R21, desc[UR16][R6.64] ;  /* 0x0000001006158981 */ /* 0x0000a4000c1e1100 */
[----:B0-----:R-:W-:Y:S02]  /*c1f0*/  IADD3 R6, P1, R0, R3, RZ ;  /* 0x0000000300067210 */ /* 0x001fe40007f3e0ff */
[----:B------:R-:W2:Y:S03]  /*c200*/  LDL R3, [R1+0x3f4] ;  /* 0x0003f40001037983 */ /* 0x000ea60000100800 */
[----:B------:R-:W-:-:S02]  /*c210*/  IMAD.X R7, R179, 0x1, R2, P1 ;  /* 0x00000001b3077824 */ /* 0x000fc400008e0602 */
[----:B------:R-:W2:Y:S04]  /*c220*/  LDL R2, [R1+0x520] ;  /* 0x0005200001027983 */ /* 0x000ea80000100800 */
[----:B------:R3:W2:Y:S02]  /*c230*/  @!P0 LDG.E.U8 R18, desc[UR16][R6.64] ;  /* 0x0000001006128981 */ /* 0x0006a4000c1e1100 */
[----:B---3--:R-:W-:Y:S02]  /*c240*/  IADD3 R6, P1, R0, R141, RZ ;  /* 0x0000008d00067210 */ /* 0x008fe40007f3e0ff */
[----:B------:R-:W3:Y:S03]  /*c250*/  LDL R141, [R1+0x3e8] ;  /* 0x0003e800018d7983 */ /* 0x000ee60000100800 */
[----:B------:R-:W-:-:S02]  /*c260*/  IMAD.X R7, R179, 0x1, R140, P1 ;  /* 0x00000001b3077824 */ /* 0x000fc400008e068c */
[----:B------:R-:W3:Y:S04]  /*c270*/  LDL R140, [R1+0x3e4] ;  /* 0x0003e400018c7983 */ /* 0x000ee80000100800 */
[----:B------:R4:W3:Y:S02]  /*c280*/  @!P0 LDG.E.U8 R17, desc[UR16][R6.64] ;  /* 0x0000001006118981 */ /* 0x0008e4000c1e1100 */
[----:B----4-:R-:W-:Y:S02]  /*c290*/  IADD3 R6, P1, R0, R139, RZ ;  /* 0x0000008b00067210 */ /* 0x010fe40007f3e0ff */
[----:B------:R-:W4:Y:S03]  /*c2a0*/  LDL R139, [R1+0x3d8] ;  /* 0x0003d800018b7983 */ /* 0x000f260000100800 */
[----:B------:R-:W-:-:S02]  /*c2b0*/  IMAD.X R7, R179, 0x1, R138, P1 ;  /* 0x00000001b3077824 */ /* 0x000fc400008e068a */
[----:B------:R-:W4:Y:S04]  /*c2c0*/  LDL R138, [R1+0x3d4] ;  /* 0x0003d400018a7983 */ /* 0x000f280000100800 */
[----:B------:R0:W4:Y:S04]  /*c2d0*/  @!P0 LDG.E.U8 R16, desc[UR16][R6.64] ;  /* 0x0000001006108981 */ /* 0x000128000c1e1100 */
[----:B------:R-:W-:Y:S04]  /*c2e0*/  STL [R1+0x57c], R8 ;  /* 0x00057c0801007387 */ /* 0x000fe80000100800 */
[----:B------:R1:W-:Y:S01]  /*c2f0*/  STS.U8 [R8+UR6+0x4000], R15 ;  /* 0x0040000f08007988 */ /* 0x0003e20008000006 */
[----:B0-----:R-:W-:-:S03]  /*c300*/  IADD3 R6, P1, R0, R137, RZ ;  /* 0x0000008900067210 */ /* 0x001fc60007f3e0ff */
[----:B------:R-:W4:Y:S02]  /*c310*/  LDL R137, [R1+0x3c8] ;  /* 0x0003c80001897983 */ /* 0x000f240000100800 */
[----:B------:R-:W-:Y:S02]  /*c320*/  IMAD.X R7, R179, 0x1, R136, P1 ;  /* 0x00000001b3077824 */ /* 0x000fe400008e0688 */
[----:B------:R0:W-:Y:S04]  /*c330*/  STS.U8 [R8+UR6+0x4002], R14 ;  /* 0x0040020e08007988 */ /* 0x0001e80008000006 */
[----:B------:R-:W4:Y:S01]  /*c340*/  LDL R136, [R1+0x3c4] ;  /* 0x0003c40001887983 */ /* 0x000f220000100800 */
[----:B-1----:R-:W-:-:S03]  /*c350*/  PRMT R15, RZ, 0x7610, R15 ;  /* 0x00007610ff0f7816 */ /* 0x002fc6000000000f */
[----:B------:R1:W-:Y:S04]  /*c360*/  STS.U8 [R8+UR6+0x4004], R13 ;  /* 0x0040040d08007988 */ /* 0x0003e80008000006 */
[----:B------:R1:W4:Y:S01]  /*c370*/  @!P0 LDG.E.U8 R15, desc[UR16][R6.64] ;  /* 0x00000010060f8981 */ /* 0x000322000c1e1100 */
[----:B0-----:R-:W-:-:S03]  /*c380*/  PRMT R14, RZ, 0x7610, R14 ;  /* 0x00007610ff0e7816 */ /* 0x001fc6000000000e */
[----:B------:R0:W-:Y:S04]  /*c390*/  STS.U8 [R8+UR6+0x4006], R12 ;  /* 0x0040060c08007988 */ /* 0x0001e80008000006 */
[----:B------:R0:W-:Y:S01]  /*c3a0*/  STS.U8 [R8+UR6+0x4008], R11 ;  /* 0x0040080b08007988 */ /* 0x0001e20008000006 */
[----:B-1----:R-:W-:-:S03]  /*c3b0*/  IADD3 R6, P1, R0, R142, RZ ;  /* 0x0000008e00067210 */ /* 0x002fc60007f3e0ff */
[----:B------:R-:W-:Y:S04]  /*c3c0*/  STS.U8 [R8+UR6+0x400a], R10 ;  /* 0x00400a0a08007988 */ /* 0x000fe80008000006 */
[----:B------:R1:W-:Y:S01]  /*c3d0*/  STS.U8 [R8+UR6+0x400e], R19 ;  /* 0x00400e1308007988 */ /* 0x0003e20008000006 */
[----:B------:R-:W-:Y:S02]  /*c3e0*/  PRMT R13, RZ, 0x7610, R13 ;  /* 0x00007610ff0d7816 */ /* 0x000fe4000000000d */
[----:B0-----:R-:W-:Y:S01]  /*c3f0*/  PRMT R12, RZ, 0x7610, R12 ;  /* 0x00007610ff0c7816 */ /* 0x001fe2000000000c */
[----:B------:R-:W4:Y:S01]  /*c400*/  LDL R143, [R1+0x394] ;  /* 0x00039400018f7983 */ /* 0x000f220000100800 */
[----:B------:R-:W-:-:S03]  /*c410*/  PRMT R11, RZ, 0x7610, R11 ;  /* 0x00007610ff0b7816 */ /* 0x000fc6000000000b */
[----:B------:R-:W4:Y:S04]  /*c420*/  LDL R142, [R1+0x378] ;  /* 0x00037800018e7983 */ /* 0x000f280000100800 */
[----:B-1----:R-:W4:Y:S01]  /*c430*/  LDL R8, [R1+0x3b8] ;  /* 0x0003b80001087983 */ /* 0x002f220000100800 */
[----:B--2---:R-:W-:-:S03]  /*c440*/  IMAD.X R7, R179, 0x1, R5, P1 ;  /* 0x00000001b3077824 */ /* 0x004fc600008e0605 */
        /* <DEDUP_REMOVED lines=15> */
[----:B------:R-:W3:Y:S04]  /*c540*/  LDL R138, [R1+0x388] ;  /* 0x00038800018a7983 */ /* 0x000ee80000100800 */
[----:B------:R0:W3:Y:S02]  /*c550*/  @!P0 LDG.E.U8 R11, desc[UR16][R6.64] ;  /* 0x00000010060b8981 */ /* 0x0000e4000c1e1100 */
[----:B0-----:R-:W-:Y:S02]  /*c560*/  IADD3 R6, P1, R0, R137, RZ ;  /* 0x0000008900067210 */ /* 0x001fe40007f3e0ff */
[----:B------:R-:W3:Y:S03]  /*c570*/  LDL R137, [R1+0x384] ;  /* 0x0003840001897983 */ /* 0x000ee60000100800 */
[----:B------:R-:W-:-:S02]  /*c580*/  IMAD.X R7, R179, 0x1, R136, P1 ;  /* 0x00000001b3077824 */ /* 0x000fc400008e0688 */
[----:B------:R-:W3:Y:S01]  /*c590*/  LDL R136, [R1+0x374] ;  /* 0x0003740001887983 */ /* 0x000ee20000100800 */
[----:B------:R-:W-:-:S06]  /*c5a0*/  PRMT R10, RZ, 0x7610, R10 ;  /* 0x00007610ff0a7816 */ /* 0x000fcc000000000a */
[----:B------:R0:W3:Y:S04]  /*c5b0*/  @!P0 LDG.E.U8 R10, desc[UR16][R6.64] ;  /* 0x00000010060a8981 */ /* 0x0000e8000c1e1100 */
[----:B------:R1:W-:Y:S02]  /*c5c0*/  STS.U8 [R2+UR6+0x4000], R20 ;  /* 0x0040001402007988 */ /* 0x0003e40008000006 */
[----:B-1----:R-:W-:Y:S02]  /*c5d0*/  PRMT R20, RZ, 0x7610, R20 ;  /* 0x00007610ff147816 */ /* 0x002fe40000000014 */
[----:B0-----:R-:W-:Y:S01]  /*c5e0*/  IADD3 R6, P1, R0, R8, RZ ;  /* 0x0000000800067210 */ /* 0x001fe20007f3e0ff */
[----:B------:R-:W-:Y:S04]  /*c5f0*/  STS.U8 [R2+UR6+0x4002], R22 ;  /* 0x0040021602007988 */ /* 0x000fe80008000006 */
[----:B------:R0:W-:Y:S04]  /*c600*/  STS.U8 [R2+UR6+0x4004], R23 ;  /* 0x0040041702007988 */ /* 0x0001e80008000006 */
[----:B------:R-:W-:Y:S01]  /*c610*/  STS.U8 [R2+UR6+0x4006], R153 ;  /* 0x0040069902007988 */ /* 0x000fe20008000006 */
[----:B0-----:R-:W-:-:S03]  /*c620*/  PRMT R23, RZ, 0x7610, R23 ;  /* 0x00007610ff177816 */ /* 0x001fc60000000017 */
[----:B------:R0:W-:Y:S04]  /*c630*/  STS.U8 [R2+UR6+0x4008], R154 ;  /* 0x0040089a02007988 */ /* 0x0001e80008000006 */
[----:B------:R-:W-:Y:S04]  /*c640*/  STS.U8 [R2+UR6+0x400a], R156 ;  /* 0x00400a9c02007988 */ /* 0x000fe80008000006 */
[----:B------:R1:W-:Y:S01]  /*c650*/  STS.U8 [R2+UR6+0x400c], R157 ;  /* 0x00400c9d02007988 */ /* 0x0003e20008000006 */
[----:B0-----:R-:W-:-:S03]  /*c660*/  PRMT R154, RZ, 0x7610, R154 ;  /* 0x00007610ff9a7816 */ /* 0x001fc6000000009a */
[----:B------:R-:W-:Y:S01]  /*c670*/  STS.U8 [R2+UR6+0x400e], R161 ;  /* 0x00400ea102007988 */ /* 0x000fe20008000006 */
[----:B-1----:R-:W-:-:S03]  /*c680*/  PRMT R157, RZ, 0x7610, R157 ;  /* 0x00007610ff9d7816 */ /* 0x002fc6000000009d */
[----:B------:R0:W-:Y:S02]  /*c690*/  STS.U8 [R180+UR6], R162 ;  /* 0x000000a2b4007988 */ /* 0x0001e40008000006 */
[----:B0-----:R-:W-:Y:S01]  /*c6a0*/  PRMT R162, RZ, 0x7610, R162 ;  /* 0x00007610ffa27816 */ /* 0x001fe200000000a2 */
[----:B--2---:R-:W-:Y:S02]  /*c6b0*/  IMAD.X R7, R179, 0x1, R5, P1 ;  /* 0x00000001b3077824 */ /* 0x004fe400008e0605 */
[----:B------:R-:W2:Y:S04]  /*c6c0*/  LDL.LU R5, [R1+0x49c] ;  /* 0x00049c0001057983 */ /* 0x000ea80000300800 */
[----:B------:R0:W2:Y:S02]  /*c6d0*/  @!P0 LDG.E.U8 R20, desc[UR16][R6.64] ;  /* 0x0000001006148981 */ /* 0x0000a4000c1e1100 */
[----:B0-----:R-:W-:-:S05]  /*c6e0*/  IADD3 R6, P1, R0, R4, RZ ;  /* 0x0000000400067210 */ /* 0x001fca0007f3e0ff */
[----:B------:R-:W-:Y:S02]  /*c6f0*/  IMAD.X R7, R179, 0x1, R3, P1 ;  /* 0x00000001b3077824 */ /* 0x000fe400008e0603 */
[----:B------:R-:W2:Y:S04]  /*c700*/  LDL.LU R3, [R1+0x4e0] ;  /* 0x0004e00001037983 */ /* 0x000ea80000300800 */
[----:B------:R4:W2:Y:S04]  /*c710*/  @!P0 LDG.E.U8 R23, desc[UR16][R6.64] ;  /* 0x0000001006178981 */ /* 0x0008a8000c1e1100 */
[----:B------:R-:W2:Y:S04]  /*c720*/  LDL.LU R182, [R1+0x4ac] ;  /* 0x0004ac0001b67983 */ /* 0x000ea80000300800 */
[----:B------:R-:W2:Y:S04]  /*c730*/  LDL.LU R8, [R1+0x4bc] ;  /* 0x0004bc0001087983 */ /* 0x000ea80000300800 */
[----:B------:R-:W2:Y:S04]  /*c740*/  LDL.LU R2, [R1+0x4cc] ;  /* 0x0004cc0001027983 */ /* 0x000ea80000300800 */
[----:B------:R-:W2:Y:S04]  /*c750*/  LDL.LU R4, [R1+0x4dc] ;  /* 0x0004dc0001047983 */ /* 0x000ea80000300800 */
[----:B------:R-:W2:Y:S04]  /*c760*/  LDL R146, [R1+0x344] ;  /* 0x0003440001927983 */ /* 0x000ea80000100800 */
[----:B------:R-:W2:Y:S04]  /*c770*/  LDL R145, [R1+0x338] ;  /* 0x0003380001917983 */ /* 0x000ea80000100800 */
[----:B------:R-:W2:Y:S01]  /*c780*/  LDL R144, [R1+0x328] ;  /* 0x0003280001907983 */ /* 0x000ea20000100800 */
[----:B----4-:R-:W-:-:S03]  /*c790*/  IADD3 R6, P1, R0, R139, RZ ;  /* 0x0000008b00067210 */ /* 0x010fc60007f3e0ff */
[----:B------:R-:W4:Y:S02]  /*c7a0*/  LDL R139, [R1+0x358] ;  /* 0x00035800018b7983 */ /* 0x000f240000100800 */
[----:B------:R-:W-:Y:S02]  /*c7b0*/  IMAD.X R7, R179, 0x1, R143, P1 ;  /* 0x00000001b3077824 */ /* 0x000fe400008e068f */
[----:B------:R0:W-:Y:S04]  /*c7c0*/  STS.U8 [R180+UR6+0x200], R164 ;  /* 0x000200a4b4007988 */ /* 0x0001e80008000006 */
[----:B------:R3:W2:Y:S04]  /*c7d0*/  @!P0 LDG.E.U8 R154, desc[UR16][R6.64] ;  /* 0x00000010069a8981 */ /* 0x0006a8000c1e1100 */
[----:B------:R-:W2:Y:S01]  /*c7e0*/  LDL R143, [R1+0x314] ;  /* 0x00031400018f7983 */ /* 0x000ea20000100800 */
[----:B---3--:R-:W-:-:S03]  /*c7f0*/  IADD3 R6, P1, R0, R138, RZ ;  /* 0x0000008a00067210 */ /* 0x008fc60007f3e0ff */
[----:B------:R-:W3:Y:S02]  /*c800*/  LDL R138, [R1+0x354] ;  /* 0x00035400018a7983 */ /* 0x000ee40000100800 */
[----:B------:R-:W-:Y:S02]  /*c810*/  IMAD.X R7, R179, 0x1, R137, P1 ;  /* 0x00000001b3077824 */ /* 0x000fe400008e0689 */
[----:B------:R-:W2:Y:S04]  /*c820*/  LDL R137, [R1+0x348] ;  /* 0x0003480001897983 */ /* 0x000ea80000100800 */
[----:B------:R1:W2:Y:S02]  /*c830*/  @!P0 LDG.E.U8 R157, desc[UR16][R6.64] ;  /* 0x00000010069d8981 */ /* 0x0002a4000c1e1100 */
[----:B-1----:R-:W-:-:S02]  /*c840*/  IADD3 R6, P1, R0, R142, RZ ;  /* 0x0000008e00067210 */ /* 0x002fc40007f3e0ff */
[----:B0-----:R-:W-:Y:S01]  /*c850*/  PRMT R164, RZ, 0x7610, R164 ;  /* 0x00007610ffa47816 */ /* 0x001fe200000000a4 */
        /* <DEDUP_REMOVED lines=8> */
[----:B------:R4:W2:Y:S01]  /*c8e0*/  @!P0 LDG.E.U8 R164, desc[UR16][R6.64] ;  /* 0x0000001006a48981 */ /* 0x0008a2000c1e1100 */
[----:B------:R-:W-:-:S03]  /*c8f0*/  PRMT R166, RZ, 0x7610, R166 ;  /* 0x00007610ffa67816 */ /* 0x000fc600000000a6 */
[----:B------:R0:W-:Y:S02]  /*c900*/  STS.U8 [R180+UR6+0x300], R165 ;  /* 0x000300a5b4007988 */ /* 0x0001e40008000006 */
[----:B0-----:R-:W-:Y:S02]  /*c910*/  PRMT R165, RZ, 0x7610, R165 ;  /* 0x00007610ffa57816 */ /* 0x001fe400000000a5 */
[----:B------:R0:W-:Y:S02]  /*c920*/  STS.U8 [R180+UR6+0x100], R163 ;  /* 0x000100a3b4007988 */ /* 0x0001e40008000006 */
[----:B0-----:R-:W-:Y:S02]  /*c930*/  PRMT R163, RZ, 0x7610, R163 ;  /* 0x00007610ffa37816 */ /* 0x001fe400000000a3 */
[----:B------:R-:W-:Y:S02]  /*c940*/  PRMT R161, RZ, 0x7610, R161 ;  /* 0x00007610ffa17816 */ /* 0x000fe400000000a1 */
[----:B----4-:R-:W-:-:S02]  /*c950*/  IADD3 R6, P1, R0, R139, RZ ;  /* 0x0000008b00067210 */ /* 0x010fc40007f3e0ff */
[----:B------:R-:W4:Y:S03]  /*c960*/  LDL R139, [R1+0x308] ;  /* 0x00030800018b7983 */ /* 0x000f260000100800 */
[----:B---3--:R-:W-:Y:S02]  /*c970*/  IMAD.X R7, R179, 0x1, R138, P1 ;  /* 0x00000001b3077824 */ /* 0x008fe400008e068a */
[----:B------:R-:W3:Y:S04]  /*c980*/  LDL R138, [R1+0x304] ;  /* 0x00030400018a7983 */ /* 0x000ee80000100800 */
[----:B------:R2:W3:Y:S02]  /*c990*/  @!P0 LDG.E.U8 R166, desc[UR16][R6.64] ;  /* 0x0000001006a68981 */ /* 0x0004e4000c1e1100 */
[----:B--2---:R-:W-:-:S02]  /*c9a0*/  IADD3 R6, P1, R0, R137, RZ ;  /* 0x0000008900067210 */ /* 0x004fc40007f3e0ff */
[----:B------:R-:W2:Y:S03]  /*c9b0*/  LDL R137, [R1+0x2f4] ;  /* 0x0002f40001897983 */ /* 0x000ea60000100800 */
[----:B------:R-:W-:Y:S01]  /*c9c0*/  IMAD.X R7, R179, 0x1, R146, P1 ;  /* 0x00000001b3077824 */ /* 0x000fe200008e0692 */
[----:B------:R0:W-:Y:S04]  /*c9d0*/  STS.U8 [R180+UR6+0x400], R160 ;  /* 0x000400a0b4007988 */ /* 0x0001e80008000006 */
[----:B------:R1:W2:Y:S04]  /*c9e0*/  @!P0 LDG.E.U8 R165, desc[UR16][R6.64] ;  /* 0x0000001006a58981 */ /* 0x0002a8000c1e1100 */
[----:B------:R0:W-:Y:S04]  /*c9f0*/  STS.U8 [R180+UR6+0x500], R159 ;  /* 0x0005009fb4007988 */ /* 0x0001e80008000006 */
[----:B------:R-:W2:Y:S01]  /*ca00*/  LDL R146, [R1+0x2c4] ;  /* 0x0002c40001927983 */ /* 0x000ea20000100800 */
[----:B-1----:R-:W-:-:S02]  /*ca10*/  IADD3 R6, P1, R0, R145, RZ ;  /* 0x0000009100067210 */ /* 0x002fc40007f3e0ff */
[----:B0-----:R-:W-:Y:S01]  /*ca20*/  PRMT R160, RZ, 0x7610, R160 ;  /* 0x00007610ffa07816 */ /* 0x001fe200000000a0 */
[----:B------:R-:W2:Y:S02]  /*ca30*/  LDL R145, [R1+0x2b8] ;  /* 0x0002b80001917983 */ /* 0x000ea40000100800 */
[----:B------:R-:W-:Y:S02]  /*ca40*/  IMAD.X R7, R179, 0x1, R136, P1 ;  /* 0x00000001b3077824 */ /* 0x000fe400008e0688 */
[----:B------:R-:W2:Y:S04]  /*ca50*/  LDL R136, [R1+0x2e8] ;  /* 0x0002e80001887983 */ /* 0x000ea80000100800 */
[----:B------:R0:W2:Y:S02]  /*ca60*/  @!P0 LDG.E.U8 R163, desc[UR16][R6.64] ;  /* 0x0000001006a38981 */ /* 0x0000a4000c1e1100 */
[----:B0-----:R-:W-:-:S02]  /*ca70*/  IADD3 R6, P1, R0, R144, RZ ;  /* 0x0000009000067210 */ /* 0x001fc40007f3e0ff */
[----:B------:R-:W-:Y:S01]  /*ca80*/  PRMT R159, RZ, 0x7610, R159 ;  /* 0x00007610ff9f7816 */ /* 0x000fe2000000009f */
[----:B------:R0:W-:Y:S02]  /*ca90*/  STS.U8 [R180+UR6+0x600], R158 ;  /* 0x0006009eb4007988 */ /* 0x0001e40008000006 */
[----:B------:R-:W-:Y:S02]  /*caa0*/  IMAD.X R7, R179, 0x1, R141, P1 ;  /* 0x00000001b3077824 */ /* 0x000fe400008e068d */
[----:B------:R-:W2:Y:S04]  /*cab0*/  LDL R141, [R1+0x2e4] ;  /* 0x0002e400018d7983 */ /* 0x000ea80000100800 */
[----:B------:R1:W2:Y:S04]  /*cac0*/  @!P0 LDG.E.U8 R161, desc[UR16][R6.64] ;  /* 0x0000001006a18981 */ /* 0x0002a8000c1e1100 */
[----:B------:R-:W2:Y:S01]  /*cad0*/  LDL R144, [R1+0x2a8] ;  /* 0x0002a80001907983 */ /* 0x000ea20000100800 */
[----:B-1----:R-:W-:-:S03]  /*cae0*/  IADD3 R6, P1, R0, R140, RZ ;  /* 0x0000008c00067210 */ /* 0x002fc60007f3e0ff */
[----:B------:R-:W2:Y:S02]  /*caf0*/  LDL R140, [R1+0x2d8] ;  /* 0x0002d800018c7983 */ /* 0x000ea40000100800 */
[----:B------:R-:W-:Y:S01]  /*cb00*/  IMAD.X R7, R179, 0x1, R143, P1 ;  /* 0x00000001b3077824 */ /* 0x000fe200008e068f */
[----:B0-----:R-:W-:Y:S01]  /*cb10*/  PRMT R158, RZ, 0x7610, R158 ;  /* 0x00007610ff9e7816 */ /* 0x001fe2000000009e */
[----:B------:R-:W2:Y:S04]  /*cb20*/  LDL R143, [R1+0x298] ;  /* 0x00029800018f7983 */ /* 0x000ea80000100800 */
[----:B------:R4:W2:Y:S01]  /*cb30*/  @!P0 LDG.E.U8 R160, desc[UR16][R6.64] ;  /* 0x0000001006a08981 */ /* 0x0008a2000c1e1100 */
[----:B------:R-:W-:Y:S02]  /*cb40*/  PRMT R156, RZ, 0x7610, R156 ;  /* 0x00007610ff9c7816 */ /* 0x000fe4000000009c */
[----:B----4-:R-:W-:-:S02]  /*cb50*/  IADD3 R6, P1, R0, R139, RZ ;  /* 0x0000008b00067210 */ /* 0x010fc40007f3e0ff */
[----:B------:R-:W4:Y:S03]  /*cb60*/  LDL R139, [R1+0x2d4] ;  /* 0x0002d400018b7983 */ /* 0x000f260000100800 */
[----:B---3--:R-:W-:Y:S02]  /*cb70*/  IMAD.X R7, R179, 0x1, R138, P1 ;  /* 0x00000001b3077824 */ /* 0x008fe400008e068a */
[----:B------:R-:W3:Y:S04]  /*cb80*/  LDL R138, [R1+0x2c8] ;  /* 0x0002c800018a7983 */ /* 0x000ee80000100800 */
[----:B------:R0:W3:Y:S02]  /*cb90*/  @!P0 LDG.E.U8 R159, desc[UR16][R6.64] ;  /* 0x00000010069f8981 */ /* 0x0000e4000c1e1100 */
[----:B0-----:R-:W-:-:S02]  /*cba0*/  IADD3 R6, P1, R0, R142, RZ ;  /* 0x0000008e00067210 */ /* 0x001fc40007f3e0ff */
[----:B------:R-:W3:Y:S03]  /*cbb0*/  LDL R142, [R1+0x294] ;  /* 0x00029400018e7983 */ /* 0x000ee60000100800 */
[----:B--2---:R-:W-:Y:S02]  /*cbc0*/  IMAD.X R7, R179, 0x1, R137, P1 ;  /* 0x00000001b3077824 */ /* 0x004fe400008e0689 */
[----:B------:R-:W2:Y:S04]  /*cbd0*/  LDL R137, [R1+0x2b4] ;  /* 0x0002b40001897983 */ /* 0x000ea80000100800 */
[----:B------:R0:W2:Y:S02]  /*cbe0*/  @!P0 LDG.E.U8 R158, desc[UR16][R6.64] ;  /* 0x00000010069e8981 */ /* 0x0000a4000c1e1100 */
[----:B0-----:R-:W-:-:S02]  /*cbf0*/  IADD3 R6, P1, R0, R136, RZ ;  /* 0x0000008800067210 */ /* 0x001fc40007f3e0ff */
[----:B------:R-:W2:Y:S03]  /*cc00*/  LDL R136, [R1+0x2a4] ;  /* 0x0002a40001887983 */ /* 0x000ea60000100800 */
[----:B------:R-:W-:Y:S01]  /*cc10*/  IMAD.X R7, R179, 0x1, R141, P1 ;  /* 0x00000001b3077824 */ /* 0x000fe200008e068d */
[----:B------:R0:W-:Y:S04]  /*cc20*/  STS.U8 [R180+UR6+0x700], R155 ;  /* 0x0007009bb4007988 */ /* 0x0001e80008000006 */
[----:B------:R1:W2:Y:S01]  /*cc30*/  @!P0 LDG.E.U8 R156, desc[UR16][R6.64] ;  /* 0x00000010069c8981 */ /* 0x0002a2000c1e1100 */
[----:B------:R-:W-:-:S03]  /*cc40*/  PRMT R153, RZ, 0x7610, R153 ;  /* 0x00007610ff997816 */ /* 0x000fc60000000099 */
[----:B------:R0:W-:Y:S04]  /*cc50*/  STS.U8 [R180+UR6+0x800], R152 ;  /* 0x00080098b4007988 */ /* 0x0001e80008000006 */
[----:B------:R-:W2:Y:S01]  /*cc60*/  LDL R141, [R1+0x284] ;  /* 0x00028400018d7983 */ /* 0x000ea20000100800 */
[----:B-1----:R-:W-:-:S03]  /*cc70*/  IADD3 R6, P1, R0, R140, RZ ;  /* 0x0000008c00067210 */ /* 0x002fc60007f3e0ff */
[----:B------:R-:W2:Y:S01]  /*cc80*/  LDL R140, [R1+0x288] ;  /* 0x00028800018c7983 */ /* 0x000ea20000100800 */
[----:B0-----:R-:W-:Y:S02]  /*cc90*/  PRMT R155, RZ, 0x7610, R155 ;  /* 0x00007610ff9b7816 */ /* 0x001fe4000000009b */
[----:B------:R-:W-:Y:S02]  /*cca0*/  PRMT R152, RZ, 0x7610, R152 ;  /* 0x00007610ff987816 */ /* 0x000fe40000000098 */
[----:B------:R-:W-:Y:S01]  /*ccb0*/  PRMT R22, RZ, 0x7610, R22 ;  /* 0x00007610ff167816 */ /* 0x000fe20000000016 */
[----:B------:R0:W-:Y:S02]  /*ccc0*/  STS.U8 [R180+UR6+0x900], R21 ;  /* 0x00090015b4007988 */ /* 0x0001e40008000006 */
[----:B0-----:R-:W-:Y:S01]  /*ccd0*/  PRMT R21, RZ, 0x7610, R21 ;  /* 0x00007610ff157816 */ /* 0x001fe20000000015 */
[----:B----4-:R-:W-:Y:S02]  /*cce0*/  IMAD.X R7, R179, 0x1, R139, P1 ;  /* 0x00000001b3077824 */ /* 0x010fe400008e068b */
[----:B------:R-:W4:Y:S04]  /*ccf0*/  LDL R139, [R1+0x278] ;  /* 0x00027800018b7983 */ /* 0x000f280000100800 */
[----:B------:R3:W4:Y:S02]  /*cd00*/  @!P0 LDG.E.U8 R155, desc[UR16][R6.64] ;  /* 0x00000010069b8981 */ /* 0x000724000c1e1100 */
[----:B---3--:R-:W-:-:S02]  /*cd10*/  IADD3 R6, P1, R0, R138, RZ ;  /* 0x0000008a00067210 */ /* 0x008fc40007f3e0ff */
[----:B------:R-:W3:Y:S03]  /*cd20*/  LDL R138, [R1+0x274] ;  /* 0x00027400018a7983 */ /* 0x000ee60000100800 */
[----:B------:R-:W-:-:S05]  /*cd30*/  IMAD.X R7, R179, 0x1, R146, P1 ;  /* 0x00000001b3077824 */ /* 0x000fca00008e0692 */
[----:B------:R0:W3:Y:S02]  /*cd40*/  @!P0 LDG.E.U8 R153, desc[UR16][R6.64] ;  /* 0x0000001006998981 */ /* 0x0000e4000c1e1100 */
[----:B0-----:R-:W-:-:S05]  /*cd50*/  IADD3 R6, P1, R0, R145, RZ ;  /* 0x0000009100067210 */ /* 0x001fca0007f3e0ff */
[----:B--2---:R-:W-:Y:S02]  /*cd60*/  IMAD.X R7, R179, 0x1, R137, P1 ;  /* 0x00000001b3077824 */ /* 0x004fe400008e0689 */
[----:B------:R-:W2:Y:S04]  /*cd70*/  LDL R137, [R1+0x264] ;  /* 0x0002640001897983 */ /* 0x000ea80000100800 */
[----:B------:R0:W2:Y:S02]  /*cd80*/  @!P0 LDG.E.U8 R152, desc[UR16][R6.64] ;  /* 0x0000001006988981 */ /* 0x0000a4000c1e1100 */
[----:B0-----:R-:W-:-:S05]  /*cd90*/  IADD3 R6, P1, R0, R144, RZ ;  /* 0x0000009000067210 */ /* 0x001fca0007f3e0ff */
[----:B------:R-:W-:Y:S02]  /*cda0*/  IMAD.X R7, R179, 0x1, R136, P1 ;  /* 0x00000001b3077824 */ /* 0x000fe400008e0688 */
[----:B------:R-:W2:Y:S04]  /*cdb0*/  LDL R136, [R1+0x254] ;  /* 0x0002540001887983 */ /* 0x000ea80000100800 */
[----:B------:R0:W2:Y:S04]  /*cdc0*/  @!P0 LDG.E.U8 R22, desc[UR16][R6.64] ;  /* 0x0000001006168981 */ /* 0x0000a8000c1e1100 */
[----:B------:R-:W2:Y:S01]  /*cdd0*/  LDL.LU R150, [R1+0x268] ;  /* 0x0002680001967983 */ /* 0x000ea20000300800 */
[----:B0-----:R-:W-:-:S05]  /*cde0*/  IADD3 R6, P1, R0, R143, RZ ;  /* 0x0000008f00067210 */ /* 0x001fca0007f3e0ff */
[----:B------:R-:W-:-:S05]  /*cdf0*/  IMAD.X R7, R179, 0x1, R142, P1 ;  /* 0x00000001b3077824 */ /* 0x000fca00008e068e */
[----:B------:R0:W2:Y:S02]  /*ce00*/  @!P0 LDG.E.U8 R21, desc[UR16][R6.64] ;  /* 0x0000001006158981 */ /* 0x0000a4000c1e1100 */
[----:B0-----:R-:W-:Y:S02]  /*ce10*/  IADD3 R6, P1, R0, R140, RZ ;  /* 0x0000008c00067210 */ /* 0x001fe40007f3e0ff */
[----:B------:R-:W2:Y:S04]  /*ce20*/  LDL R140, [R1+0x244] ;  /* 0x00024400018c7983 */ /* 0x000ea80000100800 */
[----:B------:R-:W2:Y:S04]  /*ce30*/  LDL.LU R146, [R1+0x258] ;  /* 0x0002580001927983 */ /* 0x000ea80000300800 */
[----:B------:R-:W2:Y:S01]  /*ce40*/  LDL.LU R142, [R1+0x248] ;  /* 0x00024800018e7983 */ /* 0x000ea20000300800 */
[----:B------:R-:W-:Y:S01]  /*ce50*/  PRMT R19, RZ, 0x7610, R19 ;  /* 0x00007610ff137816 */ /* 0x000fe20000000013 */
[----:B------:R-:W-:-:S02]  /*ce60*/  IMAD.X R7, R179, 0x1, R141, P1 ;  /* 0x00000001b3077824 */ /* 0x000fc400008e068d */
[----:B------:R0:W-:Y:S04]  /*ce70*/  STS.U8 [R180+UR6+0xa00], R18 ;  /* 0x000a0012b4007988 */ /* 0x0001e80008000006 */
[----:B------:R4:W2:Y:S04]  /*ce80*/  @!P0 LDG.E.U8 R19, desc[UR16][R6.64] ;  /* 0x0000001006138981 */ /* 0x0008a8000c1e1100 */
[----:B------:R1:W-:Y:S01]  /*ce90*/  STS.U8 [R180+UR6+0xb00], R17 ;  /* 0x000b0011b4007988 */ /* 0x0003e20008000006 */
[----:B0-----:R-:W-:-:S03]  /*cea0*/  PRMT R18, RZ, 0x7610, R18 ;  /* 0x00007610ff127816 */ /* 0x001fc60000000012 */
[----:B------:R-:W2:Y:S01]  /*ceb0*/  LDL.LU R151, [R1+0x234] ;  /* 0x0002340001977983 */ /* 0x000ea20000300800 */
[----:B-1----:R-:W-:-:S03]  /*cec0*/  PRMT R17, RZ, 0x7610, R17 ;  /* 0x00007610ff117816 */ /* 0x002fc60000000011 */
[----:B------:R0:W-:Y:S02]  /*ced0*/  STS.U8 [R180+UR6+0xc00], R16 ;  /* 0x000c0010b4007988 */ /* 0x0001e40008000006 */
[----:B0-----:R-:W-:Y:S02]  /*cee0*/  PRMT R16, RZ, 0x7610, R16 ;  /* 0x00007610ff107816 */ /* 0x001fe40000000010 */
[----:B----4-:R-:W-:-:S05]  /*cef0*/  IADD3 R6, P1, R0, R139, RZ ;  /* 0x0000008b00067210 */ /* 0x010fca0007f3e0ff */
[----:B---3--:R-:W-:Y:S02]  /*cf00*/  IMAD.X R7, R179, 0x1, R138, P1 ;  /* 0x00000001b3077824 */ /* 0x008fe400008e068a */
[----:B------:R-:W3:Y:S04]  /*cf10*/  LDL R138, [R1+0x208] ;  /* 0x00020800018a7983 */ /* 0x000ee80000100800 */
[----:B------:R2:W4:Y:S04]  /*cf20*/  @!P0 LDG.E.U8 R18, desc[UR16][R6.64] ;  /* 0x0000001006128981 */ /* 0x000528000c1e1100 */
[----:B------:R-:W3:Y:S04]  /*cf30*/  LDL.LU R139, [R1+0x238] ;  /* 0x00023800018b7983 */ /* 0x000ee80000300800 */
[----:B------:R-:W4:Y:S01]  /*cf40*/  LDL.LU R147, [R1+0x224] ;  /* 0x0002240001937983 */ /* 0x000f220000300800 */
[----:B--2---:R-:W-:-:S05]  /*cf50*/  IADD3 R6, P1, R0, R150, RZ ;  /* 0x0000009600067210 */ /* 0x004fca0007f3e0ff */
[----:B------:R-:W-:-:S05]  /*cf60*/  IMAD.X R7, R179, 0x1, R137, P1 ;  /* 0x00000001b3077824 */ /* 0x000fca00008e0689 */
[----:B------:R0:W2:Y:S02]  /*cf70*/  @!P0 LDG.E.U8 R17, desc[UR16][R6.64] ;  /* 0x0000001006118981 */ /* 0x0000a4000c1e1100 */
[----:B0-----:R-:W-:-:S05]  /*cf80*/  IADD3 R6, P1, R0, R146, RZ ;  /* 0x0000009200067210 */ /* 0x001fca0007f3e0ff */
[----:B------:R-:W-:Y:S02]  /*cf90*/  IMAD.X R7, R179, 0x1, R136, P1 ;  /* 0x00000001b3077824 */ /* 0x000fe400008e0688 */
[----:B------:R-:W2:Y:S04]  /*cfa0*/  LDL.LU R136, [R1+0x218] ;  /* 0x0002180001887983 */ /* 0x000ea80000300800 */
[----:B------:R-:W4:Y:S04]  /*cfb0*/  LDL.LU R137, [R1+0x228] ;  /* 0x0002280001897983 */ /* 0x000f280000300800 */
[----:B------:R-:W2:Y:S04]  /*cfc0*/  LDL.LU R143, [R1+0x214] ;  /* 0x00021400018f7983 */ /* 0x000ea80000300800 */
[----:B------:R0:W2:Y:S02]  /*cfd0*/  @!P0 LDG.E.U8 R16, desc[UR16][R6.64] ;  /* 0x0000001006108981 */ /* 0x0000a4000c1e1100 */
[----:B0-----:R-:W-:-:S05]  /*cfe0*/  IADD3 R6, P1, R0, R142, RZ ;  /* 0x0000008e00067210 */ /* 0x001fca0007f3e0ff */
[----:B------:R-:W-:Y:S02]  /*cff0*/  IMAD.X R7, R179, 0x1, R140, P1 ;  /* 0x00000001b3077824 */ /* 0x000fe400008e068c */
[----:B------:R-:W2:Y:S04]  /*d000*/  LDL.LU R140, [R1+0x204] ;  /* 0x00020400018c7983 */ /* 0x000ea80000300800 */
[----:B------:R0:W-:Y:S04]  /*d010*/  STS.U8 [R180+UR6+0xd00], R15 ;  /* 0x000d000fb4007988 */ /* 0x0001e80008000006 */
[----:B------:R1:W-:Y:S04]  /*d020*/  STS.U8 [R180+UR6+0xe00], R14 ;  /* 0x000e000eb4007988 */ /* 0x0003e80008000006 */
[----:B------:R1:W-:Y:S01]  /*d030*/  STS.U8 [R180+UR6+0xf00], R13 ;  /* 0x000f000db4007988 */ /* 0x0003e20008000006 */
[----:B0-----:R-:W-:-:S03]  /*d040*/  PRMT R15, RZ, 0x7610, R15 ;  /* 0x00007610ff0f7816 */ /* 0x001fc6000000000f */
[----:B------:R0:W-:Y:S04]  /*d050*/  STS.U8 [R180+UR6+0x1000], R12 ;  /* 0x0010000cb4007988 */ /* 0x0001e80008000006 */
[----:B------:R3:W2:Y:S01]  /*d060*/  @!P0 LDG.E.U8 R15, desc[UR16][R6.64] ;  /* 0x00000010060f8981 */ /* 0x0006a2000c1e1100 */
[----:B-1----:R-:W-:Y:S02]  /*d070*/  PRMT R14, RZ, 0x7610, R14 ;  /* 0x00007610ff0e7816 */ /* 0x002fe4000000000e */
[----:B------:R-:W-:Y:S01]  /*d080*/  PRMT R13, RZ, 0x7610, R13 ;  /* 0x00007610ff0d7816 */ /* 0x000fe2000000000d */
[----:B------:R1:W-:Y:S01]  /*d090*/  STS.U8 [R180+UR6+0x1100], R11 ;  /* 0x0011000bb4007988 */ /* 0x0003e20008000006 */
[----:B0-----:R-:W-:-:S03]  /*d0a0*/  PRMT R12, RZ, 0x7610, R12 ;  /* 0x00007610ff0c7816 */ /* 0x001fc6000000000c */
[----:B------:R0:W-:Y:S01]  /*d0b0*/  STS.U8 [R180+UR6+0x1200], R10 ;  /* 0x0012000ab4007988 */ /* 0x0001e20008000006 */
[----:B------:R-:W-:Y:S02]  /*d0c0*/  PRMT R172, RZ, 0x7610, R172 ;  /* 0x00007610ffac7816 */ /* 0x000fe400000000ac */
[----:B------:R-:W-:Y:S01]  /*d0d0*/  PRMT R171, RZ, 0x7610, R171 ;  /* 0x00007610ffab7816 */ /* 0x000fe200000000ab */
[----:B------:R0:W-:Y:S01]  /*d0e0*/  STS.U8 [R180+UR6+0x1400], R23 ;  /* 0x00140017b4007988 */ /* 0x0001e20008000006 */
[----:B-1----:R-:W-:Y:S02]  /*d0f0*/  PRMT R11, RZ, 0x7610, R11 ;  /* 0x00007610ff0b7816 */ /* 0x002fe4000000000b */
[----:B------:R-:W-:Y:S02]  /*d100*/  PRMT R170, RZ, 0x7610, R170 ;  /* 0x00007610ffaa7816 */ /* 0x000fe400000000aa */
[----:B------:R-:W-:Y:S01]  /*d110*/  PRMT R169, RZ, 0x7610, R169 ;  /* 0x00007610ffa97816 */ /* 0x000fe200000000a9 */
[----:B------:R1:W-:Y:S01]  /*d120*/  STS.U8 [R180+UR6+0x1300], R20 ;  /* 0x00130014b4007988 */ /* 0x0003e20008000006 */
[----:B0-----:R-:W-:-:S02]  /*d130*/  PRMT R10, RZ, 0x7610, R10 ;  /* 0x00007610ff0a7816 */ /* 0x001fc4000000000a */
[----:B------:R-:W-:Y:S02]  /*d140*/  PRMT R23, RZ, 0x7610, R23 ;  /* 0x00007610ff177816 */ /* 0x000fe40000000017 */
[----:B------:R-:W-:Y:S02]  /*d150*/  PRMT R168, RZ, 0x7610, R168 ;  /* 0x00007610ffa87816 */ /* 0x000fe400000000a8 */
[----:B------:R-:W-:Y:S01]  /*d160*/  PRMT R167, RZ, 0x7610, R167 ;  /* 0x00007610ffa77816 */ /* 0x000fe200000000a7 */
[----:B------:R0:W-:Y:S01]  /*d170*/  STS.U8 [R180+UR6+0x1900], R166 ;  /* 0x001900a6b4007988 */ /* 0x0001e20008000006 */
[----:B-1----:R-:W-:-:S03]  /*d180*/  PRMT R20, RZ, 0x7610, R20 ;  /* 0x00007610ff147816 */ /* 0x002fc60000000014 */
[----:B------:R1:W-:Y:S04]  /*d190*/  STS.U8 [R180+UR6+0x1a00], R165 ;  /* 0x001a00a5b4007988 */ /* 0x0003e80008000006 */
[----:B------:R1:W-:Y:S04]  /*d1a0*/  STS.U8 [R180+UR6+0x1800], R164 ;  /* 0x001800a4b4007988 */ /* 0x0003e80008000006 */
[----:B------:R1:W-:Y:S04]  /*d1b0*/  STS.U8 [R180+UR6+0x1b00], R163 ;  /* 0x001b00a3b4007988 */ /* 0x0003e80008000006 */
[----:B------:R1:W-:Y:S04]  /*d1c0*/  STS.U8 [R180+UR6+0x1700], R162 ;  /* 0x001700a2b4007988 */ /* 0x0003e80008000006 */
[----:B------:R1:W-:Y:S04]  /*d1d0*/  STS.U8 [R180+UR6+0x1c00], R161 ;  /* 0x001c00a1b4007988 */ /* 0x0003e80008000006 */
[----:B------:R1:W-:Y:S04]  /*d1e0*/  STS.U8 [R180+UR6+0x1d00], R160 ;  /* 0x001d00a0b4007988 */ /* 0x0003e80008000006 */
[----:B------:R1:W-:Y:S04]  /*d1f0*/  STS.U8 [R180+UR6+0x1e00], R159 ;  /* 0x001e009fb4007988 */ /* 0x0003e80008000006 */
[----:B------:R-:W2:Y:S01]  /*d200*/  LDL R141, [R1+0x4b0] ;  /* 0x0004b000018d7983 */ /* 0x000ea20000100800 */
[----:B---3--:R-:W-:-:S05]  /*d210*/  IADD3 R6, P1, R0, R139, RZ ;  /* 0x0000008b00067210 */ /* 0x008fca0007f3e0ff */
[----:B------:R-:W-:-:S05]  /*d220*/  IMAD.X R7, R179, 0x1, R151, P1 ;  /* 0x00000001b3077824 */ /* 0x000fca00008e0697 */
[----:B------:R4:W3:Y:S02]  /*d230*/  @!P0 LDG.E.U8 R14, desc[UR16][R6.64] ;  /* 0x00000010060e8981 */ /* 0x0008e4000c1e1100 */
[----:B----4-:R-:W-:-:S05]  /*d240*/  IADD3 R6, P1, R0, R137, RZ ;  /* 0x0000008900067210 */ /* 0x010fca0007f3e0ff */
[----:B------:R-:W-:-:S05]  /*d250*/  IMAD.X R7, R179, 0x1, R147, P1 ;  /* 0x00000001b3077824 */ /* 0x000fca00008e0693 */
[----:B------:R2:W4:Y:S02]  /*d260*/  @!P0 LDG.E.U8 R13, desc[UR16][R6.64] ;  /* 0x00000010060d8981 */ /* 0x000524000c1e1100 */
[----:B--2---:R-:W-:-:S05]  /*d270*/  IADD3 R6, P1, R0, R136, RZ ;  /* 0x0000008800067210 */ /* 0x004fca0007f3e0ff */
[----:B------:R-:W-:-:S05]  /*d280*/  IMAD.X R7, R179, 0x1, R143, P1 ;  /* 0x00000001b3077824 */ /* 0x000fca00008e068f */
[----:B------:R2:W4:Y:S02]  /*d290*/  @!P0 LDG.E.U8 R12, desc[UR16][R6.64] ;  /* 0x00000010060c8981 */ /* 0x000524000c1e1100 */
[----:B--2---:R-:W-:Y:S02]  /*d2a0*/  IADD3 R6, P1, R0, R138, RZ ;  /* 0x0000008a00067210 */ /* 0x004fe40007f3e0ff */
[----:B0-----:R-:W-:Y:S01]  /*d2b0*/  PRMT R166, RZ, 0x7610, R166 ;  /* 0x00007610ffa67816 */ /* 0x001fe200000000a6 */
[----:B------:R-:W2:Y:S02]  /*d2c0*/  LDL R138, [R1+0x4d0] ;  /* 0x0004d000018a7983 */ /* 0x000ea40000100800 */
[----:B------:R-:W-:-:S05]  /*d2d0*/  IMAD.X R7, R179, 0x1, R140, P1 ;  /* 0x00000001b3077824 */ /* 0x000fca00008e068c */
[----:B------:R0:W4:Y:S02]  /*d2e0*/  @!P0 LDG.E.U8 R11, desc[UR16][R6.64] ;  /* 0x00000010060b8981 */ /* 0x000124000c1e1100 */
[----:B0-----:R-:W-:-:S05]  /*d2f0*/  IADD3 R6, P1, R0, R251, RZ ;  /* 0x000000fb00067210 */ /* 0x001fca0007f3e0ff */
        /* <DEDUP_REMOVED lines=10> */
[----:B------:R0:W3:Y:S02]  /*d3a0*/  @!P0 LDG.E.U8 R23, desc[UR16][R6.64] ;  /* 0x0000001006178981 */ /* 0x0000e4000c1e1100 */
        /* <DEDUP_REMOVED lines=17> */
[----:B------:R0:W4:Y:S01]  /*d4c0*/  @!P0 LDG.E.U8 R166, desc[UR16][R6.64] ;  /* 0x0000001006a68981 */ /* 0x000122000c1e1100 */
[----:B-1----:R-:W-:Y:S02]  /*d4d0*/  PRMT R165, RZ, 0x7610, R165 ;  /* 0x00007610ffa57816 */ /* 0x002fe400000000a5 */
[----:B0-----:R-:W-:-:S05]  /*d4e0*/  IADD3 R6, P1, R0, R211, RZ ;  /* 0x000000d300067210 */ /* 0x001fca0007f3e0ff */
[----:B------:R-:W-:-:S05]  /*d4f0*/  IMAD.X R7, R179, 0x1, R210, P1 ;  /* 0x00000001b3077824 */ /* 0x000fca00008e06d2 */
[----:B------:R0:W4:Y:S01]  /*d500*/  @!P0 LDG.E.U8 R165, desc[UR16][R6.64] ;  /* 0x0000001006a58981 */ /* 0x000122000c1e1100 */
[----:B------:R-:W-:Y:S02]  /*d510*/  PRMT R164, RZ, 0x7610, R164 ;  /* 0x00007610ffa47816 */ /* 0x000fe400000000a4 */
        /* <DEDUP_REMOVED lines=21> */
[----:B------:R-:W-:Y:S01]  /*d670*/  IMAD.X R7, R179, 0x1, R186, P1 ;  /* 0x00000001b3077824 */ /* 0x000fe200008e06ba */
[----:B------:R-:W-:Y:S04]  /*d680*/  STL [R1+0x8b0], R250 ;  /* 0x0008b0fa01007387 */ /* 0x000fe80000100800 */
[----:B------:R0:W4:Y:S04]  /*d690*/  @!P0 LDG.E.U8 R159, desc[UR16][R6.64] ;  /* 0x00000010069f8981 */ /* 0x000128000c1e1100 */
[----:B------:R-:W-:Y:S01]  /*d6a0*/  STL [R1+0x590], R3 ;  /* 0x0005900301007387 */ /* 0x000fe20000100800 */
[----:B0-----:R-:W-:-:S03]  /*d6b0*/  IADD3 R6, P1, R0, R3, RZ ;  /* 0x0000000300067210 */ /* 0x001fc60007f3e0ff */
[----:B------:R0:W-:Y:S02]  /*d6c0*/  STL [R1+0x594], R4 ;  /* 0x0005940401007387 */ /* 0x0001e40000100800 */
[----:B------:R-:W-:Y:S02]  /*d6d0*/  IMAD.X R7, R179, 0x1, R4, P1 ;  /* 0x00000001b3077824 */ /* 0x000fe400008e0604 */
[----:B0-----:R-:W3:Y:S01]  /*d6e0*/  LDL.LU R4, [R1+0x4c0] ;  /* 0x0004c00001047983 */ /* 0x001ee20000300800 */
[----:B------:R-:W-:-:S06]  /*d6f0*/  PRMT R173, RZ, 0x7610, R173 ;  /* 0x00007610ffad7816 */ /* 0x000fcc00000000ad */
[----:B------:R2:W4:Y:S04]  /*d700*/  @!P0 LDG.E.U8 R173, desc[UR16][R6.64] ;  /* 0x0000001006ad8981 */ /* 0x000528000c1e1100 */
[----:B------:R0:W-:Y:S01]  /*d710*/  STS.U8 [R180+UR6+0x1f00], R158 ;  /* 0x001f009eb4007988 */ /* 0x0001e20008000006 */
[----:B--2---:R-:W-:-:S03]  /*d720*/  IADD3 R6, P1, R0, R138, RZ ;  /* 0x0000008a00067210 */ /* 0x004fc60007f3e0ff */
[----:B------:R-:W2:Y:S01]  /*d730*/  LDL R138, [R1+0x490] ;  /* 0x00049000018a7983 */ /* 0x000ea20000100800 */
[----:B0-----:R-:W-:Y:S01]  /*d740*/  PRMT R158, RZ, 0x7610, R158 ;  /* 0x00007610ff9e7816 */ /* 0x001fe2000000009e */
[----:B------:R-:W-:Y:S02]  /*d750*/  IMAD.X R7, R179, 0x1, R2, P1 ;  /* 0x00000001b3077824 */ /* 0x000fe400008e0602 */
[----:B------:R-:W4:Y:S04]  /*d760*/  LDL.LU R3, [R1+0x48c] ;  /* 0x00048c0001037983 */ /* 0x000f280000300800 */
[----:B------:R3:W4:Y:S04]  /*d770*/  @!P0 LDG.E.U8 R158, desc[UR16][R6.64] ;  /* 0x00000010069e8981 */ /* 0x000728000c1e1100 */
[----:B------:R0:W-:Y:S04]  /*d780*/  STL [R1+0x598], R2 ;  /* 0x0005980201007387 */ /* 0x0001e80000100800 */
[----:B0-----:R-:W4:Y:S01]  /*d790*/  LDL.LU R2, [R1+0x47c] ;  /* 0x00047c0001027983 */ /* 0x001f220000300800 */
[----:B---3--:R-:W-:-:S03]  /*d7a0*/  IADD3 R6, P1, R0, R4, RZ ;  /* 0x0000000400067210 */ /* 0x008fc60007f3e0ff */
[----:B------:R-:W-:Y:S02]  /*d7b0*/  STL [R1+0x59c], R4 ;  /* 0x00059c0401007387 */ /* 0x000fe40000100800 */
[----:B------:R-:W-:Y:S02]  /*d7c0*/  IMAD.X R7, R179, 0x1, R8, P1 ;  /* 0x00000001b3077824 */ /* 0x000fe400008e0608 */
[----:B------:R0:W-:Y:S04]  /*d7d0*/  STL [R1+0x5a0], R8 ;  /* 0x0005a00801007387 */ /* 0x0001e80000100800 */
[----:B0-----:R-:W3:Y:S04]  /*d7e0*/  LDL.LU R8, [R1+0x4a0] ;  /* 0x0004a00001087983 */ /* 0x001ee80000300800 */
[----:B------:R0:W-:Y:S02]  /*d7f0*/  STS.U8 [R180+UR6+0x1600], R157 ;  /* 0x0016009db4007988 */ /* 0x0001e40008000006 */
[----:B0-----:R-:W-:-:S02]  /*d800*/  PRMT R157, RZ, 0x7610, R157 ;  /* 0x00007610ff9d7816 */ /* 0x001fc4000000009d */
[----:B------:R0:W-:Y:S04]  /*d810*/  STS.U8 [R180+UR6+0x2000], R156 ;  /* 0x0020009cb4007988 */ /* 0x0001e80008000006 */
[----:B------:R1:W4:Y:S01]  /*d820*/  @!P0 LDG.E.U8 R157, desc[UR16][R6.64] ;  /* 0x00000010069d8981 */ /* 0x000322000c1e1100 */
[----:B0-----:R-:W-:Y:S02]  /*d830*/  PRMT R156, RZ, 0x7610, R156 ;  /* 0x00007610ff9c7816 */ /* 0x001fe4000000009c */
[C---:B-1----:R-:W-:Y:S02]  /*d840*/  IADD3 R6, P1, R0.reuse, R141, RZ ;  /* 0x0000008d00067210 */ /* 0x042fe40007f3e0ff */
[----:B------:R-:W4:Y:S03]  /*d850*/  LDL R141, [R1+0x470] ;  /* 0x00047000018d7983 */ /* 0x000f260000100800 */
[----:B------:R-:W-:Y:S01]  /*d860*/  IMAD.X R7, R179, 0x1, R182, P1 ;  /* 0x00000001b3077824 */ /* 0x000fe200008e06b6 */
        /* <DEDUP_REMOVED lines=12> */
[----:B------:R2:W3:Y:S01]  /*d930*/  @!P0 LDG.E.U8 R155, desc[UR16][R6.64] ;  /* 0x00000010069b8981 */ /* 0x0004e2000c1e1100 */
[----:B0-----:R-:W-:Y:S02]  /*d940*/  PRMT R154, RZ, 0x7610, R154 ;  /* 0x00007610ff9a7816 */ /* 0x001fe4000000009a */
[C---:B--2---:R-:W-:Y:S02]  /*d950*/  IADD3 R6, P1, R0.reuse, R138, RZ ;  /* 0x0000008a00067210 */ /* 0x044fe40007f3e0ff */
[----:B------:R-:W2:Y:S03]  /*d960*/  LDL R138, [R1+0x450] ;  /* 0x00045000018a7983 */ /* 0x000ea60000100800 */
[----:B----4-:R-:W-:Y:S01]  /*d970*/  IMAD.X R7, R179, 0x1, R3, P1 ;  /* 0x00000001b3077824 */ /* 0x010fe200008e0603 */
        /* <DEDUP_REMOVED lines=86> */
[----:B------:R0:W-:Y:S04]  /*dee0*/  STL [R1+0x5ec], R182 ;  /* 0x0005ecb601007387 */ /* 0x0001e80000100800 */
[----:B------:R3:W4:Y:S04]  /*def0*/  @!P0 LDG.E.U8 R16, desc[UR16][R6.64] ;  /* 0x0000001006108981 */ /* 0x000728000c1e1100 */
[----:B0-----:R-:W4:Y:S01]  /*df00*/  LDL.LU R182, [R1+0x39c] ;  /* 0x00039c0001b67983 */ /* 0x001f220000300800 */
[----:B---3--:R-:W-:-:S03]  /*df10*/  IADD3 R6, P1, R0, R8, RZ ;  /* 0x0000000800067210 */ /* 0x008fc60007f3e0ff */
[----:B------:R0:W-:Y:S04]  /*df20*/  STL [R1+0x5f0], R8 ;  /* 0x0005f00801007387 */ /* 0x0001e80000100800 */
[----:B0-----:R-:W3:Y:S01]  /*df30*/  LDL.LU R8, [R1+0x3c0] ;  /* 0x0003c00001087983 */ /* 0x001ee20000300800 */
[----:B------:R-:W-:-:S03]  /*df40*/  IMAD.X R7, R179, 0x1, R5, P1 ;  /* 0x00000001b3077824 */ /* 0x000fc600008e0605 */
[----:B------:R0:W-:Y:S02]  /*df50*/  STS.U8 [R180+UR6+0x2a00], R15 ;  /* 0x002a000fb4007988 */ /* 0x0001e40008000006 */
[----:B0-----:R-:W-:Y:S02]  /*df60*/  PRMT R15, RZ, 0x7610, R15 ;  /* 0x00007610ff0f7816 */ /* 0x001fe4000000000f */
[----:B------:R0:W-:Y:S04]  /*df70*/  STS.U8 [R180+UR6+0x2b00], R14 ;  /* 0x002b000eb4007988 */ /* 0x0001e80008000006 */
[----:B------:R2:W3:Y:S01]  /*df80*/  @!P0 LDG.E.U8 R15, desc[UR16][R6.64] ;  /* 0x00000010060f8981 */ /* 0x0004e2000c1e1100 */
[----:B0-----:R-:W-:Y:S02]  /*df90*/  PRMT R14, RZ, 0x7610, R14 ;  /* 0x00007610ff0e7816 */ /* 0x001fe4000000000e */
[C---:B--2---:R-:W-:Y:S01]  /*dfa0*/  IADD3 R6, P1, R0.reuse, R138, RZ ;  /* 0x0000008a00067210 */ /* 0x044fe20007f3e0ff */
[----:B------:R0:W-:Y:S04]  /*dfb0*/  STL [R1+0x5f4], R5 ;  /* 0x0005f40501007387 */ /* 0x0001e80000100800 */
[----:B----4-:R-:W-:Y:S01]  /*dfc0*/  IMAD.X R7, R179, 0x1, R3, P1 ;  /* 0x00000001b3077824 */ /* 0x010fe200008e0603 */
[----:B------:R-:W2:Y:S04]  /*dfd0*/  LDL R138, [R1+0x390] ;  /* 0x00039000018a7983 */ /* 0x000ea80000100800 */
[----:B------:R3:W4:Y:S04]  /*dfe0*/  @!P0 LDG.E.U8 R14, desc[UR16][R6.64] ;  /* 0x00000010060e8981 */ /* 0x000728000c1e1100 */
[----:B0-----:R-:W4:Y:S04]  /*dff0*/  LDL.LU R5, [R1+0x37c] ;  /* 0x00037c0001057983 */ /* 0x001f280000300800 */
[----:B------:R-:W-:Y:S01]  /*e000*/  STL [R1+0x5f8], R3 ;  /* 0x0005f80301007387 */ /* 0x000fe20000100800 */
[----:B---3--:R-:W-:-:S03]  /*e010*/  IADD3 R6, P1, R0, R8, RZ ;  /* 0x0000000800067210 */ /* 0x008fc60007f3e0ff */
[----:B------:R0:W-:Y:S04]  /*e020*/  STL [R1+0x5fc], R8 ;  /* 0x0005fc0801007387 */ /* 0x0001e80000100800 */
[----:B0-----:R-:W3:Y:S01]  /*e030*/  LDL.LU R8, [R1+0x3a0] ;  /* 0x0003a00001087983 */ /* 0x001ee20000300800 */
[----:B------:R-:W-:-:S03]  /*e040*/  IMAD.X R7, R179, 0x1, R2, P1 ;  /* 0x00000001b3077824 */ /* 0x000fc600008e0602 */
[----:B------:R0:W-:Y:S02]  /*e050*/  STS.U8 [R180+UR6+0x2c00], R13 ;  /* 0x002c000db4007988 */ /* 0x0001e40008000006 */
[----:B0-----:R-:W-:Y:S02]  /*e060*/  PRMT R13, RZ, 0x7610, R13 ;  /* 0x00007610ff0d7816 */ /* 0x001fe4000000000d */
[----:B------:R0:W-:Y:S04]  /*e070*/  STS.U8 [R180+UR6+0x2d00], R12 ;  /* 0x002d000cb4007988 */ /* 0x0001e80008000006 */
[----:B------:R1:W4:Y:S01]  /*e080*/  @!P0 LDG.E.U8 R13, desc[UR16][R6.64] ;  /* 0x00000010060d8981 */ /* 0x000322000c1e1100 */
[----:B0-----:R-:W-:Y:S02]  /*e090*/  PRMT R12, RZ, 0x7610, R12 ;  /* 0x00007610ff0c7816 */ /* 0x001fe4000000000c */
[C---:B-1----:R-:W-:Y:S01]  /*e0a0*/  IADD3 R6, P1, R0.reuse, R141, RZ ;  /* 0x0000008d00067210 */ /* 0x042fe20007f3e0ff */
[----:B------:R0:W-:Y:S04]  /*e0b0*/  STL [R1+0x600], R2 ;  /* 0x0006000201007387 */ /* 0x0001e80000100800 */
[----:B------:R-:W-:Y:S01]  /*e0c0*/  IMAD.X R7, R179, 0x1, R4, P1 ;  /* 0x00000001b3077824 */ /* 0x000fe200008e0604 */
[----:B------:R-:W4:Y:S04]  /*e0d0*/  LDL R141, [R1+0x370] ;  /* 0x00037000018d7983 */ /* 0x000f280000100800 */
[----:B------:R3:W4:Y:S04]  /*e0e0*/  @!P0 LDG.E.U8 R12, desc[UR16][R6.64] ;  /* 0x00000010060c8981 */ /* 0x000728000c1e1100 */
[----:B0-----:R-:W4:Y:S04]  /*e0f0*/  LDL.LU R2, [R1+0x35c] ;  /* 0x00035c0001027983 */ /* 0x001f280000300800 */
[----:B------:R-:W4:Y:S04]  /*e100*/  LDL.LU R3, [R1+0x36c] ;  /* 0x00036c0001037983 */ /* 0x000f280000300800 */
[----:B------:R-:W-:Y:S04]  /*e110*/  STL [R1+0x604], R4 ;  /* 0x0006040401007387 */ /* 0x000fe80000100800 */
[----:B------:R-:W-:Y:S04]  /*e120*/  STS.U8 [R180+UR6+0x2e00], R11 ;  /* 0x002e000bb4007988 */ /* 0x000fe80008000006 */
        /* <DEDUP_REMOVED lines=14> */
[----:B------:R-:W-:Y:S01]  /*e210*/  STS.U8 [R180+UR6+0x3f00], R159 ;  /* 0x003f009fb4007988 */ /* 0x000fe20008000006 */
[----:B---3--:R-:W-:-:S03]  /*e220*/  IADD3 R6, P1, R0, R8, RZ ;  /* 0x0000000800067210 */ /* 0x008fc60007f3e0ff */
[----:B------:R0:W-:Y:S04]  /*e230*/  STL [R1+0x608], R8 ;  /* 0x0006080801007387 */ /* 0x0001e80000100800 */
[----:B0-----:R-:W3:Y:S04]  /*e240*/  LDL.LU R8, [R1+0x380] ;  /* 0x0003800001087983 */ /* 0x001ee80000300800 */
[----:B------:R0:W-:Y:S04]  /*e250*/  STL [R1+0x60c], R182 ;  /* 0x00060cb601007387 */ /* 0x0001e80000100800 */
[----:B------:R-:W4:Y:S01]  /*e260*/  LDL.LU R180, [R1+0x38c] ;  /* 0x00038c0001b47983 */ /* 0x000f220000300800 */
[----:B------:R-:W-:Y:S01]  /*e270*/  PRMT R11, RZ, 0x7610, R11 ;  /* 0x00007610ff0b7816 */ /* 0x000fe2000000000b */
[----:B------:R-:W-:-:S05]  /*e280*/  IMAD.X R7, R179, 0x1, R182, P1 ;  /* 0x00000001b3077824 */ /* 0x000fca00008e06b6 */
[----:B------:R2:W3:Y:S01]  /*e290*/  @!P0 LDG.E.U8 R11, desc[UR16][R6.64] ;  /* 0x00000010060b8981 */ /* 0x0004e2000c1e1100 */
[----:B------:R-:W-:Y:S02]  /*e2a0*/  PRMT R10, RZ, 0x7610, R10 ;  /* 0x00007610ff0a7816 */ /* 0x000fe4000000000a */
[----:B--2---:R-:W-:Y:S02]  /*e2b0*/  IADD3 R6, P1, R0, R138, RZ ;  /* 0x0000008a00067210 */ /* 0x004fe40007f3e0ff */
[----:B------:R-:W2:Y:S04]  /*e2c0*/  LDL R138, [R1+0x350] ;  /* 0x00035000018a7983 */ /* 0x000ea80000100800 */
[----:B0-----:R-:W2:Y:S04]  /*e2d0*/  LDL.LU R182, [R1+0x33c] ;  /* 0x00033c0001b67983 */ /* 0x001ea80000300800 */
[----:B------:R-:W2:Y:S01]  /*e2e0*/  LDL.LU R4, [R1+0x34c] ;  /* 0x00034c0001047983 */ /* 0x000ea20000300800 */
[----:B----4-:R-:W-:-:S03]  /*e2f0*/  IMAD.X R7, R179, 0x1, R180, P1 ;  /* 0x00000001b3077824 */ /* 0x010fc600008e06b4 */
[----:B------:R-:W-:Y:S04]  /*e300*/  STL [R1+0x610], R180 ;  /* 0x000610b401007387 */ /* 0x000fe80000100800 */
[----:B------:R0:W4:Y:S04]  /*e310*/  @!P0 LDG.E.U8 R10, desc[UR16][R6.64] ;  /* 0x00000010060a8981 */ /* 0x000128000c1e1100 */
[----:B---3--:R1:W-:Y:S01]  /*e320*/  STL [R1+0x614], R8 ;  /* 0x0006140801007387 */ /* 0x0083e20000100800 */
[----:B0-----:R-:W-:-:S03]  /*e330*/  IADD3 R6, P1, R0, R8, RZ ;  /* 0x0000000800067210 */ /* 0x001fc60007f3e0ff */
[----:B-1----:R-:W3:Y:S01]  /*e340*/  LDL.LU R8, [R1+0x360] ;  /* 0x0003600001087983 */ /* 0x002ee20000300800 */
[----:B------:R-:W-:Y:S01]  /*e350*/  PRMT R178, RZ, 0x7610, R178 ;  /* 0x00007610ffb27816 */ /* 0x000fe200000000b2 */
[----:B------:R-:W-:-:S05]  /*e360*/  IMAD.X R7, R179, 0x1, R5, P1 ;  /* 0x00000001b3077824 */ /* 0x000fca00008e0605 */
[----:B------:R0:W4:Y:S01]  /*e370*/  @!P0 LDG.E.U8 R178, desc[UR16][R6.64] ;  /* 0x0000001006b28981 */ /* 0x000122000c1e1100 */
[----:B------:R-:W-:-:S03]  /*e380*/  PRMT R177, RZ, 0x7610, R177 ;  /* 0x00007610ffb17816 */ /* 0x000fc600000000b1 */
[----:B------:R1:W-:Y:S01]  /*e390*/  STL [R1+0x618], R5 ;  /* 0x0006180501007387 */ /* 0x0003e20000100800 */
[----:B0-----:R-:W-:-:S03]  /*e3a0*/  IADD3 R6, P1, R0, R141, RZ ;  /* 0x0000008d00067210 */ /* 0x001fc60007f3e0ff */
[----:B------:R-:W4:Y:S02]  /*e3b0*/  LDL R141, [R1+0x330] ;  /* 0x00033000018d7983 */ /* 0x000f240000100800 */
[----:B------:R-:W-:Y:S02]  /*e3c0*/  IMAD.X R7, R179, 0x1, R3, P1 ;  /* 0x00000001b3077824 */ /* 0x000fe400008e0603 */
[----:B-1----:R-:W4:Y:S04]  /*e3d0*/  LDL.LU R5, [R1+0x31c] ;  /* 0x00031c0001057983 */ /* 0x002f280000300800 */
[----:B------:R-:W4:Y:S04]  /*e3e0*/  LDL.LU R180, [R1+0x32c] ;  /* 0x00032c0001b47983 */ /* 0x000f280000300800 */
[----:B------:R-:W-:Y:S04]  /*e3f0*/  STL [R1+0x61c], R3 ;  /* 0x00061c0301007387 */ /* 0x000fe80000100800 */
[----:B------:R3:W4:Y:S02]  /*e400*/  @!P0 LDG.E.U8 R177, desc[UR16][R6.64] ;  /* 0x0000001006b18981 */ /* 0x000724000c1e1100 */
[----:B---3--:R-:W-:-:S02]  /*e410*/  IADD3 R6, P1, R0, R8, RZ ;  /* 0x0000000800067210 */ /* 0x008fc40007f3e0ff */
[----:B------:R0:W-:Y:S04]  /*e420*/  STL [R1+0x620], R8 ;  /* 0x0006200801007387 */ /* 0x0001e80000100800 */
[----:B0-----:R-:W3:Y:S01]  /*e430*/  LDL.LU R8, [R1+0x340] ;  /* 0x0003400001087983 */ /* 0x001ee20000300800 */
[----:B------:R-:W-:Y:S01]  /*e440*/  PRMT R176, RZ, 0x7610, R176 ;  /* 0x00007610ffb07816 */ /* 0x000fe200000000b0 */
[----:B------:R-:W-:-:S05]  /*e450*/  IMAD.X R7, R179, 0x1, R2, P1 ;  /* 0x00000001b3077824 */ /* 0x000fca00008e0602 */
[----:B------:R2:W4:Y:S01]  /*e460*/  @!P0 LDG.E.U8 R176, desc[UR16][R6.64] ;  /* 0x0000001006b08981 */ /* 0x000522000c1e1100 */
[----:B------:R-:W-:-:S03]  /*e470*/  PRMT R175, RZ, 0x7610, R175 ;  /* 0x00007610ffaf7816 */ /* 0x000fc600000000af */
[----:B------:R0:W-:Y:S01]  /*e480*/  STL [R1+0x624], R2 ;  /* 0x0006240201007387 */ /* 0x0001e20000100800 */
[----:B--2---:R-:W-:-:S03]  /*e490*/  IADD3 R6, P1, R0, R138, RZ ;  /* 0x0000008a00067210 */ /* 0x004fc60007f3e0ff */
[----:B------:R-:W2:Y:S02]  /*e4a0*/  LDL R138, [R1+0x310] ;  /* 0x00031000018a7983 */ /* 0x000ea40000100800 */
[----:B------:R-:W-:Y:S02]  /*e4b0*/  IMAD.X R7, R179, 0x1, R4, P1 ;  /* 0x00000001b3077824 */ /* 0x000fe400008e0604 */
[----:B0-----:R-:W2:Y:S04]  /*e4c0*/  LDL.LU R2, [R1+0x2fc] ;  /* 0x0002fc0001027983 */ /* 0x001ea80000300800 */
[----:B------:R-:W2:Y:S04]  /*e4d0*/  LDL.LU R3, [R1+0x30c] ;  /* 0x00030c0001037983 */ /* 0x000ea80000300800 */
[----:B------:R-:W-:Y:S04]  /*e4e0*/  STL [R1+0x628], R4 ;  /* 0x0006280401007387 */ /* 0x000fe80000100800 */
[----:B------:R3:W2:Y:S02]  /*e4f0*/  @!P0 LDG.E.U8 R175, desc[UR16][R6.64] ;  /* 0x0000001006af8981 */ /* 0x0006a4000c1e1100 */
[----:B---3--:R-:W-:-:S02]  /*e500*/  IADD3 R6, P1, R0, R8, RZ ;  /* 0x0000000800067210 */ /* 0x008fc40007f3e0ff */
[----:B------:R0:W-:Y:S04]  /*e510*/  STL [R1+0x62c], R8 ;  /* 0x00062c0801007387 */ /* 0x0001e80000100800 */
[----:B0-----:R-:W3:Y:S01]  /*e520*/  LDL.LU R8, [R1+0x320] ;  /* 0x0003200001087983 */ /* 0x001ee20000300800 */
[----:B------:R-:W-:Y:S01]  /*e530*/  PRMT R174, RZ, 0x7610, R174 ;  /* 0x00007610ffae7816 */ /* 0x000fe200000000ae */
[----:B------:R-:W-:-:S05]  /*e540*/  IMAD.X R7, R179, 0x1, R182, P1 ;  /* 0x00000001b3077824 */ /* 0x000fca00008e06b6 */
[----:B------:R4:W2:Y:S04]  /*e550*/  @!P0 LDG.E.U8 R174, desc[UR16][R6.64] ;  /* 0x0000001006ae8981 */ /* 0x0008a8000c1e1100 */
[----:B------:R0:W-:Y:S01]  /*e560*/  STS.U8 [R9+UR6+0x80], R173 ;  /* 0x000080ad09007988 */ /* 0x0001e20008000006 */
[----:B----4-:R-:W-:-:S03]  /*e570*/  IADD3 R6, P1, R0, R141, RZ ;  /* 0x0000008d00067210 */ /* 0x010fc60007f3e0ff */
[----:B------:R1:W-:Y:S01]  /*e580*/  STL [R1+0x630], R182 ;  /* 0x000630b601007387 */ /* 0x0003e20000100800 */
[----:B0-----:R-:W-:Y:S01]  /*e590*/  PRMT R173, RZ, 0x7610, R173 ;  /* 0x00007610ffad7816 */ /* 0x001fe200000000ad */
[----:B------:R-:W-:Y:S02]  /*e5a0*/  IMAD.X R7, R179, 0x1, R180, P1 ;  /* 0x00000001b3077824 */ /* 0x000fe400008e06b4 */
[----:B------:R-:W4:Y:S04]  /*e5b0*/  LDL R141, [R1+0x2f0] ;  /* 0x0002f000018d7983 */ /* 0x000f280000100800 */
[----:B------:R3:W4:Y:S04]  /*e5c0*/  @!P0 LDG.E.U8 R173, desc[UR16][R6.64] ;  /* 0x0000001006ad8981 */ /* 0x000728000c1e1100 */
[----:B-1----:R-:W4:Y:S04]  /*e5d0*/  LDL.LU R182, [R1+0x2dc] ;  /* 0x0002dc0001b67983 */ /* 0x002f280000300800 */
[----:B------:R-:W4:Y:S04]  /*e5e0*/  LDL.LU R4, [R1+0x2ec] ;  /* 0x0002ec0001047983 */ /* 0x000f280000300800 */
[----:B------:R-:W-:Y:S01]  /*e5f0*/  STL [R1+0x634], R180 ;  /* 0x000634b401007387 */ /* 0x000fe20000100800 */
[----:B---3--:R-:W-:-:S03]  /*e600*/  IADD3 R6, P1, R0, R8, RZ ;  /* 0x0000000800067210 */ /* 0x008fc60007f3e0ff */
        /* <DEDUP_REMOVED lines=19> */
[----:B------:R4:W2:Y:S01]  /*e740*/  @!P0 LDG.E.U8 R170, desc[UR16][R6.64] ;  /* 0x0000001006aa8981 */ /* 0x0008a2000c1e1100 */
[----:B------:R-:W-:-:S03]  /*e750*/  PRMT R169, RZ, 0x7610, R169 ;  /* 0x00007610ffa97816 */ /* 0x000fc600000000a9 */
[----:B------:R0:W-:Y:S04]  /*e760*/  STL [R1+0x648], R2 ;  /* 0x0006480201007387 */ /* 0x0001e80000100800 */
[----:B------:R-:W2:Y:S01]  /*e770*/  LDL R144, [R1+0x2b0] ;  /* 0x0002b00001907983 */ /* 0x000ea20000100800 */
[----:B----4-:R-:W-:-:S03]  /*e780*/  IADD3 R6, P1, R0, R141, RZ ;  /* 0x0000008d00067210 */ /* 0x010fc60007f3e0ff */
[----:B0-----:R-:W4:Y:S02]  /*e790*/  LDL.LU R2, [R1+0x29c] ;  /* 0x00029c0001027983 */ /* 0x001f240000300800 */
[----:B------:R-:W-:Y:S02]  /*e7a0*/  IMAD.X R7, R179, 0x1, R4, P1 ;  /* 0x00000001b3077824 */ /* 0x000fe400008e0604 */
        /* <DEDUP_REMOVED lines=10> */
[----:B------:R0:W-:Y:S04]  /*e850*/  STL [R1+0x654], R182 ;  /* 0x000654b601007387 */ /* 0x0001e80000100800 */
[----:B------:R-:W4:Y:S01]  /*e860*/  LDL R141, [R1+0x290] ;  /* 0x00029000018d7983 */ /* 0x000f220000100800 */
        /* <DEDUP_REMOVED lines=13> */
[----:B------:R-:W-:Y:S02]  /*e940*/  PRMT R165, RZ, 0x7610, R165 ;  /* 0x00007610ffa57816 */ /* 0x000fe400000000a5 */
[----:B0-----:R-:W-:Y:S01]  /*e950*/  IADD3 R6, P1, R0, R144, RZ ;  /* 0x0000009000067210 */ /* 0x001fe20007f3e0ff */
[----:B------:R0:W-:Y:S04]  /*e960*/  STL [R1+0x660], R5 ;  /* 0x0006600501007387 */ /* 0x0001e80000100800 */
[----:B----4-:R-:W-:-:S05]  /*e970*/  IMAD.X R7, R179, 0x1, R3, P1 ;  /* 0x00000001b3077824 */ /* 0x010fca00008e0603 */
[----:B------:R3:W4:Y:S04]  /*e980*/  @!P0 LDG.E.U8 R165, desc[UR16][R6.64] ;  /* 0x0000001006a58981 */ /* 0x000728000c1e1100 */
[----:B0-----:R-:W4:Y:S04]  /*e990*/  LDL.LU R5, [R1+0x25c] ;  /* 0x00025c0001057983 */ /* 0x001f280000300800 */
        /* <DEDUP_REMOVED lines=8> */
[----:B------:R-:W-:Y:S02]  /*ea20*/  PRMT R163, RZ, 0x7610, R163 ;  /* 0x00007610ffa37816 */ /* 0x000fe400000000a3 */
[----:B0-----:R-:W-:-:S05]  /*ea30*/  IADD3 R6, P1, R0, R141, RZ ;  /* 0x0000008d00067210 */ /* 0x001fca0007f3e0ff */
[----:B--2---:R-:W-:-:S05]  /*ea40*/  IMAD.X R7, R179, 0x1, R4, P1 ;  /* 0x00000001b3077824 */ /* 0x004fca00008e0604 */
[----:B------:R3:W2:Y:S01]  /*ea50*/  @!P0 LDG.E.U8 R163, desc[UR16][R6.64] ;  /* 0x0000001006a38981 */ /* 0x0006a2000c1e1100 */
[----:B------:R-:W-:-:S03]  /*ea60*/  PRMT R162, RZ, 0x7610, R162 ;  /* 0x00007610ffa27816 */ /* 0x000fc600000000a2 */
[----:B------:R0:W-:Y:S04]  /*ea70*/  STL [R1+0x66c], R2 ;  /* 0x00066c0201007387 */ /* 0x0001e80000100800 */
[----:B------:R-:W4:Y:S04]  /*ea80*/  LDL.LU R144, [R1+0x250] ;  /* 0x0002500001907983 */ /* 0x000f280000300800 */
[----:B------:R-:W2:Y:S04]  /*ea90*/  LDL.LU R148, [R1+0x260] ;  /* 0x0002600001947983 */ /* 0x000ea80000300800 */
[----:B0-----:R-:W4:Y:S04]  /*eaa0*/  LDL.LU R2, [R1+0x23c] ;  /* 0x00023c0001027983 */ /* 0x001f280000300800 */
[----:B------:R-:W4:Y:S04]  /*eab0*/  LDL.LU R3, [R1+0x24c] ;  /* 0x00024c0001037983 */ /* 0x000f280000300800 */
[----:B------:R-:W4:Y:S01]  /*eac0*/  LDL.LU R250, [R1+0x20c] ;  /* 0x00020c0001fa7983 */ /* 0x000f220000300800 */
[----:B---3--:R-:W-:-:S05]  /*ead0*/  IADD3 R6, P1, R0, R8, RZ ;  /* 0x0000000800067210 */ /* 0x008fca0007f3e0ff */
[----:B------:R-:W-:-:S05]  /*eae0*/  IMAD.X R7, R179, 0x1, R182, P1 ;  /* 0x00000001b3077824 */ /* 0x000fca00008e06b6 */
[----:B------:R0:W3:Y:S02]  /*eaf0*/  @!P0 LDG.E.U8 R162, desc[UR16][R6.64] ;  /* 0x0000001006a28981 */ /* 0x0000e4000c1e1100 */
[----:B0-----:R-:W-:Y:S02]  /*eb00*/  IADD3 R6, P1, R0, R138, RZ ;  /* 0x0000008a00067210 */ /* 0x001fe40007f3e0ff */
[----:B------:R-:W3:Y:S04]  /*eb10*/  LDL.LU R138, [R1+0x230] ;  /* 0x00023000018a7983 */ /* 0x000ee80000300800 */
[----:B------:R-:W3:Y:S04]  /*eb20*/  LDL.LU R141, [R1+0x240] ;  /* 0x00024000018d7983 */ /* 0x000ee80000300800 */
[----:B------:R-:W4:Y:S04]  /*eb30*/  LDL.LU R145, [R1+0x21c] ;  /* 0x00021c0001917983 */ /* 0x000f280000300800 */
[----:B------:R-:W2:Y:S04]  /*eb40*/  LDL.LU R149, [R1+0x22c] ;  /* 0x00022c0001957983 */ /* 0x000ea80000300800 */
[----:B------:R0:W-:Y:S04]  /*eb50*/  STS.U8 [R9+UR6+0x1680], R178 ;  /* 0x001680b209007988 */ /* 0x0001e80008000006 */
[----:B0-----:R-:W3:Y:S04]  /*eb60*/  LDL.LU R178, [R1+0x220] ;  /* 0x0002200001b27983 */ /* 0x001ee80000300800 */
[----:B------:R-:W-:Y:S04]  /*eb70*/  STL.64 [R1+0x8a8], R150 ;  /* 0x0008a89601007387 */ /* 0x000fe80000100a00 */
[----:B------:R0:W-:Y:S04]  /*eb80*/  STS.U8 [R9+UR6+0x1780], R177 ;  /* 0x001780b109007988 */ /* 0x0001e80008000006 */
[----:B--2---:R-:W-:Y:S04]  /*eb90*/  STL.64 [R1+0x8a0], R148 ;  /* 0x0008a09401007387 */ /* 0x004fe80000100a00 */
[----:B------:R-:W-:Y:S04]  /*eba0*/  STL.64 [R1+0x898], R146 ;  /* 0x0008989201007387 */ /* 0x000fe80000100a00 */
[----:B----4-:R-:W-:Y:S04]  /*ebb0*/  STL.64 [R1+0x890], R144 ;  /* 0x0008909001007387 */ /* 0x010fe80000100a00 */
[----:B------:R-:W-:Y:S04]  /*ebc0*/  STL.64 [R1+0x888], R142 ;  /* 0x0008888e01007387 */ /* 0x000fe80000100a00 */
[----:B---3--:R-:W-:Y:S04]  /*ebd0*/  STL.64 [R1+0x880], R140 ;  /* 0x0008808c01007387 */ /* 0x008fe80000100a00 */
[----:B------:R-:W-:Y:S04]  /*ebe0*/  STL.64 [R1+0x878], R138 ;  /* 0x0008788a01007387 */ /* 0x000fe80000100a00 */
        /* <DEDUP_REMOVED lines=57> */
[----:B0-----:R-:W2:Y:S01]  /*ef80*/  LDL.LU R177, [R1+0x210] ;  /* 0x0002100001b17983 */ /* 0x001ea20000300800 */
[----:B------:R-:W-:Y:S01]  /*ef90*/  PRMT R161, RZ, 0x7610, R161 ;  /* 0x00007610ffa17816 */ /* 0x000fe200000000a1 */
[----:B------:R-:W-:-:S05]  /*efa0*/  IMAD.X R7, R179, 0x1, R180, P1 ;  /* 0x00000001b3077824 */ /* 0x000fca00008e06b4 */
[----:B------:R0:W3:Y:S01]  /*efb0*/  @!P0 LDG.E.U8 R161, desc[UR16][R6.64] ;  /* 0x0000001006a18981 */ /* 0x0000e2000c1e1100 */
[----:B------:R-:W-:Y:S02]  /*efc0*/  PRMT R160, RZ, 0x7610, R160 ;  /* 0x00007610ffa07816 */ /* 0x000fe400000000a0 */
[----:B0-----:R-:W-:-:S05]  /*efd0*/  IADD3 R6, P1, R0, R148, RZ ;  /* 0x0000009400067210 */ /* 0x001fca0007f3e0ff */
[----:B------:R-:W-:-:S05]  /*efe0*/  IMAD.X R7, R179, 0x1, R5, P1 ;  /* 0x00000001b3077824 */ /* 0x000fca00008e0605 */
[----:B------:R0:W4:Y:S01]  /*eff0*/  @!P0 LDG.E.U8 R160, desc[UR16][R6.64] ;  /* 0x0000001006a08981 */ /* 0x000122000c1e1100 */
[----:B------:R-:W-:Y:S02]  /*f000*/  PRMT R159, RZ, 0x7610, R159 ;  /* 0x00007610ff9f7816 */ /* 0x000fe4000000009f */
[----:B0-----:R-:W-:-:S05]  /*f010*/  IADD3 R6, P1, R0, R144, RZ ;  /* 0x0000009000067210 */ /* 0x001fca0007f3e0ff */
[----:B------:R-:W-:Y:S01]  /*f020*/  IMAD.X R7, R179, 0x1, R3, P1 ;  /* 0x00000001b3077824 */ /* 0x000fe200008e0603 */
[----:B------:R0:W-:Y:S04]  /*f030*/  STS.U8 [R9+UR6+0x180], R158 ;  /* 0x0001809e09007988 */ /* 0x0001e80008000006 */
[----:B------:R1:W4:Y:S01]  /*f040*/  @!P0 LDG.E.U8 R159, desc[UR16][R6.64] ;  /* 0x00000010069f8981 */ /* 0x000322000c1e1100 */
[----:B0-----:R-:W-:Y:S02]  /*f050*/  PRMT R158, RZ, 0x7610, R158 ;  /* 0x00007610ff9e7816 */ /* 0x001fe4000000009e */
[----:B-1----:R-:W-:-:S05]  /*f060*/  IADD3 R6, P1, R0, R141, RZ ;  /* 0x0000008d00067210 */ /* 0x002fca0007f3e0ff */
        /* <DEDUP_REMOVED lines=10> */
[----:B------:R-:W-:-:S05]  /*f110*/  IMAD.X R7, R179, 0x1, R145, P1 ;  /* 0x00000001b3077824 */ /* 0x000fca00008e0691 */
[----:B------:R2:W4:Y:S04]  /*f120*/  @!P0 LDG.E.U8 R156, desc[UR16][R6.64] ;  /* 0x00000010069c8981 */ /* 0x000528000c1e1100 */
[----:B------:R0:W-:Y:S02]  /*f130*/  STS.U8 [R9+UR6+0x1880], R176 ;  /* 0x001880b009007988 */ /* 0x0001e40008000006 */
[----:B0-----:R-:W-:Y:S01]  /*f140*/  IMAD.MOV.U32 R176, RZ, RZ, R250 ;  /* 0x000000ffffb07224 */ /* 0x001fe200078e00fa */
[----:B--2---:R-:W-:-:S05]  /*f150*/  IADD3 R6, P1, R0, R177, RZ ;  /* 0x000000b100067210 */ /* 0x004fca0007f3e0ff */
[----:B------:R-:W-:Y:S02]  /*f160*/  IMAD.X R7, R179, 0x1, R250, P1 ;  /* 0x00000001b3077824 */ /* 0x000fe400008e06fa */
[----:B------:R-:W2:Y:S04]  /*f170*/  LDL.LU R250, [R1+0x200] ;  /* 0x0002000001fa7983 */ /* 0x000ea80000300800 */
[----:B------:R0:W-:Y:S04]  /*f180*/  STS.U8 [R9+UR6+0x480], R155 ;  /* 0x0004809b09007988 */ /* 0x0001e80008000006 */
[----:B------:R1:W-:Y:S04]  /*f190*/  STS.U8 [R9+UR6+0x580], R154 ;  /* 0x0005809a09007988 */ /* 0x0003e80008000006 */
[----:B------:R3:W-:Y:S01]  /*f1a0*/  STS.U8 [R9+UR6+0x680], R153 ;  /* 0x0006809909007988 */ /* 0x0007e20008000006 */
[----:B0-----:R-:W-:-:S03]  /*f1b0*/  PRMT R155, RZ, 0x7610, R155 ;  /* 0x00007610ff9b7816 */ /* 0x001fc6000000009b */
[----:B------:R0:W-:Y:S04]  /*f1c0*/  STS.U8 [R9+UR6+0x780], R152 ;  /* 0x0007809809007988 */ /* 0x0001e80008000006 */
[----:B------:R2:W4:Y:S01]  /*f1d0*/  @!P0 LDG.E.U8 R155, desc[UR16][R6.64] ;  /* 0x00000010069b8981 */ /* 0x000522000c1e1100 */
[----:B-1----:R-:W-:Y:S02]  /*f1e0*/  PRMT R154, RZ, 0x7610, R154 ;  /* 0x00007610ff9a7816 */ /* 0x002fe4000000009a */
[----:B---3--:R-:W-:Y:S01]  /*f1f0*/  PRMT R153, RZ, 0x7610, R153 ;  /* 0x00007610ff997816 */ /* 0x008fe20000000099 */
[----:B------:R1:W-:Y:S01]  /*f200*/  STS.U8 [R9+UR6+0x880], R23 ;  /* 0x0008801709007988 */ /* 0x0003e20008000006 */
[----:B0-----:R-:W-:-:S03]  /*f210*/  PRMT R152, RZ, 0x7610, R152 ;  /* 0x00007610ff987816 */ /* 0x001fc60000000098 */
[----:B------:R0:W-:Y:S04]  /*f220*/  STS.U8 [R9+UR6+0x980], R22 ;  /* 0x0009801609007988 */ /* 0x0001e80008000006 */
[----:B------:R3:W-:Y:S01]  /*f230*/  STS.U8 [R9+UR6+0xa80], R21 ;  /* 0x000a801509007988 */ /* 0x0007e20008000006 */
[----:B-1----:R-:W-:-:S03]  /*f240*/  PRMT R23, RZ, 0x7610, R23 ;  /* 0x00007610ff177816 */ /* 0x002fc60000000017 */
[----:B------:R1:W-:Y:S01]  /*f250*/  STS.U8 [R9+UR6+0xb80], R20 ;  /* 0x000b801409007988 */ /* 0x0003e20008000006 */
[----:B0-----:R-:W-:-:S03]  /*f260*/  PRMT R22, RZ, 0x7610, R22 ;  /* 0x00007610ff167816 */ /* 0x001fc60000000016 */
[----:B------:R0:W-:Y:S01]  /*f270*/  STS.U8 [R9+UR6+0xc80], R19 ;  /* 0x000c801309007988 */ /* 0x0001e20008000006 */
[----:B---3--:R-:W-:-:S03]  /*f280*/  PRMT R21, RZ, 0x7610, R21 ;  /* 0x00007610ff157816 */ /* 0x008fc60000000015 */
        /* <DEDUP_REMOVED lines=16> */
[----:B------:R-:W4:Y:S01]  /*f390*/  LDL.LU.64 R24, [R1] ;  /* 0x0000000001187983 */ /* 0x000f220000300a00 */
[----:B---3--:R-:W-:-:S03]  /*f3a0*/  PRMT R12, RZ, 0x7610, R12 ;  /* 0x00007610ff0c7816 */ /* 0x008fc6000000000c */
[----:B------:R-:W3:Y:S01]  /*f3b0*/  LDL.LU.64 R26, [R1+0x8] ;  /* 0x00000800011a7983 */ /* 0x000ee20000300a00 */
[----:B-1----:R-:W-:-:S03]  /*f3c0*/  PRMT R11, RZ, 0x7610, R11 ;  /* 0x00007610ff0b7816 */ /* 0x002fc6000000000b */
[----:B------:R-:W3:Y:S04]  /*f3d0*/  LDL.LU.64 R28, [R1+0x10] ;  /* 0x00001000011c7983 */ /* 0x000ee80000300a00 */
[----:B------:R-:W3:Y:S04]  /*f3e0*/  LDL.LU.64 R30, [R1+0x18] ;  /* 0x00001800011e7983 */ /* 0x000ee80000300a00 */
[----:B------:R-:W3:Y:S04]  /*f3f0*/  LDL.LU.64 R32, [R1+0x20] ;  /* 0x0000200001207983 */ /* 0x000ee80000300a00 */
[----:B------:R-:W3:Y:S04]  /*f400*/  LDL.LU.64 R34, [R1+0x28] ;  /* 0x0000280001227983 */ /* 0x000ee80000300a00 */
[----:B------:R-:W3:Y:S04]  /*f410*/  LDL.LU.64 R36, [R1+0x30] ;  /* 0x0000300001247983 */ /* 0x000ee80000300a00 */
[----:B------:R0:W-:Y:S04]  /*f420*/  STS.U8 [R9+UR6+0x1580], R10 ;  /* 0x0015800a09007988 */ /* 0x0001e80008000006 */
[----:B------:R-:W3:Y:S04]  /*f430*/  LDL.LU.64 R38, [R1+0x38] ;  /* 0x0000380001267983 */ /* 0x000ee80000300a00 */
[----:B------:R-:W3:Y:S01]  /*f440*/  LDL.LU.64 R40, [R1+0x40] ;  /* 0x0000400001287983 */ /* 0x000ee20000300a00 */
[----:B0-----:R-:W-:-:S03]  /*f450*/  PRMT R10, RZ, 0x7610, R10 ;  /* 0x00007610ff0a7816 */ /* 0x001fc6000000000a */
[----:B------:R-:W3:Y:S04]  /*f460*/  LDL.LU.64 R42, [R1+0x48] ;  /* 0x00004800012a7983 */ /* 0x000ee80000300a00 */
        /* <DEDUP_REMOVED lines=44> */
[----:B------:R-:W3:Y:S01]  /*f730*/  LDL.LU.64 R132, [R1+0x1b0] ;  /* 0x0001b00001847983 */ /* 0x000ee20000300a00 */
[----:B--2---:R-:W-:-:S03]  /*f740*/  IADD3 R6, P1, R0, R250, RZ ;  /* 0x000000fa00067210 */ /* 0x004fc60007f3e0ff */
[----:B------:R-:W3:Y:S02]  /*f750*/  LDL.LU.64 R134, [R1+0x1b8] ;  /* 0x0001b80001867983 */ /* 0x000ee40000300a00 */
[----:B------:R-:W-:Y:S02]  /*f760*/  IMAD.X R7, R179, 0x1, R252, P1 ;  /* 0x00000001b3077824 */ /* 0x000fe400008e06fc */
[----:B------:R-:W3:Y:S04]  /*f770*/  LDL.LU.64 R136, [R1+0x1c0] ;  /* 0x0001c00001887983 */ /* 0x000ee80000300a00 */
[----:B------:R0:W2:Y:S04]  /*f780*/  @!P0 LDG.E.U8 R154, desc[UR16][R6.64] ;  /* 0x00000010069a8981 */ /* 0x0000a8000c1e1100 */
[----:B------:R-:W3:Y:S04]  /*f790*/  LDL.LU.64 R138, [R1+0x1c8] ;  /* 0x0001c800018a7983 */ /* 0x000ee80000300a00 */
[----:B------:R-:W3:Y:S01]  /*f7a0*/  LDL.LU.64 R140, [R1+0x1d0] ;  /* 0x0001d000018c7983 */ /* 0x000ee20000300a00 */
[----:B0-----:R-:W-:-:S03]  /*f7b0*/  IADD3 R6, P1, R0, R249, RZ ;  /* 0x000000f900067210 */ /* 0x001fc60007f3e0ff */
[----:B------:R-:W3:Y:S02]  /*f7c0*/  LDL.LU.64 R142, [R1+0x1d8] ;  /* 0x0001d800018e7983 */ /* 0x000ee40000300a00 */
[----:B------:R-:W-:Y:S02]  /*f7d0*/  IMAD.X R7, R179, 0x1, R248, P1 ;  /* 0x00000001b3077824 */ /* 0x000fe400008e06f8 */
[----:B------:R-:W3:Y:S04]  /*f7e0*/  LDL.LU.64 R144, [R1+0x1e0] ;  /* 0x0001e00001907983 */ /* 0x000ee80000300a00 */
[----:B------:R0:W3:Y:S04]  /*f7f0*/  @!P0 LDG.E.U8 R153, desc[UR16][R6.64] ;  /* 0x0000001006998981 */ /* 0x0000e8000c1e1100 */
[----:B------:R-:W3:Y:S04]  /*f800*/  LDL.LU.64 R146, [R1+0x1e8] ;  /* 0x0001e80001927983 */ /* 0x000ee80000300a00 */
[----:B------:R-:W3:Y:S01]  /*f810*/  LDL.LU.64 R148, [R1+0x1f0] ;  /* 0x0001f00001947983 */ /* 0x000ee20000300a00 */
[----:B0-----:R-:W-:-:S03]  /*f820*/  IADD3 R6, P1, R0, R245, RZ ;  /* 0x000000f500067210 */ /* 0x001fc60007f3e0ff */
[----:B------:R-:W3:Y:S02]  /*f830*/  LDL.LU.64 R150, [R1+0x1f8] ;  /* 0x0001f80001967983 */ /* 0x000ee40000300a00 */
[----:B------:R-:W-:-:S05]  /*f840*/  IMAD.X R7, R179, 0x1, R244, P1 ;  /* 0x00000001b3077824 */ /* 0x000fca00008e06f4 */
[----:B------:R0:W3:Y:S02]  /*f850*/  @!P0 LDG.E.U8 R152, desc[UR16][R6.64] ;  /* 0x0000001006988981 */ /* 0x0000e4000c1e1100 */
[----:B0-----:R-:W-:-:S05]  /*f860*/  IADD3 R6, P1, R0, R241, RZ ;  /* 0x000000f100067210 */ /* 0x001fca0007f3e0ff */
        /* <DEDUP_REMOVED lines=40> */
[----:B------:R0:W3:Y:S04]  /*faf0*/  @!P0 LDG.E.U8 R10, desc[UR16][R6.64] ;  /* 0x00000010060a8981 */ /* 0x0000e8000c1e1100 */
[----:B------:R1:W-:Y:S04]  /*fb00*/  STS.U8 [R9+UR6+0x1980], R175 ;  /* 0x001980af09007988 */ /* 0x0003e80008000006 */
        /* <DEDUP_REMOVED lines=14> */
[----:B----4-:R-:W-:Y:S04]  /*fbf0*/  STS.U8 [R9+UR6+0x2880], R160 ;  /* 0x002880a009007988 */ /* 0x010fe80008000006 */
[----:B------:R-:W-:Y:S04]  /*fc00*/  STS.U8 [R9+UR6+0x3f80], R181 ;  /* 0x003f80b509007988 */ /* 0x000fe80008000006 */
[----:B------:R-:W-:Y:S04]  /*fc10*/  STS.U8 [R9+UR6+0x2980], R159 ;  /* 0x0029809f09007988 */ /* 0x000fe80008000006 */
[----:B------:R-:W-:Y:S04]  /*fc20*/  STS.U8 [R9+UR6+0x2a80], R158 ;  /* 0x002a809e09007988 */ /* 0x000fe80008000006 */
[----:B------:R-:W-:Y:S04]  /*fc30*/  STS.U8 [R9+UR6+0x2b80], R157 ;  /* 0x002b809d09007988 */ /* 0x000fe80008000006 */
[----:B------:R-:W-:Y:S04]  /*fc40*/  STS.U8 [R9+UR6+0x2c80], R156 ;  /* 0x002c809c09007988 */ /* 0x000fe80008000006 */
[----:B------:R-:W-:Y:S04]  /*fc50*/  STS.U8 [R9+UR6+0x2d80], R155 ;  /* 0x002d809b09007988 */ /* 0x000fe80008000006 */
[----:B--2---:R-:W-:Y:S04]  /*fc60*/  STS.U8 [R9+UR6+0x2e80], R154 ;  /* 0x002e809a09007988 */ /* 0x004fe80008000006 */
[----:B---3--:R-:W-:Y:S04]  /*fc70*/  STS.U8 [R9+UR6+0x2f80], R153 ;  /* 0x002f809909007988 */ /* 0x008fe80008000006 */
        /* <DEDUP_REMOVED lines=14> */
[----:B------:R-:W-:Y:S01]  /*fd60*/  UMOV UR14, UR4 ;  /* 0x00000004000e7c82 */ /* 0x000fe20008000000 */
[----:B------:R-:W-:Y:S01]  /*fd70*/  UMOV UR15, 0xc0000010 ;  /* 0xc0000010000f7882 */ /* 0x000fe20000000000 */
[----:B------:R-:W-:Y:S01]  /*fd80*/  IADD3 R185, P1, R185, UR18, RZ ;  /* 0x00000012b9b97c10 */ /* 0x000fe2000ff3e0ff */
[----:B-1----:R-:W2:Y:S01]  /*fd90*/  LDL.LU R175, [R1+0x208] ;  /* 0x0002080001af7983 */ /* 0x002ea20000300800 */
[----:B------:R-:W-:Y:S01]  /*fda0*/  IADD3 R187, P2, R187, UR18, RZ ;  /* 0x00000012bbbb7c10 */ /* 0x000fe2000ff5e0ff */
[----:B------:R-:W-:Y:S01]  /*fdb0*/  UMOV UR8, UR12 ;  /* 0x0000000c00087c82 */ /* 0x000fe20008000000 */
[----:B------:R-:W-:Y:S01]  /*fdc0*/  IADD3 R189, P3, R189, UR18, RZ ;  /* 0x00000012bdbd7c10 */ /* 0x000fe2000ff7e0ff */
[----:B------:R-:W-:Y:S01]  /*fdd0*/  UMOV UR9, UR13 ;  /* 0x0000000d00097c82 */ /* 0x000fe20008000000 */
[----:B------:R-:W-:Y:S01]  /*fde0*/  IADD3 R191, P4, R191, UR18, RZ ;  /* 0x00000012bfbf7c10 */ /* 0x000fe2000ff9e0ff */
[----:B0-----:R-:W0:Y:S01]  /*fdf0*/  LDC R6, c[0x0][0x238] ;  /* 0x00008e00ff067b82 */ /* 0x001e220000000800 */
[----:B------:R-:W-:Y:S01]  /*fe00*/  STS.U8 [R9+UR6+0x3e80], R10 ;  /* 0x003e800a09007988 */ /* 0x000fe20008000006 */
[----:B------:R1:W-:Y:S06]  /*fe10*/  MEMBAR.ALL.CTA ;  /* 0x0000000000007992 */ /* 0x0003ec0000008000 */
[----:B-1----:R-:W1:Y:S02]  /*fe20*/  FENCE.VIEW.ASYNC.S ;  /* 0x00000000000073c6 */ /* 0x002e640000000000 */
[----:B-1----:R-:W-:Y:S06]  /*fe30*/  BAR.SYNC.DEFER_BLOCKING 0x0 ;  /* 0x0000000000007b1d */ /* 0x002fec0000010000 */
[----:B------:R-:W-:-:S06]  /*fe40*/  WARPGROUP.ARRIVE ;  /* 0x00000000000079c5 */ /* 0x000fcc0000000000 */
[----:B------:R-:W-:Y:S01]  /*fe50*/  QGMMA.64x256x32.F32.E4M3.E4M3 R24, gdesc[UR12], R24, gsb0 ;  /* 0x03e000000c1879f3 */ /* 0x000fe20008000818 */
[----:B------:R-:W-:Y:S02]  /*fe60*/  IADD3 R197, P0, R197, UR18, RZ ;  /* 0x00000012c5c57c10 */ /* 0x000fe4000ff1e0ff */
[----:B------:R-:W-:Y:S02]  /*fe70*/  IADD3.X R184, R184, UR19, RZ, P1, !PT ;  /* 0x00000013b8b87c10 */ /* 0x000fe40008ffe4ff */
[----:B------:R-:W-:Y:S02]  /*fe80*/  IADD3 R199, P1, R199, UR18, RZ ;  /* 0x00000012c7c77c10 */ /* 0x000fe4000ff3e0ff */
[----:B------:R-:W-:Y:S02]  /*fe90*/  IADD3.X R186, R186, UR19, RZ, P2, !PT ;  /* 0x00000013baba7c10 */ /* 0x000fe400097fe4ff */
[----:B------:R-:W-:Y:S02]  /*fea0*/  IADD3 R201, P2, R201, UR18, RZ ;  /* 0x00000012c9c97c10 */ /* 0x000fe4000ff5e0ff */
[----:B------:R-:W-:-:S02]  /*feb0*/  IADD3.X R196, R196, UR19, RZ, P0, !PT ;  /* 0x00000013c4c47c10 */ /* 0x000fc400087fe4ff */
        /* <DEDUP_REMOVED lines=20> */
[----:B------:R-:W-:Y:S02]  /*10000*/  IADD3.X R242, R242, UR19, RZ, P2, !PT ;  /* 0x00000013f2f27c10 */ /* 0x000fe400097fe4ff */
[----:B------:R-:W-:Y:S01]  /*10010*/  IADD3 R177, P2, R177, UR18, RZ ;  /* 0x00000012b1b17c10 */ /* 0x000fe2000ff5e0ff */
[----:B------:R1:W-:Y:S04]  /*10020*/  STL [R1+0x200], R250 ;  /* 0x000200fa01007387 */ /* 0x0003e80000100800 */
[----:B-1----:R-:W3:Y:S01]  /*10030*/  LDL.LU R250, [R1+0x8b0] ;  /* 0x0008b00001fa7983 */ /* 0x002ee20000300800 */
[----:B--2---:R-:W-:-:S05]  /*10040*/  IADD3 R175, P1, R175, UR18, RZ ;  /* 0x00000012afaf7c10 */ /* 0x004fca000ff3e0ff */
[----:B------:R-:W-:Y:S04]  /*10050*/  STL [R1+0x208], R175 ;  /* 0x000208af01007387 */ /* 0x000fe80000100800 */
[----:B------:R-:W-:Y:S01]  /*10060*/  STL [R1+0x210], R177 ;  /* 0x000210b101007387 */ /* 0x000fe20000100800 */
[----:B------:R-:W-:-:S03]  /*10070*/  WARPGROUP.DEPBAR.LE gsb0, 0x0 ;  /* 0x00008000000079c5 */ /* 0x000fc60000010000 */
[----:B------:R-:W-:Y:S04]  /*10080*/  STL.64 [R1], R24 ;  /* 0x0000001801007387 */ /* 0x000fe80000100a00 */
        /* <DEDUP_REMOVED lines=62> */
[----:B------:R1:W-:Y:S04]  /*10470*/  STL.64 [R1+0x1f8], R150 ;  /* 0x0001f89601007387 */ /* 0x0003e80000100a00 */
[----:B-1----:R-:W2:Y:S04]  /*10480*/  LDL.LU.64 R150, [R1+0x8a8] ;  /* 0x0008a80001967983 */ /* 0x002ea80000300a00 */
[----:B------:R-:W4:Y:S04]  /*10490*/  LDL.LU.64 R148, [R1+0x8a0] ;  /* 0x0008a00001947983 */ /* 0x000f280000300a00 */
[----:B------:R-:W2:Y:S04]  /*104a0*/  LDL.LU.64 R146, [R1+0x898] ;  /* 0x0008980001927983 */ /* 0x000ea80000300a00 */
[----:B------:R-:W4:Y:S04]  /*104b0*/  LDL.LU.64 R144, [R1+0x890] ;  /* 0x0008900001907983 */ /* 0x000f280000300a00 */
[----:B------:R-:W2:Y:S04]  /*104c0*/  LDL.LU.64 R142, [R1+0x888] ;  /* 0x00088800018e7983 */ /* 0x000ea80000300a00 */
[----:B------:R-:W4:Y:S04]  /*104d0*/  LDL.LU.64 R140, [R1+0x880] ;  /* 0x00088000018c7983 */ /* 0x000f280000300a00 */
[----:B------:R-:W2:Y:S04]  /*104e0*/  LDL.LU.64 R138, [R1+0x878] ;  /* 0x00087800018a7983 */ /* 0x000ea80000300a00 */
[----:B------:R-:W3:Y:S04]  /*104f0*/  LDL.LU.64 R136, [R1+0x870] ;  /* 0x0008700001887983 */ /* 0x000ee80000300a00 */
[----:B------:R-:W4:Y:S04]  /*10500*/  LDL.LU.64 R134, [R1+0x868] ;  /* 0x0008680001867983 */ /* 0x000f280000300a00 */
        /* <DEDUP_REMOVED lines=25> */
[----:B------:R-:W4:Y:S01]  /*106a0*/  LDL.LU.64 R82, [R1+0x798] ;  /* 0x0007980001527983 */ /* 0x000f220000300a00 */
[----:B------:R-:W-:-:S03]  /*106b0*/  IADD3 R193, P5, R193, UR18, RZ ;  /* 0x00000012c1c17c10 */ /* 0x000fc6000ffbe0ff */
[----:B------:R-:W4:Y:S01]  /*106c0*/  LDL.LU.64 R80, [R1+0x790] ;  /* 0x0007900001507983 */ /* 0x000f220000300a00 */
[----:B------:R-:W-:-:S03]  /*106d0*/  IADD3.X R188, R188, UR19, RZ, P3, !PT ;  /* 0x00000013bcbc7c10 */ /* 0x000fc60009ffe4ff */
        /* <DEDUP_REMOVED lines=21> */
[----:B------:R-:W-:Y:S02]  /*10830*/  IADD3 R221, P5, R221, UR18, RZ ;  /* 0x00000012dddd7c10 */ /* 0x000fe4000ffbe0ff */
[----:B------:R-:W-:Y:S01]  /*10840*/  IADD3.X R216, R216, UR19, RZ, P3, !PT ;  /* 0x00000013d8d87c10 */ /* 0x000fe20009ffe4ff */
        /* <DEDUP_REMOVED lines=23> */
[----:B------:R-:W-:-:S03]  /*109c0*/  IADD3.X R246, R246, UR19, RZ, P4, !PT ;  /* 0x00000013f6f67c10 */ /* 0x000fc6000a7fe4ff */
[----:B------:R-:W4:Y:S01]  /*109d0*/  LDL.LU.64 R34, [R1+0x6d8] ;  /* 0x0006d80001227983 */ /* 0x000f220000300a00 */
[----:B------:R-:W-:-:S03]  /*109e0*/  IADD3 R178, P4, R178, UR18, RZ ;  /* 0x00000012b2b27c10 */ /* 0x000fc6000ff9e0ff */
[----:B------:R-:W4:Y:S01]  /*109f0*/  LDL.LU.64 R32, [R1+0x6d0] ;  /* 0x0006d00001207983 */ /* 0x000f220000300a00 */
[----:B------:R-:W-:-:S03]  /*10a00*/  IADD3.X R248, R248, UR19, RZ, P5, !PT ;  /* 0x00000013f8f87c10 */ /* 0x000fc6000affe4ff */
[----:B------:R-:W4:Y:S04]  /*10a10*/  LDL.LU.64 R30, [R1+0x6c8] ;  /* 0x0006c800011e7983 */ /* 0x000f280000300a00 */
[----:B------:R-:W4:Y:S04]  /*10a20*/  LDL.LU.64 R28, [R1+0x6c0] ;  /* 0x0006c000011c7983 */ /* 0x000f280000300a00 */
[----:B------:R-:W4:Y:S04]  /*10a30*/  LDL.LU.64 R26, [R1+0x6b8] ;  /* 0x0006b800011a7983 */ /* 0x000f280000300a00 */
[----:B------:R-:W4:Y:S01]  /*10a40*/  LDL.LU.64 R24, [R1+0x6b0] ;  /* 0x0006b00001187983 */ /* 0x000f220000300a00 */
[----:B---3--:R-:W-:-:S02]  /*10a50*/  IADD3 R136, P3, R136, UR18, RZ ;  /* 0x0000001288887c10 */ /* 0x008fc4000ff7e0ff */
[----:B------:R-:W-:-:S03]  /*10a60*/  IADD3 R137, P5, R137, UR18, RZ ;  /* 0x0000001289897c10 */ /* 0x000fc6000ffbe0ff */
[----:B------:R1:W-:Y:S04]  /*10a70*/  STL [R1+0x218], R136 ;  /* 0x0002188801007387 */ /* 0x0003e80000100800 */
[----:B-1----:R-:W3:Y:S04]  /*10a80*/  LDL.LU R136, [R1+0x6ac] ;  /* 0x0006ac0001887983 */ /* 0x002ee80000300800 */
[----:B------:R-:W3:Y:S04]  /*10a90*/  LDL.LU R167, [R1+0x270] ;  /* 0x0002700001a77983 */ /* 0x000ee80000300800 */
[----:B------:R-:W-:Y:S04]  /*10aa0*/  STL [R1+0x220], R178 ;  /* 0x000220b201007387 */ /* 0x000fe80000100800 */
[----:B------:R1:W-:Y:S04]  /*10ab0*/  STL [R1+0x228], R137 ;  /* 0x0002288901007387 */ /* 0x0003e80000100800 */
[----:B-1----:R-:W3:Y:S04]  /*10ac0*/  LDL.LU R137, [R1+0x6a8] ;  /* 0x0006a80001897983 */ /* 0x002ee80000300800 */
[----:B------:R-:W3:Y:S04]  /*10ad0*/  LDL.LU R168, [R1+0x278] ;  /* 0x0002780001a87983 */ /* 0x000ee80000300800 */
[----:B------:R-:W3:Y:S01]  /*10ae0*/  LDL.LU R177, [R1+0x244] ;  /* 0x0002440001b17983 */ /* 0x000ee20000300800 */
[----:B------:R-:W-:-:S04]  /*10af0*/  IADD3 R195, P6, R195, UR18, RZ ;  /* 0x00000012c3c37c10 */ /* 0x000fc8000ffde0ff */
[----:B------:R-:W-:Y:S02]  /*10b00*/  IADD3.X R194, R194, UR19, RZ, P6, !PT ;  /* 0x00000013c2c27c10 */ /* 0x000fe4000b7fe4ff */
[----:B------:R-:W-:-:S04]  /*10b10*/  IADD3 R209, P6, R209, UR18, RZ ;  /* 0x00000012d1d17c10 */ /* 0x000fc8000ffde0ff */
[----:B------:R-:W-:Y:S02]  /*10b20*/  IADD3.X R208, R208, UR19, RZ, P6, !PT ;  /* 0x00000013d0d07c10 */ /* 0x000fe4000b7fe4ff */
[----:B------:R-:W-:-:S04]  /*10b30*/  IADD3 R223, P6, R223, UR18, RZ ;  /* 0x00000012dfdf7c10 */ /* 0x000fc8000ffde0ff */
[----:B------:R-:W-:Y:S02]  /*10b40*/  IADD3.X R222, R222, UR19, RZ, P6, !PT ;  /* 0x00000013dede7c10 */ /* 0x000fe4000b7fe4ff */
[----:B------:R-:W-:-:S04]  /*10b50*/  IADD3 R237, P6, R237, UR18, RZ ;  /* 0x00000012eded7c10 */ /* 0x000fc8000ffde0ff */
[----:B------:R-:W-:Y:S02]  /*10b60*/  IADD3.X R236, R236, UR19, RZ, P6, !PT ;  /* 0x00000013ecec7c10 */ /* 0x000fe4000b7fe4ff */
[----:B------:R-:W-:Y:S02]  /*10b70*/  IADD3 R251, P6, R251, UR18, RZ ;  /* 0x00000012fbfb7c10 */ /* 0x000fe4000ffde0ff */
[----:B------:R-:W-:Y:S02]  /*10b80*/  IADD3.X R252, R252, UR19, RZ, P0, !PT ;  /* 0x00000013fcfc7c10 */ /* 0x000fe400087fe4ff */
[----:B------:R-:W-:Y:S02]  /*10b90*/  IADD3.X R250, R250, UR19, RZ, P6, !PT ;  /* 0x00000013fafa7c10 */ /* 0x000fe4000b7fe4ff */
[----:B--2---:R-:W-:Y:S02]  /*10ba0*/  IADD3 R138, P6, R138, UR18, RZ ;  /* 0x000000128a8a7c10 */ /* 0x004fe4000ffde0ff */
[----:B------:R-:W-:-:S02]  /*10bb0*/  IADD3 R139, P0, R139, UR18, RZ ;  /* 0x000000128b8b7c10 */ /* 0x000fc4000ff1e0ff */
[----:B----4-:R-:W-:Y:S01]  /*10bc0*/  IADD3.X R140, R140, UR19, RZ, P1, !PT ;  /* 0x000000138c8c7c10 */ /* 0x010fe20008ffe4ff */
[----:B------:R1:W-:Y:S01]  /*10bd0*/  STL [R1+0x230], R138 ;  /* 0x0002308a01007387 */ /* 0x0003e20000100800 */
[----:B------:R-:W-:Y:S02]  /*10be0*/  IADD3 R141, P1, R141, UR18, RZ ;  /* 0x000000128d8d7c10 */ /* 0x000fe4000ff3e0ff */
[----:B------:R-:W-:Y:S02]  /*10bf0*/  IADD3.X R176, R176, UR19, RZ, P2, !PT ;  /* 0x00000013b0b07c10 */ /* 0x000fe400097fe4ff */
[----:B------:R-:W-:Y:S01]  /*10c00*/  IADD3 R142, P2, R142, UR18, RZ ;  /* 0x000000128e8e7c10 */ /* 0x000fe2000ff5e0ff */
[----:B-1----:R-:W2:Y:S04]  /*10c10*/  LDL.LU R138, [R1+0x6a4] ;  /* 0x0006a400018a7983 */ /* 0x002ea80000300800 */
[----:B------:R1:W-:Y:S01]  /*10c20*/  STL [R1+0x238], R139 ;  /* 0x0002388b01007387 */ /* 0x0003e20000100800 */
[----:B------:R-:W-:-:S03]  /*10c30*/  IADD3.X R143, R143, UR19, RZ, P3, !PT ;  /* 0x000000138f8f7c10 */ /* 0x000fc60009ffe4ff */
[----:B-1----:R-:W2:Y:S04]  /*10c40*/  LDL.LU R139, [R1+0x6a0] ;  /* 0x0006a000018b7983 */ /* 0x002ea80000300800 */
[----:B------:R1:W-:Y:S01]  /*10c50*/  STL [R1+0x204], R140 ;  /* 0x0002048c01007387 */ /* 0x0003e20000100800 */
[----:B------:R-:W-:-:S03]  /*10c60*/  IADD3 R144, P3, R144, UR18, RZ ;  /* 0x0000001290907c10 */ /* 0x000fc6000ff7e0ff */
[----:B-1----:R-:W2:Y:S04]  /*10c70*/  LDL.LU R140, [R1+0x69c] ;  /* 0x00069c00018c7983 */ /* 0x002ea80000300800 */
[----:B------:R1:W-:Y:S01]  /*10c80*/  STL [R1+0x240], R141 ;  /* 0x0002408d01007387 */ /* 0x0003e20000100800 */
[----:B------:R-:W-:-:S03]  /*10c90*/  IADD3.X R145, R145, UR19, RZ, P4, !PT ;  /* 0x0000001391917c10 */ /* 0x000fc6000a7fe4ff */
[----:B-1----:R-:W2:Y:S04]  /*10ca0*/  LDL.LU R141, [R1+0x698] ;  /* 0x00069800018d7983 */ /* 0x002ea80000300800 */
[----:B------:R-:W4:Y:S04]  /*10cb0*/  LDL.LU R178, [R1+0x288] ;  /* 0x0002880001b27983 */ /* 0x000f280000300800 */
[----:B------:R1:W-:Y:S01]  /*10cc0*/  STL [R1+0x248], R142 ;  /* 0x0002488e01007387 */ /* 0x0003e20000100800 */
[----:B------:R-:W-:-:S03]  /*10cd0*/  IADD3 R146, P4, R146, UR18, RZ ;  /* 0x0000001292927c10 */ /* 0x000fc6000ff9e0ff */
[----:B-1----:R-:W2:Y:S04]  /*10ce0*/  LDL.LU R142, [R1+0x694] ;  /* 0x00069400018e7983 */ /* 0x002ea80000300800 */
[----:B------:R-:W-:Y:S04]  /*10cf0*/  STL [R1+0x20c], R176 ;  /* 0x00020cb001007387 */ /* 0x000fe80000100800 */
[----:B------:R-:W2:Y:S04]  /*10d00*/  LDL.LU R169, [R1+0x254] ;  /* 0x0002540001a97983 */ /* 0x000ea80000300800 */
[----:B------:R-:W2:Y:S04]  /*10d10*/  LDL.LU R172, [R1+0x290] ;  /* 0x0002900001ac7983 */ /* 0x000ea80000300800 */
[----:B------:R1:W-:Y:S01]  /*10d20*/  STL [R1+0x214], R143 ;  /* 0x0002148f01007387 */ /* 0x0003e20000100800 */
[----:B------:R-:W-:-:S02]  /*10d30*/  IADD3.X R147, R147, UR19, RZ, P5, !PT ;  /* 0x0000001393937c10 */ /* 0x000fc4000affe4ff */
[----:B------:R-:W-:Y:S01]  /*10d40*/  IADD3 R148, P5, R148, UR18, RZ ;  /* 0x0000001294947c10 */ /* 0x000fe2000ffbe0ff */
[----:B-1----:R-:W2:Y:S04]  /*10d50*/  LDL.LU R143, [R1+0x690] ;  /* 0x00069000018f7983 */ /* 0x002ea80000300800 */
[----:B------:R-:W2:Y:S04]  /*10d60*/  LDL.LU R173, [R1+0x298] ;  /* 0x0002980001ad7983 */ /* 0x000ea80000300800 */
[----:B------:R-:W2:Y:S04]  /*10d70*/  LDL.LU R174, [R1+0x264] ;  /* 0x0002640001ae7983 */ /* 0x000ea80000300800 */
[----:B------:R1:W-:Y:S01]  /*10d80*/  STL [R1+0x250], R144 ;  /* 0x0002509001007387 */ /* 0x0003e20000100800 */
[----:B------:R-:W-:-:S02]  /*10d90*/  IADD3.X R149, R149, UR19, RZ, P6, !PT ;  /* 0x0000001395957c10 */ /* 0x000fc4000b7fe4ff */
[----:B------:R-:W-:Y:S01]  /*10da0*/  IADD3 R150, P6, R150, UR18, RZ ;  /* 0x0000001296967c10 */ /* 0x000fe2000ffde0ff */
[----:B-1----:R-:W2:Y:S04]  /*10db0*/  LDL.LU R144, [R1+0x68c] ;  /* 0x00068c0001907983 */ /* 0x002ea80000300800 */
[----:B------:R1:W-:Y:S01]  /*10dc0*/  STL [R1+0x21c], R145 ;  /* 0x00021c9101007387 */ /* 0x0003e20000100800 */
[----:B------:R-:W-:-:S03]  /*10dd0*/  IADD3.X R151, R151, UR19, RZ, P0, !PT ;  /* 0x0000001397977c10 */ /* 0x000fc600087fe4ff */
[----:B-1----:R-:W2:Y:S04]  /*10de0*/  LDL.LU R145, [R1+0x688] ;  /* 0x0006880001917983 */ /* 0x002ea80000300800 */
[----:B------:R1:W-:Y:S04]  /*10df0*/  STL [R1+0x258], R146 ;  /* 0x0002589201007387 */ /* 0x0003e80000100800 */
[----:B-1----:R-:W2:Y:S04]  /*10e00*/  LDL.LU R146, [R1+0x684] ;  /* 0x0006840001927983 */ /* 0x002ea80000300800 */
[----:B------:R1:W-:Y:S01]  /*10e10*/  STL [R1+0x224], R147 ;  /* 0x0002249301007387 */ /* 0x0003e20000100800 */
[----:B------:R-:W-:-:S03]  /*10e20*/  IADD3.X R2, R2, UR19, RZ, P1, !PT ;  /* 0x0000001302027c10 */ /* 0x000fc60008ffe4ff */
[----:B-1----:R-:W2:Y:S04]  /*10e30*/  LDL.LU R147, [R1+0x680] ;  /* 0x0006800001937983 */ /* 0x002ea80000300800 */
[----:B------:R1:W-:Y:S04]  /*10e40*/  STL [R1+0x260], R148 ;  /* 0x0002609401007387 */ /* 0x0003e80000100800 */
[----:B-1----:R-:W2:Y:S04]  /*10e50*/  LDL.LU R148, [R1+0x67c] ;  /* 0x00067c0001947983 */ /* 0x002ea80000300800 */
[----:B------:R-:W2:Y:S04]  /*10e60*/  LDL.LU R175, [R1+0x2a8] ;  /* 0x0002a80001af7983 */ /* 0x000ea80000300800 */
[----:B------:R1:W-:Y:S04]  /*10e70*/  STL [R1+0x22c], R149 ;  /* 0x00022c9501007387 */ /* 0x0003e80000100800 */
[----:B-1----:R-:W2:Y:S04]  /*10e80*/  LDL.LU R149, [R1+0x678] ;  /* 0x0006780001957983 */ /* 0x002ea80000300800 */
[----:B------:R1:W-:Y:S04]  /*10e90*/  STL [R1+0x268], R150 ;  /* 0x0002689601007387 */ /* 0x0003e80000100800 */
[----:B-1----:R-:W2:Y:S04]  /*10ea0*/  LDL.LU R150, [R1+0x674] ;  /* 0x0006740001967983 */ /* 0x002ea80000300800 */
[----:B------:R-:W2:Y:S04]  /*10eb0*/  LDL.LU R165, [R1+0x274] ;  /* 0x0002740001a57983 */ /* 0x000ea80000300800 */
[----:B------:R-:W2:Y:S04]  /*10ec0*/  LDL.LU R170, [R1+0x2b0] ;  /* 0x0002b00001aa7983 */ /* 0x000ea80000300800 */
[----:B------:R1:W-:Y:S04]  /*10ed0*/  STL [R1+0x234], R151 ;  /* 0x0002349701007387 */ /* 0x0003e80000100800 */
[----:B-1----:R-:W2:Y:S04]  /*10ee0*/  LDL.LU R151, [R1+0x670] ;  /* 0x0006700001977983 */ /* 0x002ea80000300800 */
[----:B------:R-:W2:Y:S04]  /*10ef0*/  LDL.LU R171, [R1+0x2b8] ;  /* 0x0002b80001ab7983 */ /* 0x000ea80000300800 */
[----:B------:R-:W2:Y:S01]  /*10f00*/  LDL.LU R176, [R1+0x284] ;  /* 0x0002840001b07983 */ /* 0x000ea20000300800 */
[----:B---3--:R-:W-:-:S03]  /*10f10*/  IADD3 R167, P0, R167, UR18, RZ ;  /* 0x00000012a7a77c10 */ /* 0x008fc6000ff1e0ff */
[----:B------:R1:W-:Y:S04]  /*10f20*/  STL [R1+0x23c], R2 ;  /* 0x00023c0201007387 */ /* 0x0003e80000100800 */
[----:B-1----:R-:W3:Y:S04]  /*10f30*/  LDL.LU R2, [R1+0x66c] ;  /* 0x00066c0001027983 */ /* 0x002ee80000300800 */
[----:B------:R-:W-:Y:S01]  /*10f40*/  STL [R1+0x270], R167 ;  /* 0x000270a701007387 */ /* 0x000fe20000100800 */
[----:B------:R-:W-:Y:S02]  /*10f50*/  IADD3 R168, P1, R168, UR18, RZ ;  /* 0x00000012a8a87c10 */ /* 0x000fe4000ff3e0ff */
[----:B------:R-:W-:-:S02]  /*10f60*/  IADD3.X R177, R177, UR19, RZ, P2, !PT ;  /* 0x00000013b1b17c10 */ /* 0x000fc400097fe4ff */
[----:B------:R-:W-:-:S03]  /*10f70*/  IADD3 R8, P2, R8, UR18, RZ ;  /* 0x0000001208087c10 */ /* 0x000fc6000ff5e0ff */
[----:B------:R1:W-:Y:S04]  /*10f80*/  STL [R1+0x244], R177 ;  /* 0x000244b101007387 */ /* 0x0003e80000100800 */
[----:B-1----:R-:W3:Y:S04]  /*10f90*/  LDL.LU R177, [R1+0x2c8] ;  /* 0x0002c80001b17983 */ /* 0x002ee80000300800 */
[----:B------:R-:W-:Y:S04]  /*10fa0*/  STL [R1+0x278], R168 ;  /* 0x000278a801007387 */ /* 0x000fe80000100800 */
[----:B------:R1:W-:Y:S04]  /*10fb0*/  STL [R1+0x280], R8 ;  /* 0x0002800801007387 */ /* 0x0003e80000100800 */
[----:B-1----:R-:W3:Y:S01]  /*10fc0*/  LDL.LU R8, [R1+0x668] ;  /* 0x0006680001087983 */ /* 0x002ee20000300800 */
[----:B------:R-:W-:-:S02]  /*10fd0*/  IADD3.X R3, R3, UR19, RZ, P3, !PT ;  /* 0x0000001303037c10 */ /* 0x000fc40009ffe4ff */
[----:B------:R-:W-:-:S03]  /*10fe0*/  IADD3.X R5, R5, UR19, RZ, P5, !PT ;  /* 0x0000001305057c10 */ /* 0x000fc6000affe4ff */
[----:B------:R1:W-:Y:S04]  /*10ff0*/  STL [R1+0x24c], R3 ;  /* 0x00024c0301007387 */ /* 0x0003e80000100800 */
[----:B-1----:R-:W3:Y:S04]  /*11000*/  LDL.LU R3, [R1+0x664] ;  /* 0x0006640001037983 */ /* 0x002ee80000300800 */
[----:B------:R-:W3:Y:S04]  /*11010*/  LDL.LU R166, [R1+0x294] ;  /* 0x0002940001a67983 */ /* 0x000ee80000300800 */
[----:B------:R-:W3:Y:S04]  /*11020*/  LDL.LU R167, [R1+0x2d0] ;  /* 0x0002d00001a77983 */ /* 0x000ee80000300800 */
[----:B------:R-:W3:Y:S01]  /*11030*/  LDL.LU R168, [R1+0x2d8] ;  /* 0x0002d80001a87983 */ /* 0x000ee20000300800 */
[----:B----4-:R-:W-:-:S05]  /*11040*/  IADD3 R178, P3, R178, UR18, RZ ;  /* 0x00000012b2b27c10 */ /* 0x010fca000ff7e0ff */
[----:B------:R1:W-:Y:S04]  /*11050*/  STL [R1+0x288], R178 ;  /* 0x000288b201007387 */ /* 0x0003e80000100800 */
[----:B-1----:R-:W4:Y:S01]  /*11060*/  LDL.LU R178, [R1+0x2a4] ;  /* 0x0002a40001b27983 */ /* 0x002f220000300800 */
[----:B--2---:R-:W-:-:S03]  /*11070*/  IADD3.X R169, R169, UR19, RZ, P4, !PT ;  /* 0x00000013a9a97c10 */ /* 0x004fc6000a7fe4ff */
[----:B------:R1:W-:Y:S01]  /*11080*/  STL [R1+0x25c], R5 ;  /* 0x00025c0501007387 */ /* 0x0003e20000100800 */
[----:B------:R-:W-:-:S03]  /*11090*/  IADD3 R172, P4, R172, UR18, RZ ;  /* 0x00000012acac7c10 */ /* 0x000fc6000ff9e0ff */
[----:B------:R-:W-:Y:S04]  /*110a0*/  STL [R1+0x254], R169 ;  /* 0x000254a901007387 */ /* 0x000fe80000100800 */
[----:B-1----:R-:W2:Y:S04]  /*110b0*/  LDL.LU R5, [R1+0x660] ;  /* 0x0006600001057983 */ /* 0x002ea80000300800 */
[----:B------:R1:W-:Y:S01]  /*110c0*/  STL [R1+0x290], R172 ;  /* 0x000290ac01007387 */ /* 0x0003e20000100800 */
[----:B------:R-:W-:-:S03]  /*110d0*/  IADD3 R173, P5, R173, UR18, RZ ;  /* 0x00000012adad7c10 */ /* 0x000fc6000ffbe0ff */
[----:B-1----:R-:W2:Y:S01]  /*110e0*/  LDL.LU R172, [R1+0x2e8] ;  /* 0x0002e80001ac7983 */ /* 0x002ea20000300800 */
[----:B------:R-:W-:-:S03]  /*110f0*/  IADD3.X R174, R174, UR19, RZ, P6, !PT ;  /* 0x00000013aeae7c10 */ /* 0x000fc6000b7fe4ff */
[----:B------:R-:W-:Y:S01]  /*11100*/  STL [R1+0x298], R173 ;  /* 0x000298ad01007387 */ /* 0x000fe20000100800 */
[----:B---3--:R-:W-:-:S05]  /*11110*/  IADD3 R8, P6, R8, UR18, RZ ;  /* 0x0000001208087c10 */ /* 0x008fca000ffde0ff */
[----:B------:R1:W-:Y:S04]  /*11120*/  STL [R1+0x2a0], R8 ;  /* 0x0002a00801007387 */ /* 0x0003e80000100800 */
[----:B------:R-:W-:Y:S04]  /*11130*/  STL [R1+0x264], R174 ;  /* 0x000264ae01007387 */ /* 0x000fe80000100800 */
[----:B-1----:R-:W3:Y:S01]  /*11140*/  LDL.LU R8, [R1+0x65c] ;  /* 0x00065c0001087983 */ /* 0x002ee20000300800 */
[----:B------:R-:W-:Y:S02]  /*11150*/  IADD3.X R180, R180, UR19, RZ, P0, !PT ;  /* 0x00000013b4b47c10 */ /* 0x000fe400087fe4ff */
[----:B------:R-:W-:-:S03]  /*11160*/  IADD3 R175, P0, R175, UR18, RZ ;  /* 0x00000012afaf7c10 */ /* 0x000fc6000ff1e0ff */
[----:B------:R1:W-:Y:S01]  /*11170*/  STL [R1+0x26c], R180 ;  /* 0x00026cb401007387 */ /* 0x0003e20000100800 */
[----:B------:R-:W-:Y:S02]  /*11180*/  IADD3.X R182, R182, UR19, RZ, P2, !PT ;  /* 0x00000013b6b67c10 */ /* 0x000fe400097fe4ff */
[----:B------:R-:W-:Y:S02]  /*11190*/  IADD3.X R165, R165, UR19, RZ, P1, !PT ;  /* 0x00000013a5a57c10 */ /* 0x000fe40008ffe4ff */
[----:B------:R-:W-:Y:S01]  /*111a0*/  IADD3 R170, P1, R170, UR18, RZ ;  /* 0x00000012aaaa7c10 */ /* 0x000fe2000ff3e0ff */
[----:B-1----:R-:W2:Y:S04]  /*111b0*/  LDL.LU R180, [R1+0x658] ;  /* 0x0006580001b47983 */ /* 0x002ea80000300800 */
[----:B------:R-:W2:Y:S01]  /*111c0*/  LDL.LU R169, [R1+0x2b4] ;  /* 0x0002b40001a97983 */ /* 0x000ea20000300800 */
[----:B------:R-:W-:-:S03]  /*111d0*/  IADD3.X R176, R176, UR19, RZ, P3, !PT ;  /* 0x00000013b0b07c10 */ /* 0x000fc60009ffe4ff */
[----:B------:R-:W2:Y:S04]  /*111e0*/  LDL.LU R173, [R1+0x2f0] ;  /* 0x0002f00001ad7983 */ /* 0x000ea80000300800 */
[----:B------:R-:W2:Y:S01]  /*111f0*/  LDL.LU R174, [R1+0x2f8] ;  /* 0x0002f80001ae7983 */ /* 0x000ea20000300800 */
[----:B------:R-:W-:-:S03]  /*11200*/  IADD3 R171, P2, R171, UR18, RZ ;  /* 0x00000012abab7c10 */ /* 0x000fc6000ff5e0ff */
[----:B------:R1:W-:Y:S04]  /*11210*/  STL [R1+0x2a8], R175 ;  /* 0x0002a8af01007387 */ /* 0x0003e80000100800 */
[----:B-1----:R-:W2:Y:S04]  /*11220*/  LDL.LU R175, [R1+0x2c4] ;  /* 0x0002c40001af7983 */ /* 0x002ea80000300800 */
[----:B------:R1:W-:Y:S04]  /*11230*/  STL [R1+0x27c], R182 ;  /* 0x00027cb601007387 */ /* 0x0003e80000100800 */
[----:B------:R-:W-:Y:S04]  /*11240*/  STL [R1+0x274], R165 ;  /* 0x000274a501007387 */ /* 0x000fe80000100800 */
[----:B-1----:R-:W2:Y:S04]  /*11250*/  LDL.LU R182, [R1+0x654] ;  /* 0x0006540001b67983 */ /* 0x002ea80000300800 */
[----:B------:R-:W-:Y:S04]  /*11260*/  STL [R1+0x2b0], R170 ;  /* 0x0002b0aa01007387 */ /* 0x000fe80000100800 */
[----:B------:R1:W-:Y:S04]  /*11270*/  STL [R1+0x284], R176 ;  /* 0x000284b001007387 */ /* 0x0003e80000100800 */
[----:B-1----:R-:W2:Y:S04]  /*11280*/  LDL.LU R176, [R1+0x308] ;  /* 0x0003080001b07983 */ /* 0x002ea80000300800 */
[----:B------:R-:W-:Y:S01]  /*11290*/  STL [R1+0x2b8], R171 ;  /* 0x0002b8ab01007387 */ /* 0x000fe20000100800 */
[----:B---3--:R-:W-:-:S05]  /*112a0*/  IADD3 R8, P3, R8, UR18, RZ ;  /* 0x0000001208087c10 */ /* 0x008fca000ff7e0ff */
[----:B------:R1:W-:Y:S04]  /*112b0*/  STL [R1+0x2c0], R8 ;  /* 0x0002c00801007387 */ /* 0x0003e80000100800 */
        /* <DEDUP_REMOVED lines=9> */
[----:B----4-:R-:W-:-:S03]  /*11350*/  IADD3.X R178, R178, UR19, RZ, P0, !PT ;  /* 0x00000013b2b27c10 */ /* 0x010fc600087fe4ff */
[----:B------:R-:W4:Y:S04]  /*11360*/  LDL.LU R170, [R1+0x310] ;  /* 0x0003100001aa7983 */ /* 0x000f280000300800 */
[----:B------:R-:W4:Y:S01]  /*11370*/  LDL.LU R171, [R1+0x318] ;  /* 0x0003180001ab7983 */ /* 0x000f220000300800 */
[----:B------:R-:W-:-:S03]  /*11380*/  IADD3 R168, P6, R168, UR18, RZ ;  /* 0x00000012a8a87c10 */ /* 0x000fc6000ffde0ff */
[----:B------:R1:W-:Y:S04]  /*11390*/  STL [R1+0x2c8], R177 ;  /* 0x0002c8b101007387 */ /* 0x0003e80000100800 */
[----:B-1----:R-:W4:Y:S04]  /*113a0*/  LDL.LU R177, [R1+0x2e4] ;  /* 0x0002e40001b17983 */ /* 0x002f280000300800 */
[----:B------:R1:W-:Y:S04]  /*113b0*/  STL [R1+0x29c], R2 ;  /* 0x00029c0201007387 */ /* 0x0003e80000100800 */
[----:B------:R-:W-:Y:S04]  /*113c0*/  STL [R1+0x294], R166 ;  /* 0x000294a601007387 */ /* 0x000fe80000100800 */
[----:B-1----:R-:W4:Y:S04]  /*113d0*/  LDL.LU R2, [R1+0x648] ;  /* 0x0006480001027983 */ /* 0x002f280000300800 */
[----:B------:R-:W-:Y:S04]  /*113e0*/  STL [R1+0x2d0], R167 ;  /* 0x0002d0a701007387 */ /* 0x000fe80000100800 */
[----:B------:R1:W-:Y:S04]  /*113f0*/  STL [R1+0x2a4], R178 ;  /* 0x0002a4b201007387 */ /* 0x0003e80000100800 */
[----:B-1----:R-:W4:Y:S04]  /*11400*/  LDL.LU R178, [R1+0x328] ;  /* 0x0003280001b27983 */ /* 0x002f280000300800 */
[----:B------:R-:W-:Y:S01]  /*11410*/  STL [R1+0x2d8], R168 ;  /* 0x0002d8a801007387 */ /* 0x000fe20000100800 */
[----:B---3--:R-:W-:-:S05]  /*11420*/  IADD3 R8, P0, R8, UR18, RZ ;  /* 0x0000001208087c10 */ /* 0x008fca000ff1e0ff */
[----:B------:R1:W-:Y:S04]  /*11430*/  STL [R1+0x2e0], R8 ;  /* 0x0002e00801007387 */ /* 0x0003e80000100800 */
[----:B-1----:R-:W3:Y:S01]  /*11440*/  LDL.LU R8, [R1+0x644] ;  /* 0x0006440001087983 */ /* 0x002ee20000300800 */
[----:B------:R-:W-:Y:S02]  /*11450*/  IADD3.X R3, R3, UR19, RZ, P1, !PT ;  /* 0x0000001303037c10 */ /* 0x000fe40008ffe4ff */
[----:B--2---:R-:W-:-:S03]  /*11460*/  IADD3 R172, P1, R172, UR18, RZ ;  /* 0x00000012acac7c10 */ /* 0x004fc6000ff3e0ff */
[----:B------:R1:W-:Y:S01]  /*11470*/  STL [R1+0x2ac], R3 ;  /* 0x0002ac0301007387 */ /* 0x0003e20000100800 */
[----:B------:R-:W-:Y:S02]  /*11480*/  IADD3.X R5, R5, UR19, RZ, P3, !PT ;  /* 0x0000001305057c10 */ /* 0x000fe40009ffe4ff */
[----:B------:R-:W-:Y:S02]  /*11490*/  IADD3.X R169, R169, UR19, RZ, P2, !PT ;  /* 0x00000013a9a97c10 */ /* 0x000fe400097fe4ff */
[----:B------:R-:W-:Y:S01]  /*114a0*/  IADD3 R173, P2, R173, UR18, RZ ;  /* 0x00000012adad7c10 */ /* 0x000fe2000ff5e0ff */
[----:B-1----:R-:W2:Y:S01]  /*114b0*/  LDL.LU R3, [R1+0x640] ;  /* 0x0006400001037983 */ /* 0x002ea20000300800 */
[----:B------:R-:W-:-:S03]  /*114c0*/  IADD3.X R175, R175, UR19, RZ, P4, !PT ;  /* 0x00000013afaf7c10 */ /* 0x000fc6000a7fe4ff */
[----:B------:R-:W2:Y:S04]  /*114d0*/  LDL.LU R166, [R1+0x2f4] ;  /* 0x0002f40001a67983 */ /* 0x000ea80000300800 */
[----:B------:R-:W2:Y:S01]  /*114e0*/  LDL.LU R167, [R1+0x330] ;  /* 0x0003300001a77983 */ /* 0x000ea20000300800 */
[----:B------:R-:W-:-:S03]  /*114f0*/  IADD3 R174, P3, R174, UR18, RZ ;  /* 0x00000012aeae7c10 */ /* 0x000fc6000ff7e0ff */
[----:B------:R-:W2:Y:S04]  /*11500*/  LDL.LU R168, [R1+0x338] ;  /* 0x0003380001a87983 */ /* 0x000ea80000300800 */
[----:B------:R1:W-:Y:S04]  /*11510*/  STL [R1+0x2e8], R172 ;  /* 0x0002e8ac01007387 */ /* 0x0003e80000100800 */
[----:B-1----:R-:W2:Y:S04]  /*11520*/  LDL.LU R172, [R1+0x304] ;  /* 0x0003040001ac7983 */ /* 0x002ea80000300800 */
[----:B------:R1:W-:Y:S04]  /*11530*/  STL [R1+0x2bc], R5 ;  /* 0x0002bc0501007387 */ /* 0x0003e80000100800 */
[----:B------:R-:W-:Y:S04]  /*11540*/  STL [R1+0x2b4], R169 ;  /* 0x0002b4a901007387 */ /* 0x000fe80000100800 */
[----:B-1----:R-:W2:Y:S04]  /*11550*/  LDL.LU R5, [R1+0x63c] ;  /* 0x00063c0001057983 */ /* 0x002ea80000300800 */
[----:B------:R-:W-:Y:S01]  /*11560*/  STL [R1+0x2f0], R173 ;  /* 0x0002f0ad01007387 */ /* 0x000fe20000100800 */
[----:B---3--:R-:W-:-:S05]  /*11570*/  IADD3 R8, P4, R8, UR18, RZ ;  /* 0x0000001208087c10 */ /* 0x008fca000ff9e0ff */
[----:B------:R1:W-:Y:S04]  /*11580*/  STL [R1+0x300], R8 ;  /* 0x0003000801007387 */ /* 0x0003e80000100800 */
[----:B------:R-:W-:Y:S04]  /*11590*/  STL [R1+0x2f8], R174 ;  /* 0x0002f8ae01007387 */ /* 0x000fe80000100800 */
[----:B-1----:R-:W3:Y:S01]  /*115a0*/  LDL.LU R8, [R1+0x638] ;  /* 0x0006380001087983 */ /* 0x002ee20000300800 */
[----:B------:R-:W-:-:S03]  /*115b0*/  IADD3.X R180, R180, UR19, RZ, P5, !PT ;  /* 0x00000013b4b47c10 */ /* 0x000fc6000affe4ff */
[----:B------:R-:W-:Y:S01]  /*115c0*/  STL [R1+0x2c4], R175 ;  /* 0x0002c4af01007387 */ /* 0x000fe20000100800 */
[----:B------:R-:W-:-:S03]  /*115d0*/  IADD3 R176, P5, R176, UR18, RZ ;  /* 0x00000012b0b07c10 */ /* 0x000fc6000ffbe0ff */
[----:B------:R-:W2:Y:S01]  /*115e0*/  LDL.LU R173, [R1+0x348] ;  /* 0x0003480001ad7983 */ /* 0x000ea20000300800 */
[----:B------:R-:W-:-:S03]  /*115f0*/  IADD3.X R182, R182, UR19, RZ, P0, !PT ;  /* 0x00000013b6b67c10 */ /* 0x000fc600087fe4ff */
[----:B------:R1:W-:Y:S01]  /*11600*/  STL [R1+0x2cc], R180 ;  /* 0x0002ccb401007387 */ /* 0x0003e20000100800 */
[----:B------:R-:W-:Y:S02]  /*11610*/  IADD3.X R165, R165, UR19, RZ, P6, !PT ;  /* 0x00000013a5a57c10 */ /* 0x000fe4000b7fe4ff */
[----:B----4-:R-:W-:Y:S02]  /*11620*/  IADD3 R170, P6, R170, UR18, RZ ;  /* 0x00000012aaaa7c10 */ /* 0x010fe4000ffde0ff */
[----:B------:R-:W-:Y:S01]  /*11630*/  IADD3.X R177, R177, UR19, RZ, P1, !PT ;  /* 0x00000013b1b17c10 */ /* 0x000fe20008ffe4ff */
[----:B-1----:R-:W4:Y:S04]  /*11640*/  LDL.LU R180, [R1+0x634] ;  /* 0x0006340001b47983 */ /* 0x002f280000300800 */
[----:B------:R-:W4:Y:S04]  /*11650*/  LDL.LU R169, [R1+0x314] ;  /* 0x0003140001a97983 */ /* 0x000f280000300800 */
        /* <DEDUP_REMOVED lines=19> */
[----:B--2---:R-:W-:Y:S02]  /*11790*/  IADD3.X R166, R166, UR19, RZ, P3, !PT ;  /* 0x00000013a6a67c10 */ /* 0x004fe40009ffe4ff */
[----:B------:R-:W-:Y:S01]  /*117a0*/  IADD3 R167, P3, R167, UR18, RZ ;  /* 0x00000012a7a77c10 */ /* 0x000fe2000ff7e0ff */
[----:B-1----:R-:W2:Y:S04]  /*117b0*/  LDL.LU R4, [R1+0x628] ;  /* 0x0006280001047983 */ /* 0x002ea80000300800 */
[----:B------:R-:W2:Y:S04]  /*117c0*/  LDL.LU R165, [R1+0x334] ;  /* 0x0003340001a57983 */ /* 0x000ea80000300800 */
[----:B------:R-:W2:Y:S04]  /*117d0*/  LDL.LU R170, [R1+0x370] ;  /* 0x0003700001aa7983 */ /* 0x000ea80000300800 */
[----:B------:R-:W2:Y:S01]  /*117e0*/  LDL.LU R171, [R1+0x378] ;  /* 0x0003780001ab7983 */ /* 0x000ea20000300800 */
[----:B------:R-:W-:-:S03]  /*117f0*/  IADD3 R168, P4, R168, UR18, RZ ;  /* 0x00000012a8a87c10 */ /* 0x000fc6000ff9e0ff */
[----:B------:R1:W-:Y:S01]  /*11800*/  STL [R1+0x328], R178 ;  /* 0x000328b201007387 */ /* 0x0003e20000100800 */
[----:B------:R-:W-:-:S03]  /*11810*/  IADD3.X R172, R172, UR19, RZ, P5, !PT ;  /* 0x00000013acac7c10 */ /* 0x000fc6000affe4ff */
[----:B-1----:R-:W2:Y:S04]  /*11820*/  LDL.LU R178, [R1+0x344] ;  /* 0x0003440001b27983 */ /* 0x002ea80000300800 */
[----:B------:R1:W-:Y:S04]  /*11830*/  STL [R1+0x2fc], R2 ;  /* 0x0002fc0201007387 */ /* 0x0003e80000100800 */
[----:B------:R0:W-:Y:S04]  /*11840*/  STL [R1+0x2f4], R166 ;  /* 0x0002f4a601007387 */ /* 0x0001e80000100800 */
[----:B-1----:R-:W2:Y:S04]  /*11850*/  LDL.LU R2, [R1+0x624] ;  /* 0x0006240001027983 */ /* 0x002ea80000300800 */
[----:B------:R1:W-:Y:S04]  /*11860*/  STL [R1+0x330], R167 ;  /* 0x000330a701007387 */ /* 0x0003e80000100800 */
[----:B0-----:R-:W2:Y:S04]  /*11870*/  LDL.LU R166, [R1+0x388] ;  /* 0x0003880001a67983 */ /* 0x001ea80000300800 */
[----:B-1----:R-:W2:Y:S04]  /*11880*/  LDL.LU R167, [R1+0x354] ;  /* 0x0003540001a77983 */ /* 0x002ea80000300800 */
[----:B------:R0:W-:Y:S04]  /*11890*/  STL [R1+0x338], R168 ;  /* 0x000338a801007387 */ /* 0x0001e80000100800 */
[----:B0-----:R-:W2:Y:S04]  /*118a0*/  LDL.LU R168, [R1+0x390] ;  /* 0x0003900001a87983 */ /* 0x001ea80000300800 */
[----:B------:R-:W-:Y:S01]  /*118b0*/  STL [R1+0x304], R172 ;  /* 0x000304ac01007387 */ /* 0x000fe20000100800 */
[----:B---3--:R-:W-:-:S05]  /*118c0*/  IADD3 R8, P5, R8, UR18, RZ ;  /* 0x0000001208087c10 */ /* 0x008fca000ffbe0ff */
[----:B------:R0:W-:Y:S04]  /*118d0*/  STL [R1+0x340], R8 ;  /* 0x0003400801007387 */ /* 0x0001e80000100800 */
[----:B0-----:R-:W3:Y:S01]  /*118e0*/  LDL.LU R8, [R1+0x620] ;  /* 0x0006200001087983 */ /* 0x001ee20000300800 */
[----:B------:R-:W-:Y:S02]  /*118f0*/  IADD3.X R3, R3, UR19, RZ, P6, !PT ;  /* 0x0000001303037c10 */ /* 0x000fe4000b7fe4ff */
[----:B------:R-:W-:Y:S01]  /*11900*/  IADD3 R173, P6, R173, UR18, RZ ;  /* 0x00000012adad7c10 */ /* 0x000fe2000ffde0ff */
[----:B------:R-:W2:Y:S01]  /*11910*/  LDL.LU R172, [R1+0x398] ;  /* 0x0003980001ac7983 */ /* 0x000ea20000300800 */
[----:B------:R-:W-:Y:S02]  /*11920*/  IADD3.X R5, R5, UR19, RZ, P1, !PT ;  /* 0x0000001305057c10 */ /* 0x000fe40008ffe4ff */
[----:B----4-:R-:W-:Y:S01]  /*11930*/  IADD3.X R169, R169, UR19, RZ, P0, !PT ;  /* 0x00000013a9a97c10 */ /* 0x010fe200087fe4ff */
[----:B------:R0:W-:Y:S01]  /*11940*/  STL [R1+0x30c], R3 ;  /* 0x00030c0301007387 */ /* 0x0001e20000100800 */
[----:B------:R-:W-:-:S02]  /*11950*/  IADD3 R174, P0, R174, UR18, RZ ;  /* 0x00000012aeae7c10 */ /* 0x000fc4000ff1e0ff */
[----:B------:R-:W-:Y:S02]  /*11960*/  IADD3 R175, P1, R175, UR18, RZ ;  /* 0x00000012afaf7c10 */ /* 0x000fe4000ff3e0ff */
[----:B------:R-:W-:Y:S01]  /*11970*/  IADD3.X R176, R176, UR19, RZ, P2, !PT ;  /* 0x00000013b0b07c10 */ /* 0x000fe200097fe4ff */
[----:B0-----:R-:W4:Y:S04]  /*11980*/  LDL.LU R3, [R1+0x61c] ;  /* 0x00061c0001037983 */ /* 0x001f280000300800 */
[----:B------:R0:W-:Y:S04]  /*11990*/  STL [R1+0x348], R173 ;  /* 0x000348ad01007387 */ /* 0x0001e80000100800 */
[----:B0-----:R-:W4:Y:S04]  /*119a0*/  LDL.LU R173, [R1+0x364] ;  /* 0x0003640001ad7983 */ /* 0x001f280000300800 */
[----:B------:R0:W-:Y:S04]  /*119b0*/  STL [R1+0x31c], R5 ;  /* 0x00031c0501007387 */ /* 0x0001e80000100800 */
[----:B------:R-:W-:Y:S04]  /*119c0*/  STL [R1+0x314], R169 ;  /* 0x000314a901007387 */ /* 0x000fe80000100800 */
[----:B0-----:R-:W4:Y:S04]  /*119d0*/  LDL.LU R5, [R1+0x618] ;  /* 0x0006180001057983 */ /* 0x001f280000300800 */
[----:B------:R0:W-:Y:S04]  /*119e0*/  STL [R1+0x350], R174 ;  /* 0x000350ae01007387 */ /* 0x0001e80000100800 */
[----:B0-----:R-:W4:Y:S04]  /*119f0*/  LDL.LU R174, [R1+0x3a8] ;  /* 0x0003a80001ae7983 */ /* 0x001f280000300800 */
[----:B------:R0:W-:Y:S04]  /*11a00*/  STL [R1+0x358], R175 ;  /* 0x000358af01007387 */ /* 0x0001e80000100800 */
[----:B0-----:R-:W4:Y:S04]  /*11a10*/  LDL.LU R175, [R1+0x374] ;  /* 0x0003740001af7983 */ /* 0x001f280000300800 */
[----:B------:R-:W-:Y:S01]  /*11a20*/  STL [R1+0x324], R176 ;  /* 0x000324b001007387 */ /* 0x000fe20000100800 */
[----:B---3--:R-:W-:-:S05]  /*11a30*/  IADD3 R8, P2, R8, UR18, RZ ;  /* 0x0000001208087c10 */ /* 0x008fca000ff5e0ff */
[----:B------:R0:W-:Y:S04]  /*11a40*/  STL [R1+0x360], R8 ;  /* 0x0003600801007387 */ /* 0x0001e80000100800 */
[----:B0-----:R-:W3:Y:S01]  /*11a50*/  LDL.LU R8, [R1+0x614] ;  /* 0x0006140001087983 */ /* 0x001ee20000300800 */
[----:B------:R-:W-:Y:S02]  /*11a60*/  IADD3.X R180, R180, UR19, RZ, P3, !PT ;  /* 0x00000013b4b47c10 */ /* 0x000fe40009ffe4ff */
[----:B------:R-:W-:Y:S02]  /*11a70*/  IADD3 R177, P3, R177, UR18, RZ ;  /* 0x00000012b1b17c10 */ /* 0x000fe4000ff7e0ff */
[----:B------:R-:W-:Y:S01]  /*11a80*/  IADD3.X R182, R182, UR19, RZ, P5, !PT ;  /* 0x00000013b6b67c10 */ /* 0x000fe2000affe4ff */
[----:B------:R0:W-:Y:S01]  /*11a90*/  STL [R1+0x32c], R180 ;  /* 0x00032cb401007387 */ /* 0x0001e20000100800 */
[----:B--2---:R-:W-:-:S02]  /*11aa0*/  IADD3.X R165, R165, UR19, RZ, P4, !PT ;  /* 0x00000013a5a57c10 */ /* 0x004fc4000a7fe4ff */
[----:B------:R-:W-:Y:S02]  /*11ab0*/  IADD3 R170, P4, R170, UR18, RZ ;  /* 0x00000012aaaa7c10 */ /* 0x000fe4000ff9e0ff */
[----:B------:R-:W-:Y:S01]  /*11ac0*/  IADD3.X R178, R178, UR19, RZ, P6, !PT ;  /* 0x00000013b2b27c10 */ /* 0x000fe2000b7fe4ff */
[----:B0-----:R-:W2:Y:S04]  /*11ad0*/  LDL.LU R180, [R1+0x610] ;  /* 0x0006100001b47983 */ /* 0x001ea80000300800 */
[----:B------:R-:W2:Y:S01]  /*11ae0*/  LDL.LU R169, [R1+0x3b0] ;  /* 0x0003b00001a97983 */ /* 0x000ea20000300800 */
[----:B------:R-:W-:-:S03]  /*11af0*/  IADD3 R171, P5, R171, UR18, RZ ;  /* 0x00000012abab7c10 */ /* 0x000fc6000ffbe0ff */
[----:B------:R-:W2:Y:S04]  /*11b00*/  LDL.LU R176, [R1+0x3b8] ;  /* 0x0003b80001b07983 */ /* 0x000ea80000300800 */
[----:B------:R0:W-:Y:S04]  /*11b10*/  STL [R1+0x368], R177 ;  /* 0x000368b101007387 */ /* 0x0001e80000100800 */
[----:B0-----:R-:W2:Y:S04]  /*11b20*/  LDL.LU R177, [R1+0x384] ;  /* 0x0003840001b17983 */ /* 0x001ea80000300800 */
[----:B------:R0:W-:Y:S04]  /*11b30*/  STL [R1+0x33c], R182 ;  /* 0x00033cb601007387 */ /* 0x0001e80000100800 */
[----:B------:R-:W-:Y:S04]  /*11b40*/  STL [R1+0x334], R165 ;  /* 0x000334a501007387 */ /* 0x000fe80000100800 */
[----:B0-----:R-:W2:Y:S04]  /*11b50*/  LDL.LU R182, [R1+0x60c] ;  /* 0x00060c0001b67983 */ /* 0x001ea80000300800 */
[----:B------:R-:W-:Y:S01]  /*11b60*/  STL [R1+0x370], R170 ;  /* 0x000370aa01007387 */ /* 0x000fe20000100800 */
[----:B---3--:R-:W-:-:S05]  /*11b70*/  IADD3 R8, P6, R8, UR18, RZ ;  /* 0x0000001208087c10 */ /* 0x008fca000ffde0ff */
[----:B------:R0:W-:Y:S04]  /*11b80*/  STL [R1+0x380], R8 ;  /* 0x0003800801007387 */ /* 0x0001e80000100800 */
[----:B------:R-:W-:Y:S04]  /*11b90*/  STL [R1+0x378], R171 ;  /* 0x000378ab01007387 */ /* 0x000fe80000100800 */
[----:B0-----:R-:W3:Y:S01]  /*11ba0*/  LDL.LU R8, [R1+0x608] ;  /* 0x0006080001087983 */ /* 0x001ee20000300800 */
[----:B------:R-:W-:Y:S02]  /*11bb0*/  IADD3.X R4, R4, UR19, RZ, P0, !PT ;  /* 0x0000001304047c10 */ /* 0x000fe400087fe4ff */
[----:B------:R-:W-:Y:S01]  /*11bc0*/  IADD3 R166, P0, R166, UR18, RZ ;  /* 0x00000012a6a67c10 */ /* 0x000fe2000ff1e0ff */
[----:B------:R-:W-:Y:S01]  /*11bd0*/  STL [R1+0x344], R178 ;  /* 0x000344b201007387 */ /* 0x000fe20000100800 */
[----:B------:R-:W-:-:S03]  /*11be0*/  IADD3.X R2, R2, UR19, RZ, P2, !PT ;  /* 0x0000001302027c10 */ /* 0x000fc600097fe4ff */
[----:B------:R0:W-:Y:S01]  /*11bf0*/  STL [R1+0x34c], R4 ;  /* 0x00034c0401007387 */ /* 0x0001e20000100800 */
[----:B------:R-:W-:Y:S02]  /*11c00*/  IADD3.X R167, R167, UR19, RZ, P1, !PT ;  /* 0x00000013a7a77c10 */ /* 0x000fe40008ffe4ff */
[----:B------:R-:W-:Y:S02]  /*11c10*/  IADD3 R168, P1, R168, UR18, RZ ;  /* 0x00000012a8a87c10 */ /* 0x000fe4000ff3e0ff */
[----:B------:R-:W-:Y:S01]  /*11c20*/  IADD3 R172, P2, R172, UR18, RZ ;  /* 0x00000012acac7c10 */ /* 0x000fe2000ff5e0ff */
[----:B0-----:R-:W2:Y:S04]  /*11c30*/  LDL.LU R4, [R1+0x604] ;  /* 0x0006040001047983 */ /* 0x001ea80000300800 */
[----:B------:R-:W2:Y:S04]  /*11c40*/  LDL.LU R170, [R1+0x3c8] ;  /* 0x0003c80001aa7983 */ /* 0x000ea80000300800 */
[----:B------:R-:W2:Y:S01]  /*11c50*/  LDL.LU R171, [R1+0x394] ;  /* 0x0003940001ab7983 */ /* 0x000ea20000300800 */
[----:B----4-:R-:W-:-:S03]  /*11c60*/  IADD3.X R173, R173, UR19, RZ, P3, !PT ;  /* 0x00000013adad7c10 */ /* 0x010fc60009ffe4ff */
[----:B------:R-:W4:Y:S04]  /*11c70*/  LDL.LU R178, [R1+0x3d0] ;  /* 0x0003d00001b27983 */ /* 0x000f280000300800 */
[----:B------:R-:W-:Y:S04]  /*11c80*/  STL [R1+0x388], R166 ;  /* 0x000388a601007387 */ /* 0x000fe80000100800 */
[----:B------:R0:W-:Y:S04]  /*11c90*/  STL [R1+0x35c], R2 ;  /* 0x00035c0201007387 */ /* 0x0001e80000100800 */
[----:B------:R-:W-:Y:S04]  /*11ca0*/  STL [R1+0x354], R167 ;  /* 0x000354a701007387 */ /* 0x000fe80000100800 */
[----:B0-----:R-:W4:Y:S04]  /*11cb0*/  LDL.LU R2, [R1+0x600] ;  /* 0x0006000001027983 */ /* 0x001f280000300800 */
[----:B------:R-:W-:Y:S04]  /*11cc0*/  STL [R1+0x390], R168 ;  /* 0x000390a801007387 */ /* 0x000fe80000100800 */
[----:B------:R-:W4:Y:S04]  /*11cd0*/  LDL.LU R163, [R1+0x3d8] ;  /* 0x0003d80001a37983 */ /* 0x000f280000300800 */
[----:B------:R0:W-:Y:S04]  /*11ce0*/  STL [R1+0x398], R172 ;  /* 0x000398ac01007387 */ /* 0x0001e80000100800 */
[----:B0-----:R-:W4:Y:S01]  /*11cf0*/  LDL.LU R172, [R1+0x3a4] ;  /* 0x0003a40001ac7983 */ /* 0x001f220000300800 */
[----:B---3--:R-:W-:-:S05]  /*11d00*/  IADD3 R8, P3, R8, UR18, RZ ;  /* 0x0000001208087c10 */ /* 0x008fca000ff7e0ff */
[----:B------:R0:W-:Y:S04]  /*11d10*/  STL [R1+0x3a0], R8 ;  /* 0x0003a00801007387 */ /* 0x0001e80000100800 */
[----:B0-----:R-:W3:Y:S01]  /*11d20*/  LDL.LU R8, [R1+0x5fc] ;  /* 0x0005fc0001087983 */ /* 0x001ee20000300800 */
[----:B------:R-:W-:Y:S02]  /*11d30*/  IADD3.X R3, R3, UR19, RZ, P4, !PT ;  /* 0x0000001303037c10 */ /* 0x000fe4000a7fe4ff */
[----:B------:R-:W-:Y:S01]  /*11d40*/  IADD3 R174, P4, R174, UR18, RZ ;  /* 0x00000012aeae7c10 */ /* 0x000fe2000ff9e0ff */
[----:B------:R-:W-:Y:S01]  /*11d50*/  STL [R1+0x364], R173 ;  /* 0x000364ad01007387 */ /* 0x000fe20000100800 */
[----:B------:R-:W-:-:S03]  /*11d60*/  IADD3.X R175, R175, UR19, RZ, P5, !PT ;  /* 0x00000013afaf7c10 */ /* 0x000fc6000affe4ff */
[----:B------:R0:W-:Y:S01]  /*11d70*/  STL [R1+0x36c], R3 ;  /* 0x00036c0301007387 */ /* 0x0001e20000100800 */
[----:B------:R-:W-:Y:S02]  /*11d80*/  IADD3.X R5, R5, UR19, RZ, P6, !PT ;  /* 0x0000001305057c10 */ /* 0x000fe4000b7fe4ff */
[----:B--2---:R-:W-:Y:S01]  /*11d90*/  IADD3 R169, P5, R169, UR18, RZ ;  /* 0x00000012a9a97c10 */ /* 0x004fe2000ffbe0ff */
[----:B0-----:R-:W2:Y:S04]  /*11da0*/  LDL.LU R3, [R1+0x5f8] ;  /* 0x0005f80001037983 */ /* 0x001ea80000300800 */
[----:B------:R-:W2:Y:S04]  /*11db0*/  LDL.LU R164, [R1+0x3e8] ;  /* 0x0003e80001a47983 */ /* 0x000ea80000300800 */
[----:B------:R-:W2:Y:S04]  /*11dc0*/  LDL.LU R165, [R1+0x3b4] ;  /* 0x0003b40001a57983 */ /* 0x000ea80000300800 */
[----:B------:R-:W2:Y:S04]  /*11dd0*/  LDL.LU R173, [R1+0x3f0] ;  /* 0x0003f00001ad7983 */ /* 0x000ea80000300800 */
[----:B------:R0:W-:Y:S01]  /*11de0*/  STL [R1+0x3a8], R174 ;  /* 0x0003a8ae01007387 */ /* 0x0001e20000100800 */
[----:B------:R-:W-:-:S02]  /*11df0*/  IADD3 R176, P6, R176, UR18, RZ ;  /* 0x00000012b0b07c10 */ /* 0x000fc4000ffde0ff */
[----:B------:R-:W-:Y:S01]  /*11e00*/  IADD3.X R177, R177, UR19, RZ, P0, !PT ;  /* 0x00000013b1b17c10 */ /* 0x000fe200087fe4ff */
[----:B0-----:R-:W2:Y:S04]  /*11e10*/  LDL.LU R174, [R1+0x3f8] ;  /* 0x0003f80001ae7983 */ /* 0x001ea80000300800 */
[----:B------:R0:W-:Y:S04]  /*11e20*/  STL [R1+0x374], R175 ;  /* 0x000374af01007387 */ /* 0x0001e80000100800 */
[----:B0-----:R-:W2:Y:S04]  /*11e30*/  LDL.LU R175, [R1+0x3c4] ;  /* 0x0003c40001af7983 */ /* 0x001ea80000300800 */
[----:B------:R0:W-:Y:S04]  /*11e40*/  STL [R1+0x37c], R5 ;  /* 0x00037c0501007387 */ /* 0x0001e80000100800 */
[----:B0-----:R-:W2:Y:S04]  /*11e50*/  LDL.LU R5, [R1+0x5f4] ;  /* 0x0005f40001057983 */ /* 0x001ea80000300800 */
[----:B------:R-:W-:Y:S04]  /*11e60*/  STL [R1+0x3b0], R169 ;  /* 0x0003b0a901007387 */ /* 0x000fe80000100800 */
[----:B------:R-:W2:Y:S04]  /*11e70*/  LDL.LU R166, [R1+0x408] ;  /* 0x0004080001a67983 */ /* 0x000ea80000300800 */
[----:B------:R-:W2:Y:S04]  /*11e80*/  LDL.LU R167, [R1+0x3d4] ;  /* 0x0003d40001a77983 */ /* 0x000ea80000300800 */
[----:B------:R0:W-:Y:S04]  /*11e90*/  STL [R1+0x3b8], R176 ;  /* 0x0003b8b001007387 */ /* 0x0001e80000100800 */
[----:B0-----:R-:W2:Y:S04]  /*11ea0*/  LDL.LU R176, [R1+0x410] ;  /* 0x0004100001b07983 */ /* 0x001ea80000300800 */
[----:B------:R-:W-:Y:S01]  /*11eb0*/  STL [R1+0x384], R177 ;  /* 0x000384b101007387 */ /* 0x000fe20000100800 */
[----:B---3--:R-:W-:-:S05]  /*11ec0*/  IADD3 R8, P0, R8, UR18, RZ ;  /* 0x0000001208087c10 */ /* 0x008fca000ff1e0ff */
[----:B------:R0:W-:Y:S04]  /*11ed0*/  STL [R1+0x3c0], R8 ;  /* 0x0003c00801007387 */ /* 0x0001e80000100800 */
[----:B0-----:R-:W3:Y:S01]  /*11ee0*/  LDL.LU R8, [R1+0x5f0] ;  /* 0x0005f00001087983 */ /* 0x001ee20000300800 */
[----:B------:R-:W-:Y:S02]  /*11ef0*/  IADD3.X R180, R180, UR19, RZ, P1, !PT ;  /* 0x00000013b4b47c10 */ /* 0x000fe40008ffe4ff */
[----:B------:R-:W-:Y:S02]  /*11f00*/  IADD3 R170, P1, R170, UR18, RZ ;  /* 0x00000012aaaa7c10 */ /* 0x000fe4000ff3e0ff */
[----:B------:R-:W-:Y:S01]  /*11f10*/  IADD3.X R171, R171, UR19, RZ, P2, !PT ;  /* 0x00000013abab7c10 */ /* 0x000fe200097fe4ff */
[----:B------:R-:W-:Y:S01]  /*11f20*/  STL [R1+0x38c], R180 ;  /* 0x00038cb401007387 */ /* 0x000fe20000100800 */
[----:B----4-:R-:W-:-:S03]  /*11f30*/  IADD3 R178, P2, R178, UR18, RZ ;  /* 0x00000012b2b27c10 */ /* 0x010fc6000ff5e0ff */
[----:B------:R-:W4:Y:S01]  /*11f40*/  LDL.LU R168, [R1+0x418] ;  /* 0x0004180001a87983 */ /* 0x000f220000300800 */
[----:B------:R-:W-:-:S03]  /*11f50*/  IADD3.X R182, R182, UR19, RZ, P3, !PT ;  /* 0x00000013b6b67c10 */ /* 0x000fc60009ffe4ff */
[----:B------:R-:W4:Y:S01]  /*11f60*/  LDL.LU R177, [R1+0x3e4] ;  /* 0x0003e40001b17983 */ /* 0x000f220000300800 */
[----:B------:R-:W-:-:S03]  /*11f70*/  IADD3.X R172, R172, UR19, RZ, P4, !PT ;  /* 0x00000013acac7c10 */ /* 0x000fc6000a7fe4ff */
[----:B------:R-:W4:Y:S04]  /*11f80*/  LDL.LU R169, [R1+0x428] ;  /* 0x0004280001a97983 */ /* 0x000f280000300800 */
[----:B------:R0:W-:Y:S01]  /*11f90*/  STL [R1+0x3c8], R170 ;  /* 0x0003c8aa01007387 */ /* 0x0001e20000100800 */
[----:B------:R-:W-:Y:S02]  /*11fa0*/  IADD3 R163, P3, R163, UR18, RZ ;  /* 0x00000012a3a37c10 */ /* 0x000fe4000ff7e0ff */
[----:B------:R-:W-:Y:S01]  /*11fb0*/  IADD3.X R4, R4, UR19, RZ, P5, !PT ;  /* 0x0000001304047c10 */ /* 0x000fe2000affe4ff */
[----:B0-----:R-:W4:Y:S04]  /*11fc0*/  LDL.LU R170, [R1+0x3f4] ;  /* 0x0003f40001aa7983 */ /* 0x001f280000300800 */
[----:B------:R0:W-:Y:S04]  /*11fd0*/  STL [R1+0x394], R171 ;  /* 0x000394ab01007387 */ /* 0x0001e80000100800 */
[----:B0-----:R-:W4:Y:S04]  /*11fe0*/  LDL.LU R171, [R1+0x430] ;  /* 0x0004300001ab7983 */ /* 0x001f280000300800 */
[----:B------:R-:W-:Y:S04]  /*11ff0*/  STL [R1+0x3d0], R178 ;  /* 0x0003d0b201007387 */ /* 0x000fe80000100800 */
[----:B------:R0:W-:Y:S04]  /*12000*/  STL [R1+0x39c], R182 ;  /* 0x00039cb601007387 */ /* 0x0001e80000100800 */
[----:B0-----:R-:W4:Y:S04]  /*12010*/  LDL.LU R182, [R1+0x5ec] ;  /* 0x0005ec0001b67983 */ /* 0x001f280000300800 */
[----:B------:R-:W4:Y:S01]  /*12020*/  LDL.LU R178, [R1+0x438] ;  /* 0x0004380001b27983 */ /* 0x000f220000300800 */
[----:B---3--:R-:W-:-:S05]  /*12030*/  IADD3 R8, P4, R8, UR18, RZ ;  /* 0x0000001208087c10 */ /* 0x008fca000ff9e0ff */
[----:B------:R0:W-:Y:S04]  /*12040*/  STL [R1+0x3e0], R8 ;  /* 0x0003e00801007387 */ /* 0x0001e80000100800 */
[----:B------:R-:W-:Y:S04]  /*12050*/  STL [R1+0x3d8], R163 ;  /* 0x0003d8a301007387 */ /* 0x000fe80000100800 */
[----:B0-----:R-:W3:Y:S04]  /*12060*/  LDL.LU R8, [R1+0x5e8] ;  /* 0x0005e80001087983 */ /* 0x001ee80000300800 */
[----:B------:R0:W-:Y:S04]  /*12070*/  STL [R1+0x3a4], R172 ;  /* 0x0003a4ac01007387 */ /* 0x0001e80000100800 */
[----:B0-----:R-:W3:Y:S04]  /*12080*/  LDL.LU R172, [R1+0x404] ;  /* 0x0004040001ac7983 */ /* 0x001ee80000300800 */
[----:B------:R0:W-:Y:S04]  /*12090*/  STL [R1+0x3ac], R4 ;  /* 0x0003ac0401007387 */ /* 0x0001e80000100800 */
[----:B0-----:R-:W4:Y:S01]  /*120a0*/  LDL.LU R4, [R1+0x5e4] ;  /* 0x0005e40001047983 */ /* 0x001f220000300800 */
[----:B--2---:R-:W-:-:S02]  /*120b0*/  IADD3.X R165, R165, UR19, RZ, P6, !PT ;  /* 0x00000013a5a57c10 */ /* 0x004fc4000b7fe4ff */
[----:B------:R-:W-:Y:S02]  /*120c0*/  IADD3 R173, P6, R173, UR18, RZ ;  /* 0x00000012adad7c10 */ /* 0x000fe4000ffde0ff */
[----:B------:R-:W-:Y:S02]  /*120d0*/  IADD3 R164, P5, R164, UR18, RZ ;  /* 0x00000012a4a47c10 */ /* 0x000fe4000ffbe0ff */
[----:B------:R-:W-:Y:S01]  /*120e0*/  IADD3.X R2, R2, UR19, RZ, P0, !PT ;  /* 0x0000001302027c10 */ /* 0x000fe200087fe4ff */
[----:B------:R0:W-:Y:S01]  /*120f0*/  STL [R1+0x3f0], R173 ;  /* 0x0003f0ad01007387 */ /* 0x0001e20000100800 */
[----:B------:R-:W-:Y:S02]  /*12100*/  IADD3 R174, P0, R174, UR18, RZ ;  /* 0x00000012aeae7c10 */ /* 0x000fe4000ff1e0ff */
[----:B------:R-:W-:Y:S01]  /*12110*/  IADD3.X R175, R175, UR19, RZ, P1, !PT ;  /* 0x00000013afaf7c10 */ /* 0x000fe20008ffe4ff */
[----:B------:R-:W-:Y:S01]  /*12120*/  STL [R1+0x3e8], R164 ;  /* 0x0003e8a401007387 */ /* 0x000fe20000100800 */
[----:B------:R-:W-:-:S03]  /*12130*/  IADD3.X R3, R3, UR19, RZ, P2, !PT ;  /* 0x0000001303037c10 */ /* 0x000fc600097fe4ff */
[----:B0-----:R-:W2:Y:S04]  /*12140*/  LDL.LU R173, [R1+0x448] ;  /* 0x0004480001ad7983 */ /* 0x001ea80000300800 */
[----:B------:R-:W-:Y:S04]  /*12150*/  STL [R1+0x3b4], R165 ;  /* 0x0003b4a501007387 */ /* 0x000fe80000100800 */
[----:B------:R0:W-:Y:S04]  /*12160*/  STL [R1+0x3bc], R2 ;  /* 0x0003bc0201007387 */ /* 0x0001e80000100800 */
[----:B0-----:R-:W2:Y:S04]  /*12170*/  LDL.LU R2, [R1+0x5e0] ;  /* 0x0005e00001027983 */ /* 0x001ea80000300800 */
[----:B------:R0:W-:Y:S04]  /*12180*/  STL [R1+0x3f8], R174 ;  /* 0x0003f8ae01007387 */ /* 0x0001e80000100800 */
[----:B0-----:R-:W2:Y:S01]  /*12190*/  LDL.LU R174, [R1+0x414] ;  /* 0x0004140001ae7983 */ /* 0x001ea20000300800 */
[----:B----4-:R-:W-:-:S05]  /*121a0*/  IADD3 R4, P1, R4, UR18, RZ ;  /* 0x0000001204047c10 */ /* 0x010fca000ff3e0ff */
[----:B------:R0:W-:Y:S04]  /*121b0*/  STL [R1+0x400], R4 ;  /* 0x0004000401007387 */ /* 0x0001e80000100800 */
[----:B------:R-:W-:Y:S04]  /*121c0*/  STL [R1+0x3c4], R175 ;  /* 0x0003c4af01007387 */ /* 0x000fe80000100800 */
[----:B0-----:R-:W4:Y:S04]  /*121d0*/  LDL.LU R4, [R1+0x5dc] ;  /* 0x0005dc0001047983 */ /* 0x001f280000300800 */
[----:B------:R0:W-:Y:S04]  /*121e0*/  STL [R1+0x3cc], R3 ;  /* 0x0003cc0301007387 */ /* 0x0001e80000100800 */
[----:B0-----:R-:W3:Y:S01]  /*121f0*/  LDL.LU R3, [R1+0x5d8] ;  /* 0x0005d80001037983 */ /* 0x001ee20000300800 */
[----:B------:R-:W-:-:S02]  /*12200*/  IADD3 R166, P2, R166, UR18, RZ ;  /* 0x00000012a6a67c10 */ /* 0x000fc4000ff5e0ff */
[----:B------:R-:W-:Y:S01]  /*12210*/  IADD3.X R5, R5, UR19, RZ, P4, !PT ;  /* 0x0000001305057c10 */ /* 0x000fe2000a7fe4ff */
[----:B------:R-:W4:Y:S01]  /*12220*/  LDL.LU R175, [R1+0x450] ;  /* 0x0004500001af7983 */ /* 0x000f220000300800 */
[----:B------:R-:W-:Y:S02]  /*12230*/  IADD3.X R167, R167, UR19, RZ, P3, !PT ;  /* 0x00000013a7a77c10 */ /* 0x000fe40009ffe4ff */
[----:B------:R-:W-:Y:S01]  /*12240*/  IADD3 R176, P3, R176, UR18, RZ ;  /* 0x00000012b0b07c10 */ /* 0x000fe2000ff7e0ff */
[----:B------:R-:W-:Y:S01]  /*12250*/  STL [R1+0x408], R166 ;  /* 0x000408a601007387 */ /* 0x000fe20000100800 */
[----:B------:R-:W-:-:S03]  /*12260*/  IADD3.X R177, R177, UR19, RZ, P5, !PT ;  /* 0x00000013b1b17c10 */ /* 0x000fc6000affe4ff */
[----:B------:R0:W-:Y:S01]  /*12270*/  STL [R1+0x3dc], R5 ;  /* 0x0003dc0501007387 */ /* 0x0001e20000100800 */
[----:B------:R-:W-:-:S03]  /*12280*/  IADD3 R168, P4, R168, UR18, RZ ;  /* 0x00000012a8a87c10 */ /* 0x000fc6000ff9e0ff */
[----:B------:R-:W-:Y:S01]  /*12290*/  STL [R1+0x3d4], R167 ;  /* 0x0003d4a701007387 */ /* 0x000fe20000100800 */
[----:B------:R-:W-:-:S03]  /*122a0*/  IADD3.X R182, R182, UR19, RZ, P6, !PT ;  /* 0x00000013b6b67c10 */ /* 0x000fc6000b7fe4ff */
        /* <DEDUP_REMOVED lines=8> */
[----:B0-----:R-:W3:Y:S04]  /*12330*/  LDL.LU R3, [R1+0x5d0] ;  /* 0x0005d00001037983 */ /* 0x001ee80000300800 */
[----:B------:R0:W-:Y:S04]  /*12340*/  STL [R1+0x3ec], R182 ;  /* 0x0003ecb601007387 */ /* 0x0001e80000100800 */
[----:B0-----:R-:W4:Y:S01]  /*12350*/  LDL.LU R182, [R1+0x5cc] ;  /* 0x0005cc0001b67983 */ /* 0x001f220000300800 */
[----:B------:R-:W-:-:S02]  /*12360*/  IADD3 R169, P6, R169, UR18, RZ ;  /* 0x00000012a9a97c10 */ /* 0x000fc4000ffde0ff */
[----:B------:R-:W-:Y:S02]  /*12370*/  IADD3.X R8, R8, UR19, RZ, P1, !PT ;  /* 0x0000001308087c10 */ /* 0x000fe40008ffe4ff */
[----:B------:R-:W-:Y:S01]  /*12380*/  IADD3.X R170, R170, UR19, RZ, P0, !PT ;  /* 0x00000013aaaa7c10 */ /* 0x000fe200087fe4ff */
[----:B------:R-:W-:Y:S01]  /*12390*/  STL [R1+0x428], R169 ;  /* 0x000428a901007387 */ /* 0x000fe20000100800 */
[----:B------:R-:W-:Y:S02]  /*123a0*/  IADD3 R171, P0, R171, UR18, RZ ;  /* 0x00000012abab7c10 */ /* 0x000fe4000ff1e0ff */
[----:B------:R-:W-:Y:S01]  /*123b0*/  IADD3 R178, P1, R178, UR18, RZ ;  /* 0x00000012b2b27c10 */ /* 0x000fe2000ff3e0ff */
[----:B------:R0:W-:Y:S01]  /*123c0*/  STL [R1+0x3fc], R8 ;  /* 0x0003fc0801007387 */ /* 0x0001e20000100800 */
[----:B------:R-:W-:-:S03]  /*123d0*/  IADD3.X R172, R172, UR19, RZ, P2, !PT ;  /* 0x00000013acac7c10 */ /* 0x000fc600097fe4ff */
[----:B------:R-:W-:Y:S04]  /*123e0*/  STL [R1+0x3f4], R170 ;  /* 0x0003f4aa01007387 */ /* 0x000fe80000100800 */
[----:B0-----:R-:W3:Y:S04]  /*123f0*/  LDL.LU R8, [R1+0x5c8] ;  /* 0x0005c80001087983 */ /* 0x001ee80000300800 */
[----:B------:R-:W-:Y:S04]  /*12400*/  STL [R1+0x430], R171 ;  /* 0x000430ab01007387 */ /* 0x000fe80000100800 */
[----:B------:R-:W3:Y:S01]  /*12410*/  LDL.LU R7, [R1+0x468] ;  /* 0x0004680001077983 */ /* 0x000ee20000300800 */
[----:B--2---:R-:W-:-:S03]  /*12420*/  IADD3.X R2, R2, UR19, RZ, P3, !PT ;  /* 0x0000001302027c10 */ /* 0x004fc60009ffe4ff */
[----:B------:R-:W2:Y:S04]  /*12430*/  LDL.LU R160, [R1+0x434] ;  /* 0x0004340001a07983 */ /* 0x000ea80000300800 */
[----:B------:R0:W-:Y:S04]  /*12440*/  STL [R1+0x438], R178 ;  /* 0x000438b201007387 */ /* 0x0001e80000100800 */
[----:B0-----:R-:W2:Y:S01]  /*12450*/  LDL.LU R178, [R1+0x470] ;  /* 0x0004700001b27983 */ /* 0x001ea20000300800 */
[----:B----4-:R-:W-:-:S05]  /*12460*/  IADD3 R182, P2, R182, UR18, RZ ;  /* 0x00000012b6b67c10 */ /* 0x010fca000ff5e0ff */
[----:B------:R0:W-:Y:S04]  /*12470*/  STL [R1+0x440], R182 ;  /* 0x000440b601007387 */ /* 0x0001e80000100800 */
[----:B0-----:R-:W4:Y:S04]  /*12480*/  LDL.LU R182, [R1+0x5c4] ;  /* 0x0005c40001b67983 */ /* 0x001f280000300800 */
[----:B------:R-:W-:Y:S04]  /*12490*/  STL [R1+0x404], R172 ;  /* 0x000404ac01007387 */ /* 0x000fe80000100800 */
[----:B------:R-:W4:Y:S04]  /*124a0*/  LDL.LU R161, [R1+0x478] ;  /* 0x0004780001a17983 */ /* 0x000f280000300800 */
[----:B------:R-:W4:Y:S04]  /*124b0*/  LDL.LU R162, [R1+0x444] ;  /* 0x0004440001a27983 */ /* 0x000f280000300800 */
[----:B------:R0:W-:Y:S04]  /*124c0*/  STL [R1+0x40c], R2 ;  /* 0x00040c0201007387 */ /* 0x0001e80000100800 */
[----:B0-----:R-:W3:Y:S01]  /*124d0*/  LDL.LU R2, [R1+0x5c0] ;  /* 0x0005c00001027983 */ /* 0x001ee20000300800 */
[----:B------:R-:W-:-:S02]  /*124e0*/  IADD3 R173, P3, R173, UR18, RZ ;  /* 0x00000012adad7c10 */ /* 0x000fc4000ff7e0ff */
[----:B------:R-:W-:Y:S01]  /*124f0*/  IADD3.X R174, R174, UR19, RZ, P4, !PT ;  /* 0x00000013aeae7c10 */ /* 0x000fe2000a7fe4ff */
[----:B------:R-:W4:Y:S01]  /*12500*/  LDL.LU R163, [R1+0x488] ;  /* 0x0004880001a37983 */ /* 0x000f220000300800 */
[----:B------:R-:W-:-:S03]  /*12510*/  IADD3.X R4, R4, UR19, RZ, P5, !PT ;  /* 0x0000001304047c10 */ /* 0x000fc6000affe4ff */
[----:B------:R-:W4:Y:S01]  /*12520*/  LDL.LU R164, [R1+0x454] ;  /* 0x0004540001a47983 */ /* 0x000f220000300800 */
[----:B------:R-:W-:-:S03]  /*12530*/  IADD3 R175, P4, R175, UR18, RZ ;  /* 0x00000012afaf7c10 */ /* 0x000fc6000ff9e0ff */
[----:B------:R-:W4:Y:S04]  /*12540*/  LDL.LU R165, [R1+0x490] ;  /* 0x0004900001a57983 */ /* 0x000f280000300800 */
[----:B------:R-:W-:Y:S04]  /*12550*/  STL [R1+0x448], R173 ;  /* 0x000448ad01007387 */ /* 0x000fe80000100800 */
[----:B------:R-:W4:Y:S04]  /*12560*/  LDL.LU R166, [R1+0x498] ;  /* 0x0004980001a67983 */ /* 0x000f280000300800 */
[----:B------:R-:W4:Y:S04]  /*12570*/  LDL.LU R167, [R1+0x464] ;  /* 0x0004640001a77983 */ /* 0x000f280000300800 */
[----:B------:R-:W-:Y:S01]  /*12580*/  STL [R1+0x414], R174 ;  /* 0x000414ae01007387 */ /* 0x000fe20000100800 */
[----:B------:R-:W-:-:S03]  /*12590*/  IADD3 R176, P5, R176, UR18, RZ ;  /* 0x00000012b0b07c10 */ /* 0x000fc6000ffbe0ff */
[----:B------:R0:W-:Y:S01]  /*125a0*/  STL [R1+0x41c], R4 ;  /* 0x00041c0401007387 */ /* 0x0001e20000100800 */
[----:B------:R-:W-:-:S03]  /*125b0*/  IADD3.X R177, R177, UR19, RZ, P6, !PT ;  /* 0x00000013b1b17c10 */ /* 0x000fc6000b7fe4ff */
[----:B0-----:R-:W4:Y:S04]  /*125c0*/  LDL.LU R4, [R1+0x5bc] ;  /* 0x0005bc0001047983 */ /* 0x001f280000300800 */
[----:B------:R-:W-:Y:S04]  /*125d0*/  STL [R1+0x450], R175 ;  /* 0x000450af01007387 */ /* 0x000fe80000100800 */
[----:B------:R-:W4:Y:S04]  /*125e0*/  LDL.LU R168, [R1+0x4a8] ;  /* 0x0004a80001a87983 */ /* 0x000f280000300800 */
[----:B------:R-:W4:Y:S04]  /*125f0*/  LDL.LU R169, [R1+0x474] ;  /* 0x0004740001a97983 */ /* 0x000f280000300800 */
[----:B------:R-:W4:Y:S04]  /*12600*/  LDL.LU R170, [R1+0x4b0] ;  /* 0x0004b00001aa7983 */ /* 0x000f280000300800 */
[----:B------:R-:W4:Y:S01]  /*12610*/  LDL.LU R171, [R1+0x4b8] ;  /* 0x0004b80001ab7983 */ /* 0x000f220000300800 */
[----:B------:R-:W-:-:S03]  /*12620*/  IADD3.X R5, R5, UR19, RZ, P0, !PT ;  /* 0x0000001305057c10 */ /* 0x000fc600087fe4ff */
[----:B------:R-:W4:Y:S04]  /*12630*/  LDL.LU R172, [R1+0x484] ;  /* 0x0004840001ac7983 */ /* 0x000f280000300800 */
[----:B------:R-:W-:Y:S01]  /*12640*/  STL [R1+0x458], R176 ;  /* 0x000458b001007387 */ /* 0x000fe20000100800 */
[----:B---3--:R-:W-:-:S05]  /*12650*/  IADD3 R2, P6, R2, UR18, RZ ;  /* 0x0000001202027c10 */ /* 0x008fca000ffde0ff */
[----:B------:R0:W-:Y:S04]  /*12660*/  STL [R1+0x460], R2 ;  /* 0x0004600201007387 */ /* 0x0001e80000100800 */
[----:B0-----:R-:W3:Y:S04]  /*12670*/  LDL.LU R2, [R1+0x5b8] ;  /* 0x0005b80001027983 */ /* 0x001ee80000300800 */
[----:B------:R-:W-:Y:S04]  /*12680*/  STL [R1+0x424], R177 ;  /* 0x000424b101007387 */ /* 0x000fe80000100800 */
[----:B------:R-:W3:Y:S04]  /*12690*/  LDL.LU R173, [R1+0x4c8] ;  /* 0x0004c80001ad7983 */ /* 0x000ee80000300800 */
[----:B------:R-:W3:Y:S04]  /*126a0*/  LDL.LU R174, [R1+0x494] ;  /* 0x0004940001ae7983 */ /* 0x000ee80000300800 */
[----:B------:R-:W3:Y:S04]  /*126b0*/  LDL.LU R175, [R1+0x4d0] ;  /* 0x0004d00001af7983 */ /* 0x000ee80000300800 */
[----:B------:R0:W-:Y:S04]  /*126c0*/  STL [R1+0x42c], R5 ;  /* 0x00042c0501007387 */ /* 0x0001e80000100800 */
[----:B0-----:R-:W3:Y:S01]  /*126d0*/  LDL.LU R5, [R1+0x5b4] ;  /* 0x0005b40001057983 */ /* 0x001ee20000300800 */
[----:B------:R-:W-:-:S02]  /*126e0*/  IADD3 R7, P0, R7, UR18, RZ ;  /* 0x0000001207077c10 */ /* 0x000fc4000ff1e0ff */
[----:B------:R-:W-:Y:S01]  /*126f0*/  IADD3.X R3, R3, UR19, RZ, P2, !PT ;  /* 0x0000001303037c10 */ /* 0x000fe200097fe4ff */
[----:B------:R-:W3:Y:S01]  /*12700*/  LDL.LU R176, [R1+0x4d8] ;  /* 0x0004d80001b07983 */ /* 0x000ee20000300800 */
[----:B--2---:R-:W-:Y:S02]  /*12710*/  IADD3.X R160, R160, UR19, RZ, P1, !PT ;  /* 0x00000013a0a07c10 */ /* 0x004fe40008ffe4ff */
[----:B------:R-:W-:Y:S01]  /*12720*/  IADD3 R178, P1, R178, UR18, RZ ;  /* 0x00000012b2b27c10 */ /* 0x000fe2000ff3e0ff */
[----:B------:R-:W2:Y:S01]  /*12730*/  LDL.LU R177, [R1+0x4a4] ;  /* 0x0004a40001b17983 */ /* 0x000ea20000300800 */
[----:B----4-:R-:W-:-:S03]  /*12740*/  IADD3.X R162, R162, UR19, RZ, P3, !PT ;  /* 0x00000013a2a27c10 */ /* 0x010fc60009ffe4ff */
[----:B------:R-:W-:Y:S01]  /*12750*/  STL [R1+0x468], R7 ;  /* 0x0004680701007387 */ /* 0x000fe20000100800 */
[----:B------:R-:W-:-:S03]  /*12760*/  IADD3 R161, P2, R161, UR18, RZ ;  /* 0x00000012a1a17c10 */ /* 0x000fc6000ff5e0ff */
[----:B------:R0:W-:Y:S01]  /*12770*/  STL [R1+0x43c], R3 ;  /* 0x00043c0301007387 */ /* 0x0001e20000100800 */
[----:B------:R-:W-:-:S03]  /*12780*/  IADD3.X R8, R8, UR19, RZ, P4, !PT ;  /* 0x0000001308087c10 */ /* 0x000fc6000a7fe4ff */
[----:B------:R-:W-:Y:S04]  /*12790*/  STL [R1+0x434], R160 ;  /* 0x000434a001007387 */ /* 0x000fe80000100800 */
[----:B0-----:R-:W4:Y:S04]  /*127a0*/  LDL.LU R3, [R1+0x5b0] ;  /* 0x0005b00001037983 */ /* 0x001f280000300800 */
[----:B------:R0:W-:Y:S04]  /*127b0*/  STL [R1+0x470], R178 ;  /* 0x000470b201007387 */ /* 0x0001e80000100800 */
[----:B0-----:R-:W2:Y:S01]  /*127c0*/  LDL.LU R178, [R1+0x4e8] ;  /* 0x0004e80001b27983 */ /* 0x001ea20000300800 */
[----:B---3--:R-:W-:-:S05]  /*127d0*/  IADD3 R5, P3, R5, UR18, RZ ;  /* 0x0000001205057c10 */ /* 0x008fca000ff7e0ff */
[----:B------:R0:W-:Y:S04]  /*127e0*/  STL [R1+0x480], R5 ;  /* 0x0004800501007387 */ /* 0x0001e80000100800 */
[----:B------:R-:W-:Y:S04]  /*127f0*/  STL [R1+0x478], R161 ;  /* 0x000478a101007387 */ /* 0x000fe80000100800 */
[----:B0-----:R-:W3:Y:S04]  /*12800*/  LDL.LU R5, [R1+0x5ac] ;  /* 0x0005ac0001057983 */ /* 0x001ee80000300800 */
[----:B------:R-:W-:Y:S04]  /*12810*/  STL [R1+0x444], R162 ;  /* 0x000444a201007387 */ /* 0x000fe80000100800 */
[----:B------:R0:W-:Y:S04]  /*12820*/  STL [R1+0x44c], R8 ;  /* 0x00044c0801007387 */ /* 0x0001e80000100800 */
[----:B0-----:R-:W4:Y:S01]  /*12830*/  LDL.LU R8, [R1+0x5a8] ;  /* 0x0005a80001087983 */ /* 0x001f220000300800 */
[----:B------:R-:W-:-:S02]  /*12840*/  IADD3 R163, P4, R163, UR18, RZ ;  /* 0x00000012a3a37c10 */ /* 0x000fc4000ff9e0ff */
[----:B------:R-:W-:Y:S02]  /*12850*/  IADD3.X R182, R182, UR19, RZ, P6, !PT ;  /* 0x00000013b6b67c10 */ /* 0x000fe4000b7fe4ff */
[----:B------:R-:W-:Y:S01]  /*12860*/  IADD3.X R164, R164, UR19, RZ, P5, !PT ;  /* 0x00000013a4a47c10 */ /* 0x000fe2000affe4ff */
[----:B------:R-:W-:Y:S01]  /*12870*/  STL [R1+0x488], R163 ;  /* 0x000488a301007387 */ /* 0x000fe20000100800 */
[----:B------:R-:W-:Y:S02]  /*12880*/  IADD3 R165, P5, R165, UR18, RZ ;  /* 0x00000012a5a57c10 */ /* 0x000fe4000ffbe0ff */
[----:B------:R-:W-:Y:S01]  /*12890*/  IADD3.X R167, R167, UR19, RZ, P0, !PT ;  /* 0x00000013a7a77c10 */ /* 0x000fe200087fe4ff */
[----:B------:R0:W-:Y:S01]  /*128a0*/  STL [R1+0x45c], R182 ;  /* 0x00045cb601007387 */ /* 0x0001e20000100800 */
[----:B------:R-:W-:-:S03]  /*128b0*/  IADD3 R166, P6, R166, UR18, RZ ;  /* 0x00000012a6a67c10 */ /* 0x000fc6000ffde0ff */
[----:B------:R-:W-:Y:S01]  /*128c0*/  STL [R1+0x454], R164 ;  /* 0x000454a401007387 */ /* 0x000fe20000100800 */
[----:B------:R-:W-:-:S03]  /*128d0*/  IADD3.X R4, R4, UR19, RZ, P1, !PT ;  /* 0x0000001304047c10 */ /* 0x000fc60008ffe4ff */
[----:B0-----:R-:W2:Y:S04]  /*128e0*/  LDL.LU R182, [R1+0x5a4] ;  /* 0x0005a40001b67983 */ /* 0x001ea80000300800 */
[----:B------:R-:W-:Y:S01]  /*128f0*/  STL [R1+0x490], R165 ;  /* 0x000490a501007387 */ /* 0x000fe20000100800 */
[----:B----4-:R-:W-:-:S05]  /*12900*/  IADD3 R8, P0, R8, UR18, RZ ;  /* 0x0000001208087c10 */ /* 0x010fca000ff1e0ff */
[----:B------:R0:W-:Y:S04]  /*12910*/  STL [R1+0x4a0], R8 ;  /* 0x0004a00801007387 */ /* 0x0001e80000100800 */
[----:B------:R-:W-:Y:S04]  /*12920*/  STL [R1+0x498], R166 ;  /* 0x000498a601007387 */ /* 0x000fe80000100800 */
[----:B0-----:R-:W4:Y:S04]  /*12930*/  LDL.LU R8, [R1+0x5a0] ;  /* 0x0005a00001087983 */ /* 0x001f280000300800 */
[----:B------:R-:W-:Y:S04]  /*12940*/  STL [R1+0x464], R167 ;  /* 0x000464a701007387 */ /* 0x000fe80000100800 */
[----:B------:R0:W-:Y:S04]  /*12950*/  STL [R1+0x46c], R4 ;  /* 0x00046c0401007387 */ /* 0x0001e80000100800 */
[----:B0-----:R-:W3:Y:S01]  /*12960*/  LDL.LU R4, [R1+0x59c] ;  /* 0x00059c0001047983 */ /* 0x001ee20000300800 */
        /* <DEDUP_REMOVED lines=10> */
[----:B0-----:R-:W4:Y:S04]  /*12a10*/  LDL.LU R2, [R1+0x598] ;  /* 0x0005980001027983 */ /* 0x001f280000300800 */
[----:B------:R-:W-:Y:S01]  /*12a20*/  STL [R1+0x4b0], R170 ;  /* 0x0004b0aa01007387 */ /* 0x000fe20000100800 */
        /* <DEDUP_REMOVED lines=12> */
[----:B--2---:R-:W-:Y:S01]  /*12af0*/  IADD3.X R177, R177, UR19, RZ, P1, !PT ;  /* 0x00000013b1b17c10 */ /* 0x004fe20008ffe4ff */
        /* <DEDUP_REMOVED lines=13> */
[----:B--2---:R-:W-:-:S02]  /*12bd0*/  IADD3.X R5, R5, UR19, RZ, P3, !PT ;  /* 0x0000001305057c10 */ /* 0x004fc40009ffe4ff */
[----:B------:R-:W-:Y:S02]  /*12be0*/  IADD3 R178, P2, R178, UR18, RZ ;  /* 0x00000012b2b27c10 */ /* 0x000fe4000ff5e0ff */
[----:B------:R-:W-:Y:S01]  /*12bf0*/  IADD3.X R8, R8, UR19, RZ, P4, !PT ;  /* 0x0000001308087c10 */ /* 0x000fe2000a7fe4ff */
[----:B------:R0:W-:Y:S04]  /*12c00*/  STL [R1+0x4b4], R5 ;  /* 0x0004b40501007387 */ /* 0x0001e80000100800 */
[----:B0-----:R-:W2:Y:S04]  /*12c10*/  LDL.LU R5, [R1+0x580] ;  /* 0x0005800001057983 */ /* 0x001ea80000300800 */
[----:B------:R-:W-:Y:S04]  /*12c20*/  STL [R1+0x4e8], R178 ;  /* 0x0004e8b201007387 */ /* 0x000fe80000100800 */
[----:B------:R0:W-:Y:S04]  /*12c30*/  STL [R1+0x4bc], R8 ;  /* 0x0004bc0801007387 */ /* 0x0001e80000100800 */
[----:B0-----:R1:W5:Y:S01]  /*12c40*/  LDL.LU R8, [R1+0x57c] ;  /* 0x00057c0001087983 */ /* 0x0013620000300800 */
[----:B------:R-:W-:Y:S01]  /*12c50*/  IADD3.X R2, R2, UR19, RZ, P6, !PT ;  /* 0x0000001302027c10 */ /* 0x000fe2000b7fe4ff */
[----:B------:R-:W-:-:S06]  /*12c60*/  WARPGROUP.ARRIVE ;  /* 0x00000000000079c5 */ /* 0x000fcc0000000000 */
[----:B------:R-:W-:Y:S01]  /*12c70*/  QGMMA.64x256x32.F32.E4M3.E4M3 R24, gdesc[UR8], R24, gsb0 ;  /* 0x03e00000081879f3 */ /* 0x000fe20008000818 */
[----:B---3--:R-:W-:-:S05]  /*12c80*/  IADD3.X R182, R182, UR19, RZ, P5, !PT ;  /* 0x00000013b6b67c10 */ /* 0x008fca000affe4ff */
[----:B------:R0:W-:Y:S04]  /*12c90*/  STL [R1+0x4c4], R182 ;  /* 0x0004c4b601007387 */ /* 0x0001e80000100800 */
[----:B0-----:R-:W3:Y:S04]  /*12ca0*/  LDL.LU R182, [R1+0x578] ;  /* 0x0005780001b67983 */ /* 0x001ee80000300800 */
[----:B------:R0:W-:Y:S04]  /*12cb0*/  STL [R1+0x4cc], R2 ;  /* 0x0004cc0201007387 */ /* 0x0001e80000100800 */
[----:B0-----:R-:W3:Y:S01]  /*12cc0*/  LDL.LU R2, [R1+0x574] ;  /* 0x0005740001027983 */ /* 0x001ee20000300800 */
[----:B--2---:R-:W-:-:S02]  /*12cd0*/  IADD3.X R5, R5, UR19, RZ, P0, !PT ;  /* 0x0000001305057c10 */ /* 0x004fc400087fe4ff */
[----:B------:R-:W-:-:S03]  /*12ce0*/  IADD3.X R4, R4, UR19, RZ, P1, !PT ;  /* 0x0000001304047c10 */ /* 0x000fc60008ffe4ff */
[----:B------:R0:W-:Y:S04]  /*12cf0*/  STL [R1+0x4d4], R5 ;  /* 0x0004d40501007387 */ /* 0x0001e80000100800 */
[----:B0-----:R1:W5:Y:S04]  /*12d00*/  LDL.LU R5, [R1+0x570] ;  /* 0x0005700001057983 */ /* 0x0013680000300800 */
[----:B------:R0:W-:Y:S01]  /*12d10*/  STL [R1+0x4dc], R4 ;  /* 0x0004dc0401007387 */ /* 0x0001e20000100800 */
[----:B------:R-:W2:Y:S01]  /*12d20*/  S2R R180, SR_TID.X ;  /* 0x0000000000b47919 */ /* 0x000ea20000002100 */
[----:B0-----:R-:W0:Y:S01]  /*12d30*/  S2R R4, SR_TID.X ;  /* 0x0000000000047919 */ /* 0x001e220000002100 */
[----:B------:R-:W-:-:S05]  /*12d40*/  VIADD R183, R183, 0xffffffff ;  /* 0xffffffffb7b77836 */ /* 0x000fca0000000000 */
[----:B------:R-:W-:Y:S01]  /*12d50*/  ISETP.NE.U32.AND P4, PT, R183, RZ, PT ;  /* 0x000000ffb700720c */ /* 0x000fe20003f85070 */
[----:B------:R-:W-:Y:S01]  /*12d60*/  IMAD.SHL.U32 R6, R6, 0x20, RZ ;  /* 0x0000002006067824 */ /* 0x000fe200078e00ff */
[----:B------:R-:W-:Y:S01]  /*12d70*/  UIADD3 UR7, UR7, -0x20, URZ ;  /* 0xffffffe007077890 */ /* 0x000fe2000fffe03f */
[----:B------:R-:W-:-:S03]  /*12d80*/  WARPGROUP.DEPBAR.LE gsb0, 0x0 ;  /* 0x00008000000079c5 */ /* 0x000fc60000010000 */
[----:B----4-:R-:W-:Y:S02]  /*12d90*/  IADD3 R3, P3, R6, R3, RZ ;  /* 0x0000000306037210 */ /* 0x010fe40007f7e0ff */
[----:B--2---:R-:W-:Y:S02]  /*12da0*/  LOP3.LUT R180, R180, 0x7f, RZ, 0xc0, !PT ;  /* 0x0000007fb4b47812 */ /* 0x004fe400078ec0ff */
[----:B0-----:R-:W-:Y:S02]  /*12db0*/  LOP3.LUT R4, R4, 0x1f, RZ, 0xc0, !PT ;  /* 0x0000001f04047812 */ /* 0x001fe400078ec0ff */
[----:B---3--:R-:W-:-:S05]  /*12dc0*/  IADD3.X R182, R182, UR19, RZ, P2, !PT ;  /* 0x00000013b6b67c10 */ /* 0x008fca00097fe4ff */
[----:B------:R0:W-:Y:S02]  /*12dd0*/  STL [R1+0x4e4], R182 ;  /* 0x0004e4b601007387 */ /* 0x0001e40000100800 */
[----:B0-----:R-:W0:Y:S01]  /*12de0*/  S2R R182, SR_TID.X ;  /* 0x0000000000b67919 */ /* 0x001e220000002100 */
[----:B------:R-:W-:Y:S02]  /*12df0*/  LEA.HI.X.SX32 R2, R6, R2, 0x1, P3 ;  /* 0x0000000206027211 */ /* 0x000fe400018f0eff */
[----:B0-----:R-:W-:-:S04]  /*12e00*/  SHF.R.U32.HI R182, RZ, 0x6, R182 ;  /* 0x00000006ffb67819 */ /* 0x001fc800000116b6 */
[----:B------:R-:W-:Y:S01]  /*12e10*/  SGXT.U32 R182, R182, 0x1 ;  /* 0x00000001b6b6781a */ /* 0x000fe20000000000 */
[----:B-1----:R-:W-:Y:S06]  /*12e20*/  @P4 BRA `(.L_x_1) ;  /* 0xffffff8000e44947 */ /* 0x002fec000383ffff */
.L_x_0:
[----:B------:R0:W-:Y:S01]  /*12e30*/  STL [R1+0x590], R149 ;  /* 0x0005909501007387 */ /* 0x0001e20000100800 */
[----:B------:R-:W-:Y:S01]  /*12e40*/  F2FP.SATFINITE.E4M3.F32.PACK_AB_MERGE_C R27, R27, R26, RZ ;  /* 0x0000001a1b1b723e */ /* 0x000fe200048070ff */
[----:B------:R-:W-:Y:S01]  /*12e50*/  ULDC UR4, c[0x0][0x244] ;  /* 0x0000910000047ab9 */ /* 0x000fe20000000800 */
[----:B------:R-:W-:Y:S01]  /*12e60*/  F2FP.SATFINITE.E4M3.F32.PACK_AB_MERGE_C R40, R41, R40, RZ ;  /* 0x000000282928723e */ /* 0x000fe200048070ff */
[----:B------:R-:W2:Y:S01]  /*12e70*/  LDL.LU R6, [R1+0x4] ;  /* 0x0000040001067983 */ /* 0x000ea20000300800 */
[----:B------:R-:W-:Y:S01]  /*12e80*/  F2FP.SATFINITE.E4M3.F32.PACK_AB_MERGE_C R42, R43, R42, RZ ;  /* 0x0000002a2b2a723e */ /* 0x000fe200048070ff */
[----:B------:R-:W-:Y:S01]  /*12e90*/  ULDC UR8, c[0x0][0x22c] ;  /* 0x00008b0000087ab9 */ /* 0x000fe20000000800 */
[----:B------:R-:W-:Y:S01]  /*12ea0*/  F2FP.SATFINITE.E4M3.F32.PACK_AB_MERGE_C R44, R45, R44, RZ ;  /* 0x0000002c2d2c723e */ /* 0x000fe200048070ff */
[----:B------:R-:W-:Y:S01]  /*12eb0*/  ULDC UR9, c[0x0][0x22c] ;  /* 0x00008b0000097ab9 */ /* 0x000fe20000000800 */
[----:B0-----:R-:W2:Y:S04]  /*12ec0*/  LDL.LU R149, [R1] ;  /* 0x0000000001957983 */ /* 0x001ea80000300800 */
[----:B------:R0:W-:Y:S04]  /*12ed0*/  STL [R1+0x58c], R148 ;  /* 0x00058c9401007387 */ /* 0x0001e80000100800 */
[----:B0-----:R-:W3:Y:S04]  /*12ee0*/  LDL.LU R148, [R1+0x8] ;  /* 0x0000080001947983 */ /* 0x001ee80000300800 */
[----:B------:R-:W3:Y:S04]  /*12ef0*/  LDL.LU R3, [R1+0xc] ;  /* 0x00000c0001037983 */ /* 0x000ee80000300800 */
        /* <DEDUP_REMOVED lines=14> */
[----:B-----5:R-:W3:Y:S04]  /*12fe0*/  LDL.LU R8, [R1+0x34] ;  /* 0x0000340001087983 */ /* 0x020ee80000300800 */
[----:B------:R0:W-:Y:S04]  /*12ff0*/  STL [R1+0x574], R230 ;  /* 0x000574e601007387 */ /* 0x0001e80000100800 */
[----:B0-----:R-:W3:Y:S04]  /*13000*/  LDL.LU R230, [R1+0x38] ;  /* 0x0000380001e67983 */ /* 0x001ee80000300800 */
[----:B------:R-:W3:Y:S04]  /*13010*/  LDL.LU R9, [R1+0x3c] ;  /* 0x00003c0001097983 */ /* 0x000ee80000300800 */
[----:B------:R0:W-:Y:S04]  /*13020*/  STL [R1+0x570], R5 ;  /* 0x0005700501007387 */ /* 0x0001e80000100800 */
[----:B0-----:R-:W3:Y:S04]  /*13030*/  LDL.LU R5, [R1+0x40] ;  /* 0x0000400001057983 */ /* 0x001ee80000300800 */
[----:B------:R-:W3:Y:S04]  /*13040*/  LDL.LU R10, [R1+0x44] ;  /* 0x00004400010a7983 */ /* 0x000ee80000300800 */
[----:B------:R-:W3:Y:S04]  /*13050*/  LDL.LU R182, [R1+0x48] ;  /* 0x0000480001b67983 */ /* 0x000ee80000300800 */
[----:B------:R-:W3:Y:S04]  /*13060*/  LDL.LU R11, [R1+0x4c] ;  /* 0x00004c00010b7983 */ /* 0x000ee80000300800 */
[----:B------:R-:W3:Y:S04]  /*13070*/  LDL.LU R180, [R1+0x50] ;  /* 0x0000500001b47983 */ /* 0x000ee80000300800 */
[----:B------:R-:W3:Y:S04]  /*13080*/  LDL.LU R12, [R1+0x54] ;  /* 0x00005400010c7983 */ /* 0x000ee80000300800 */
[----:B------:R-:W3:Y:S04]  /*13090*/  LDL.LU R185, [R1+0x58] ;  /* 0x0000580001b97983 */ /* 0x000ee80000300800 */
[----:B------:R-:W3:Y:S04]  /*130a0*/  LDL.LU R13, [R1+0x5c] ;  /* 0x00005c00010d7983 */ /* 0x000ee80000300800 */
[----:B------:R-:W3:Y:S04]  /*130b0*/  LDL.LU R187, [R1+0x60] ;  /* 0x0000600001bb7983 */ /* 0x000ee80000300800 */
[----:B----4-:R-:W4:Y:S04]  /*130c0*/  LDL.LU R14, [R1+0x64] ;  /* 0x00006400010e7983 */ /* 0x010f280000300800 */
[----:B------:R-:W4:Y:S04]  /*130d0*/  LDL.LU R189, [R1+0x68] ;  /* 0x0000680001bd7983 */ /* 0x000f280000300800 */
        /* <DEDUP_REMOVED lines=100> */
[----:B------:R-:W4:Y:S01]  /*13720*/  LDL.LU R158, [R1+0x1fc] ;  /* 0x0001fc00019e7983 */ /* 0x000f220000300800 */
[----:B--2---:R-:W-:-:S02]  /*13730*/  F2FP.SATFINITE.E4M3.F32.PACK_AB_MERGE_C R6, R6, R149, RZ ;  /* 0x000000950606723e */ /* 0x004fc400048070ff */
[----:B---3--:R-:W-:Y:S01]  /*13740*/  F2FP.SATFINITE.E4M3.F32.PACK_AB_MERGE_C R3, R3, R148, RZ ;  /* 0x000000940303723e */ /* 0x008fe200048070ff */
[----:B------:R-:W2:Y:S01]  /*13750*/  LDL.LU R149, [R1+0x590] ;  /* 0x0005900001957983 */ /* 0x000ea20000300800 */
[----:B------:R-:W-:Y:S02]  /*13760*/  F2FP.SATFINITE.E4M3.F32.PACK_AB_MERGE_C R0, R0, R151, RZ ;  /* 0x000000970000723e */ /* 0x000fe400048070ff */
[----:B------:R-:W-:Y:S01]  /*13770*/  F2FP.SATFINITE.E4M3.F32.PACK_AB_MERGE_C R2, R2, R150, RZ ;  /* 0x000000960202723e */ /* 0x000fe200048070ff */
[----:B------:R-:W2:Y:S01]  /*13780*/  LDL.LU R148, [R1+0x58c] ;  /* 0x00058c0001947983 */ /* 0x000ea20000300800 */
[----:B------:R-:W-:-:S03]  /*13790*/  F2FP.SATFINITE.E4M3.F32.PACK_AB_MERGE_C R4, R4, R229, RZ ;  /* 0x000000e50404723e */ /* 0x000fc600048070ff */
[----:B------:R-:W3:Y:S01]  /*137a0*/  LDL.LU R151, [R1+0x588] ;  /* 0x0005880001977983 */ /* 0x000ee20000300800 */
[----:B------:R-:W-:-:S03]  /*137b0*/  F2FP.SATFINITE.E4M3.F32.PACK_AB_MERGE_C R7, R7, R232, RZ ;  /* 0x000000e80707723e */ /* 0x000fc600048070ff */
[----:B------:R-:W3:Y:S01]  /*137c0*/  LDL.LU R150, [R1+0x584] ;  /* 0x0005840001967983 */ /* 0x000ee20000300800 */
[----:B------:R-:W-:-:S03]  /*137d0*/  F2FP.SATFINITE.E4M3.F32.PACK_AB_MERGE_C R8, R8, R231, RZ ;  /* 0x000000e70808723e */ /* 0x000fc600048070ff */
[----:B------:R-:W2:Y:S04]  /*137e0*/  LDL.LU R229, [R1+0x580] ;  /* 0x0005800001e57983 */ /* 0x000ea80000300800 */
[----:B------:R-:W3:Y:S04]  /*137f0*/  LDL.LU R232, [R1+0x57c] ;  /* 0x00057c0001e87983 */ /* 0x000ee80000300800 */
[----:B------:R-:W2:Y:S01]  /*13800*/  LDL.LU R231, [R1+0x578] ;  /* 0x0005780001e77983 */ /* 0x000ea20000300800 */
[----:B------:R-:W-:-:S03]  /*13810*/  F2FP.SATFINITE.E4M3.F32.PACK_AB_MERGE_C R9, R9, R230, RZ ;  /* 0x000000e60909723e */ /* 0x000fc600048070ff */
[----:B------:R-:W3:Y:S01]  /*13820*/  LDL.LU R230, [R1+0x574] ;  /* 0x0005740001e67983 */ /* 0x000ee20000300800 */
[----:B------:R-:W0:Y:S01]  /*13830*/  S2R R26, SR_TID.X ;  /* 0x00000000001a7919 */ /* 0x000e220000002100 */
[----:B----4-:R-:W-:Y:S02]  /*13840*/  F2FP.SATFINITE.E4M3.F32.PACK_AB_MERGE_C R20, R20, R184, RZ ;  /* 0x000000b81414723e */ /* 0x010fe400048070ff */
[----:B------:R-:W-:Y:S02]  /*13850*/  F2FP.SATFINITE.E4M3.F32.PACK_AB_MERGE_C R52, R53, R52, RZ ;  /* 0x000000343534723e */ /* 0x000fe400048070ff */
[----:B------:R-:W-:Y:S02]  /*13860*/  LOP3.LUT R45, R6, 0xffff, RZ, 0xc0, !PT ;  /* 0x0000ffff062d7812 */ /* 0x000fe400078ec0ff */
[----:B------:R-:W-:Y:S02]  /*13870*/  LOP3.LUT R53, R4, 0xffff, RZ, 0xc0, !PT ;  /* 0x0000ffff04357812 */ /* 0x000fe400078ec0ff */
[----:B------:R-:W-:-:S02]  /*13880*/  F2FP.SATFINITE.E4M3.F32.PACK_AB_MERGE_C R46, R47, R46, RZ ;  /* 0x0000002e2f2e723e */ /* 0x000fc400048070ff */
[----:B------:R-:W-:Y:S02]  /*13890*/  F2FP.SATFINITE.E4M3.F32.PACK_AB_MERGE_C R56, R57, R56, RZ ;  /* 0x000000383938723e */ /* 0x000fe400048070ff */
[----:B------:R-:W-:Y:S02]  /*138a0*/  F2FP.SATFINITE.E4M3.F32.PACK_AB_MERGE_C R60, R61, R60, RZ ;  /* 0x0000003c3d3c723e */ /* 0x000fe400048070ff */
[----:B------:R-:W-:Y:S02]  /*138b0*/  F2FP.SATFINITE.E4M3.F32.PACK_AB_MERGE_C R62, R63, R62, RZ ;  /* 0x0000003e3f3e723e */ /* 0x000fe400048070ff */
[----:B------:R-:W-:Y:S02]  /*138c0*/  F2FP.SATFINITE.E4M3.F32.PACK_AB_MERGE_C R165, R165, R198, RZ ;  /* 0x000000c6a5a5723e */ /* 0x000fe400048070ff */
[----:B------:R-:W-:Y:S02]  /*138d0*/  F2FP.SATFINITE.E4M3.F32.PACK_AB_MERGE_C R198, R25, R24, RZ ;  /* 0x0000001819c6723e */ /* 0x000fe400048070ff */
[----:B------:R-:W-:-:S02]  /*138e0*/  F2FP.SATFINITE.E4M3.F32.PACK_AB_MERGE_C R24, R69, R68, RZ ;  /* 0x000000444518723e */ /* 0x000fc400048070ff */
[----:B------:R-:W-:Y:S02]  /*138f0*/  F2FP.SATFINITE.E4M3.F32.PACK_AB_MERGE_C R64, R65, R64, RZ ;  /* 0x000000404140723e */ /* 0x000fe400048070ff */
[----:B------:R-:W-:Y:S01]  /*13900*/  F2FP.SATFINITE.E4M3.F32.PACK_AB_MERGE_C R10, R10, R5, RZ ;  /* 0x000000050a0a723e */ /* 0x000fe200048070ff */
[C---:B0-----:R-:W-:Y:S02]  /*13910*/  IMAD.SHL.U32 R41, R26.reuse, 0x10, RZ ;  /* 0x000000101a297824 */ /* 0x041fe400078e00ff */
[C---:B------:R-:W-:Y:S01]  /*13920*/  IMAD.SHL.U32 R43, R26.reuse, 0x80, RZ ;  /* 0x000000801a2b7824 */ /* 0x040fe200078e00ff */
[----:B------:R-:W-:Y:S01]  /*13930*/  F2FP.SATFINITE.E4M3.F32.PACK_AB_MERGE_C R15, R15, R189, RZ ;  /* 0x000000bd0f0f723e */ /* 0x000fe200048070ff */
[----:B------:R-:W4:Y:S01]  /*13940*/  LDL.LU R5, [R1+0x570] ;  /* 0x0005700001057983 */ /* 0x000f220000300800 */
[----:B------:R-:W-:Y:S02]  /*13950*/  LOP3.LUT R41, R41, 0x70, RZ, 0xc0, !PT ;  /* 0x0000007029297812 */ /* 0x000fe400078ec0ff */
[----:B------:R-:W-:Y:S01]  /*13960*/  LOP3.LUT R68, R43, 0x400, RZ, 0xc0, !PT ;  /* 0x000004002b447812 */ /* 0x000fe200078ec0ff */
[----:B------:R-:W-:Y:S01]  /*13970*/  IMAD.SHL.U32 R43, R26, 0x8, RZ ;  /* 0x000000081a2b7824 */ /* 0x000fe200078e00ff */
[----:B------:R-:W-:-:S02]  /*13980*/  F2FP.SATFINITE.E4M3.F32.PACK_AB_MERGE_C R11, R11, R182, RZ ;  /* 0x000000b60b0b723e */ /* 0x000fc400048070ff */
[----:B------:R-:W-:Y:S01]  /*13990*/  F2FP.SATFINITE.E4M3.F32.PACK_AB_MERGE_C R13, R13, R185, RZ ;  /* 0x000000b90d0d723e */ /* 0x000fe200048070ff */
[----:B------:R-:W0:Y:S01]  /*139a0*/  S2R R182, SR_TID.X ;  /* 0x0000000000b67919 */ /* 0x000e220000002100 */
[----:B------:R-:W-:Y:S02]  /*139b0*/  LOP3.LUT R43, R43, 0x380, RZ, 0xc0, !PT ;  /* 0x000003802b2b7812 */ /* 0x000fe400078ec0ff */
[----:B------:R-:W-:Y:S02]  /*139c0*/  F2FP.SATFINITE.E4M3.F32.PACK_AB_MERGE_C R14, R14, R187, RZ ;  /* 0x000000bb0e0e723e */ /* 0x000fe400048070ff */
[----:B------:R-:W-:Y:S02]  /*139d0*/  F2FP.SATFINITE.E4M3.F32.PACK_AB_MERGE_C R18, R18, R195, RZ ;  /* 0x000000c31212723e */ /* 0x000fe400048070ff */
[----:B------:R-:W-:Y:S02]  /*139e0*/  F2FP.SATFINITE.E4M3.F32.PACK_AB_MERGE_C R22, R22, R186, RZ ;  /* 0x000000ba1616723e */ /* 0x000fe400048070ff */
[----:B------:R-:W-:-:S02]  /*139f0*/  F2FP.SATFINITE.E4M3.F32.PACK_AB_MERGE_C R12, R12, R180, RZ ;  /* 0x000000b40c0c723e */ /* 0x000fc400048070ff */
[----:B------:R-:W-:Y:S02]  /*13a00*/  F2FP.SATFINITE.E4M3.F32.PACK_AB_MERGE_C R154, R154, R190, RZ ;  /* 0x000000be9a9a723e */ /* 0x000fe400048070ff */
[----:B------:R-:W-:Y:S02]  /*13a10*/  F2FP.SATFINITE.E4M3.F32.PACK_AB_MERGE_C R156, R156, R192, RZ ;  /* 0x000000c09c9c723e */ /* 0x000fe400048070ff */
[----:B------:R-:W-:Y:S02]  /*13a20*/  F2FP.SATFINITE.E4M3.F32.PACK_AB_MERGE_C R162, R162, R194, RZ ;  /* 0x000000c2a2a2723e */ /* 0x000fe400048070ff */
[----:B------:R-:W-:Y:S02]  /*13a30*/  LOP3.LUT R57, R7, 0xffff, RZ, 0xc0, !PT ;  /* 0x0000ffff07397812 */ /* 0x000fe400078ec0ff */
[----:B------:R-:W-:Y:S02]  /*13a40*/  LOP3.LUT R61, R14, 0xffff, RZ, 0xc0, !PT ;  /* 0x0000ffff0e3d7812 */ /* 0x000fe400078ec0ff */
[----:B------:R-:W-:-:S02]  /*13a50*/  LOP3.LUT R11, R11, 0xffff, RZ, 0xc0, !PT ;  /* 0x0000ffff0b0b7812 */ /* 0x000fc400078ec0ff */
[----:B------:R-:W-:Y:S02]  /*13a60*/  LOP3.LUT R63, R15, 0xffff, RZ, 0xc0, !PT ;  /* 0x0000ffff0f3f7812 */ /* 0x000fe400078ec0ff */
[----:B------:R-:W-:Y:S02]  /*13a70*/  LOP3.LUT R65, R18, 0xffff, RZ, 0xc0, !PT ;  /* 0x0000ffff12417812 */ /* 0x000fe400078ec0ff */
[----:B------:R-:W-:Y:S02]  /*13a80*/  LOP3.LUT R69, R22, 0xffff, RZ, 0xc0, !PT ;  /* 0x0000ffff16457812 */ /* 0x000fe400078ec0ff */
[----:B------:R-:W-:Y:S02]  /*13a90*/  F2FP.SATFINITE.E4M3.F32.PACK_AB_MERGE_C R19, R19, R197, RZ ;  /* 0x000000c51313723e */ /* 0x000fe400048070ff */
[----:B------:R-:W-:Y:S02]  /*13aa0*/  F2FP.SATFINITE.E4M3.F32.PACK_AB_MERGE_C R21, R21, R199, RZ ;  /* 0x000000c71515723e */ /* 0x000fe400048070ff */
        /* <DEDUP_REMOVED lines=12> */
[----:B------:R-:W-:-:S02]  /*13b70*/  LOP3.LUT R51, R3, 0xffff, RZ, 0xc0, !PT ;  /* 0x0000ffff03337812 */ /* 0x000fc400078ec0ff */
[----:B------:R-:W-:Y:S02]  /*13b80*/  F2FP.SATFINITE.E4M3.F32.PACK_AB_MERGE_C R66, R67, R66, RZ ;  /* 0x000000424342723e */ /* 0x000fe400048070ff */
[----:B------:R-:W-:Y:S02]  /*13b90*/  F2FP.SATFINITE.E4M3.F32.PACK_AB_MERGE_C R88, R115, R114, RZ ;  /* 0x000000727358723e */ /* 0x000fe400048070ff */
[----:B------:R-:W-:Y:S02]  /*13ba0*/  LOP3.LUT R70, R2, 0xffff, RZ, 0xc0, !PT ;  /* 0x0000ffff02467812 */ /* 0x000fe400078ec0ff */
[----:B------:R-:W-:Y:S02]  /*13bb0*/  LOP3.LUT R59, R10, 0xffff, RZ, 0xc0, !PT ;  /* 0x0000ffff0a3b7812 */ /* 0x000fe400078ec0ff */
[--C-:B------:R-:W-:Y:S02]  /*13bc0*/  PRMT R3, R57, 0x3340, R114.reuse ;  /* 0x0000334039037816 */ /* 0x100fe40000000072 */
[----:B------:R-:W-:-:S02]  /*13bd0*/  PRMT R7, R61, 0x3340, R114 ;  /* 0x000033403d077816 */ /* 0x000fc40000000072 */
[----:B------:R-:W-:Y:S02]  /*13be0*/  LOP3.LUT R154, R154, 0xffff, RZ, 0xc0, !PT ;  /* 0x0000ffff9a9a7812 */ /* 0x000fe400078ec0ff */
[----:B------:R-:W-:Y:S02]  /*13bf0*/  LOP3.LUT R73, R156, 0xffff, RZ, 0xc0, !PT ;  /* 0x0000ffff9c497812 */ /* 0x000fe400078ec0ff */
[----:B------:R-:W-:Y:S02]  /*13c00*/  LOP3.LUT R162, R162, 0xffff, RZ, 0xc0, !PT ;  /* 0x0000ffffa2a27812 */ /* 0x000fe400078ec0ff */
[----:B------:R-:W-:Y:S02]  /*13c10*/  PRMT R116, R63, 0x3340, R116 ;  /* 0x000033403f747816 */ /* 0x000fe40000000074 */
[----:B------:R-:W-:Y:S02]  /*13c20*/  PRMT R118, R69, 0x3340, R118 ;  /* 0x0000334045767816 */ /* 0x000fe40000000076 */
        /* <DEDUP_REMOVED lines=8> */
[----:B------:R-:W-:Y:S02]  /*13cb0*/  LOP3.LUT R67, R19, 0xffff, RZ, 0xc0, !PT ;  /* 0x0000ffff13437812 */ /* 0x000fe400078ec0ff */
[----:B------:R-:W-:Y:S02]  /*13cc0*/  LOP3.LUT R114, R21, 0xffff, RZ, 0xc0, !PT ;  /* 0x0000ffff15727812 */ /* 0x000fe400078ec0ff */
[----:B------:R-:W-:Y:S02]  /*13cd0*/  LOP3.LUT R71, R23, 0xffff, RZ, 0xc0, !PT ;  /* 0x0000ffff17477812 */ /* 0x000fe400078ec0ff */
[----:B------:R-:W-:Y:S02]  /*13ce0*/  F2FP.SATFINITE.E4M3.F32.PACK_AB_MERGE_C R178, R178, R221, RZ ;  /* 0x000000ddb2b2723e */ /* 0x000fe400048070ff */
[----:B------:R-:W-:-:S02]  /*13cf0*/  F2FP.SATFINITE.E4M3.F32.PACK_AB_MERGE_C R180, R210, R223, RZ ;  /* 0x000000dfd2b4723e */ /* 0x000fc400048070ff */
[----:B------:R-:W-:Y:S02]  /*13d00*/  F2FP.SATFINITE.E4M3.F32.PACK_AB_MERGE_C R185, R227, R212, RZ ;  /* 0x000000d4e3b9723e */ /* 0x000fe400048070ff */
[----:B------:R-:W-:Y:S02]  /*13d10*/  F2FP.SATFINITE.E4M3.F32.PACK_AB_MERGE_C R168, R168, R200, RZ ;  /* 0x000000c8a8a8723e */ /* 0x000fe400048070ff */
[----:B------:R-:W-:Y:S02]  /*13d20*/  F2FP.SATFINITE.E4M3.F32.PACK_AB_MERGE_C R76, R77, R76, RZ ;  /* 0x0000004c4d4c723e */ /* 0x000fe400048070ff */
[----:B------:R-:W-:Y:S02]  /*13d30*/  F2FP.SATFINITE.E4M3.F32.PACK_AB_MERGE_C R89, R121, R120, RZ ;  /* 0x000000787959723e */ /* 0x000fe400048070ff */
[----:B------:R-:W-:Y:S02]  /*13d40*/  PRMT R10, R51, 0x3340, R70 ;  /* 0x00003340330a7816 */ /* 0x000fe40000000046 */
[----:B------:R-:W-:-:S02]  /*13d50*/  PRMT R19, R154, 0x3340, R73 ;  /* 0x000033409a137816 */ /* 0x000fc40000000049 */
[----:B------:R-:W-:Y:S02]  /*13d60*/  F2FP.SATFINITE.E4M3.F32.PACK_AB_MERGE_C R16, R16, R191, RZ ;  /* 0x000000bf1010723e */ /* 0x000fe400048070ff */
[----:B------:R-:W-:Y:S02]  /*13d70*/  F2FP.SATFINITE.E4M3.F32.PACK_AB_MERGE_C R166, R166, R213, RZ ;  /* 0x000000d5a6a6723e */ /* 0x000fe400048070ff */
[----:B------:R-:W-:Y:S02]  /*13d80*/  F2FP.SATFINITE.E4M3.F32.PACK_AB_MERGE_C R171, R171, R215, RZ ;  /* 0x000000d7abab723e */ /* 0x000fe400048070ff */
[----:B------:R-:W-:Y:S02]  /*13d90*/  F2FP.SATFINITE.E4M3.F32.PACK_AB_MERGE_C R189, R239, R224, RZ ;  /* 0x000000e0efbd723e */ /* 0x000fe400048070ff */
[----:B------:R-:W-:Y:S02]  /*13da0*/  F2FP.SATFINITE.E4M3.F32.PACK_AB_MERGE_C R239, R113, R112, RZ ;  /* 0x0000007071ef723e */ /* 0x000fe400048070ff */
[----:B------:R-:W-:-:S02]  /*13db0*/  PRMT R112, R53, 0x3340, R112 ;  /* 0x0000334035707816 */ /* 0x000fc40000000070 */
[----:B------:R-:W-:Y:S02]  /*13dc0*/  F2FP.SATFINITE.E4M3.F32.PACK_AB_MERGE_C R78, R79, R78, RZ ;  /* 0x0000004e4f4e723e */ /* 0x000fe400048070ff */
[----:B------:R-:W-:Y:S02]  /*13dd0*/  PRMT R120, R71, 0x3340, R120 ;  /* 0x0000334047787816 */ /* 0x000fe40000000078 */
[----:B------:R-:W-:Y:S02]  /*13de0*/  PRMT R23, R67, 0x3340, R114 ;  /* 0x0000334043177816 */ /* 0x000fe40000000072 */
        /* <DEDUP_REMOVED lines=8> */
[----:B------:R-:W-:-:S02]  /*13e70*/  LOP3.LUT R178, R178, 0xffff, RZ, 0xc0, !PT ;  /* 0x0000ffffb2b27812 */ /* 0x000fc400078ec0ff */
[----:B------:R-:W-:Y:S02]  /*13e80*/  LOP3.LUT R79, R180, 0xffff, RZ, 0xc0, !PT ;  /* 0x0000ffffb44f7812 */ /* 0x000fe400078ec0ff */
[----:B------:R-:W-:Y:S02]  /*13e90*/  LOP3.LUT R185, R185, 0xffff, RZ, 0xc0, !PT ;  /* 0x0000ffffb9b97812 */ /* 0x000fe400078ec0ff */
[----:B------:R-:W-:Y:S02]  /*13ea0*/  F2FP.SATFINITE.E4M3.F32.PACK_AB_MERGE_C R30, R31, R30, RZ ;  /* 0x0000001e1f1e723e */ /* 0x000fe400048070ff */
[----:B------:R-:W-:Y:S02]  /*13eb0*/  F2FP.SATFINITE.E4M3.F32.PACK_AB_MERGE_C R152, R152, R188, RZ ;  /* 0x000000bc9898723e */ /* 0x000fe400048070ff */
[----:B------:R-:W-:Y:S02]  /*13ec0*/  F2FP.SATFINITE.E4M3.F32.PACK_AB_MERGE_C R48, R49, R48, RZ ;  /* 0x000000303130723e */ /* 0x000fe400048070ff */
[----:B------:R-:W-:-:S02]  /*13ed0*/  F2FP.SATFINITE.E4M3.F32.PACK_AB_MERGE_C R74, R75, R74, RZ ;  /* 0x0000004a4b4a723e */ /* 0x000fc400048070ff */
[----:B------:R-:W-:Y:S02]  /*13ee0*/  F2FP.SATFINITE.E4M3.F32.PACK_AB_MERGE_C R31, R91, R90, RZ ;  /* 0x0000005a5b1f723e */ /* 0x000fe400048070ff */
[----:B------:R-:W-:Y:S02]  /*13ef0*/  PRMT R10, R10, 0x5410, R3 ;  /* 0x000054100a0a7816 */ /* 0x000fe40000000003 */
[----:B------:R-:W-:Y:S02]  /*13f00*/  LOP3.LUT R165, R165, 0xffff, RZ, 0xc0, !PT ;  /* 0x0000ffffa5a57812 */ /* 0x000fe400078ec0ff */
[----:B------:R-:W-:Y:S02]  /*13f10*/  LOP3.LUT R168, R168, 0xffff, RZ, 0xc0, !PT ;  /* 0x0000ffffa8a87812 */ /* 0x000fe400078ec0ff */
[----:B------:R-:W-:Y:S02]  /*13f20*/  F2FP.SATFINITE.E4M3.F32.PACK_AB_MERGE_C R160, R160, R196, RZ ;  /* 0x000000c4a0a0723e */ /* 0x000fe400048070ff */
[----:B------:R-:W-:-:S02]  /*13f30*/  F2FP.SATFINITE.E4M3.F32.PACK_AB_MERGE_C R186, R233, R218, RZ ;  /* 0x000000dae9ba723e */ /* 0x000fc400048070ff */
[----:B------:R-:W-:Y:S02]  /*13f40*/  F2FP.SATFINITE.E4M3.F32.PACK_AB_MERGE_C R188, R237, R222, RZ ;  /* 0x000000deedbc723e */ /* 0x000fe400048070ff */
[----:B------:R-:W-:Y:S02]  /*13f50*/  F2FP.SATFINITE.E4M3.F32.PACK_AB_MERGE_C R190, R241, R226, RZ ;  /* 0x000000e2f1be723e */ /* 0x000fe400048070ff */
[----:B------:R-:W-:Y:S02]  /*13f60*/  F2FP.SATFINITE.E4M3.F32.PACK_AB_MERGE_C R90, R123, R122, RZ ;  /* 0x0000007a7b5a723e */ /* 0x000fe400048070ff */
[----:B------:R-:W-:Y:S02]  /*13f70*/  PRMT R23, R23, 0x5410, R120 ;  /* 0x0000541017177816 */ /* 0x000fe40000000078 */
[----:B------:R-:W-:Y:S02]  /*13f80*/  LOP3.LUT R166, R166, 0xffff, RZ, 0xc0, !PT ;  /* 0x0000ffffa6a67812 */ /* 0x000fe400078ec0ff */
[----:B------:R-:W-:-:S02]  /*13f90*/  LOP3.LUT R75, R171, 0xffff, RZ, 0xc0, !PT ;  /* 0x0000ffffab4b7812 */ /* 0x000fc400078ec0ff */
[----:B------:R-:W-:Y:S02]  /*13fa0*/  PRMT R3, R173, 0x3340, R122 ;  /* 0x00003340ad037816 */ /* 0x000fe4000000007a */
[----:B------:R-:W-:Y:S02]  /*13fb0*/  F2FP.SATFINITE.E4M3.F32.PACK_AB_MERGE_C R17, R17, R193, RZ ;  /* 0x000000c11111723e */ /* 0x000fe400048070ff */
[----:B------:R-:W-:Y:S02]  /*13fc0*/  F2FP.SATFINITE.E4M3.F32.PACK_AB_MERGE_C R192, R249, R234, RZ ;  /* 0x000000eaf9c0723e */ /* 0x000fe400048070ff */
        /* <DEDUP_REMOVED lines=8> */
[----:B------:R-:W-:Y:S01]  /*14050*/  F2FP.SATFINITE.E4M3.F32.PACK_AB_MERGE_C R181, R161, R181, RZ ;  /* 0x000000b5a1b5723e */ /* 0x000fe200048070ff */
[----:B------:R-:W1:Y:S01]  /*14060*/  S2R R252, SR_TID.X ;  /* 0x0000000000fc7919 */ /* 0x000e620000002100 */
[----:B------:R-:W-:-:S02]  /*14070*/  F2FP.SATFINITE.E4M3.F32.PACK_AB_MERGE_C R80, R81, R80, RZ ;  /* 0x000000505150723e */ /* 0x000fc400048070ff */
[----:B------:R-:W-:Y:S01]  /*14080*/  PRMT R22, R165, 0x3340, R168 ;  /* 0x00003340a5167816 */ /* 0x000fe200000000a8 */
[----:B------:R-:W1:Y:S01]  /*14090*/  S2R R250, SR_TID.X ;  /* 0x0000000000fa7919 */ /* 0x000e620000002100 */
[----:B------:R-:W-:Y:S02]  /*140a0*/  F2FP.SATFINITE.E4M3.F32.PACK_AB_MERGE_C R82, R83, R82, RZ ;  /* 0x000000525352723e */ /* 0x000fe400048070ff */
[----:B------:R-:W-:Y:S02]  /*140b0*/  F2FP.SATFINITE.E4M3.F32.PACK_AB_MERGE_C R184, R158, R159, RZ ;  /* 0x0000009f9eb8723e */ /* 0x000fe400048070ff */
[----:B------:R-:W-:Y:S02]  /*140c0*/  F2FP.SATFINITE.E4M3.F32.PACK_AB_MERGE_C R159, R87, R86, RZ ;  /* 0x00000056579f723e */ /* 0x000fe400048070ff */
[----:B------:R-:W-:Y:S02]  /*140d0*/  IADD3 R86, R68, UR6, R41 ;  /* 0x0000000644567c10 */ /* 0x000fe4000fffe029 */
[----:B------:R-:W-:-:S02]  /*140e0*/  LOP3.LUT R68, R0, 0xffff, RZ, 0xc0, !PT ;  /* 0x0000ffff00447812 */ /* 0x000fc400078ec0ff */
[----:B------:R-:W-:Y:S01]  /*140f0*/  F2FP.SATFINITE.E4M3.F32.PACK_AB_MERGE_C R158, R85, R84, RZ ;  /* 0x00000054559e723e */ /* 0x000fe200048070ff */
[----:B------:R-:W-:Y:S01]  /*14100*/  IMAD.IADD R161, R43, 0x1, R86 ;  /* 0x000000012ba17824 */ /* 0x000fe200078e0256 */
[----:B------:R-:W-:Y:S02]  /*14110*/  PRMT R47, R45, 0x3340, R68 ;  /* 0x000033402d2f7816 */ /* 0x000fe40000000044 */
[----:B------:R-:W-:Y:S02]  /*14120*/  LOP3.LUT R86, R13, 0xffff, RZ, 0xc0, !PT ;  /* 0x0000ffff0d567812 */ /* 0x000fe400078ec0ff */
[----:B------:R-:W-:Y:S02]  /*14130*/  PRMT R47, R47, 0x5410, R112 ;  /* 0x000054102f2f7816 */ /* 0x000fe40000000070 */
[----:B------:R-:W-:Y:S02]  /*14140*/  LOP3.LUT R112, R20, 0xffff, RZ, 0xc0, !PT ;  /* 0x0000ffff14707812 */ /* 0x000fe400078ec0ff */
[----:B------:R-:W-:-:S02]  /*14150*/  LOP3.LUT R84, R12, 0xffff, RZ, 0xc0, !PT ;  /* 0x0000ffff0c547812 */ /* 0x000fc400078ec0ff */
[----:B------:R-:W-:Y:S02]  /*14160*/  PRMT R55, R11, 0x3340, R86 ;  /* 0x000033400b377816 */ /* 0x000fe40000000056 */
[----:B------:R-:W-:Y:S02]  /*14170*/  PRMT R43, R65, 0x3340, R112 ;  /* 0x00003340412b7816 */ /* 0x000fe40000000070 */
[----:B------:R-:W-:Y:S02]  /*14180*/  PRMT R2, R59, 0x3340, R84 ;  /* 0x000033403b027816 */ /* 0x000fe40000000054 */
[----:B------:R-:W-:Y:S02]  /*14190*/  PRMT R0, R162, 0x3340, R1 ;  /* 0x00003340a2007816 */ /* 0x000fe40000000001 */
[----:B------:R-:W-:Y:S02]  /*141a0*/  PRMT R55, R55, 0x5410, R116 ;  /* 0x0000541037377816 */ /* 0x000fe40000000074 */
[----:B------:R-:W-:-:S02]  /*141b0*/  PRMT R43, R43, 0x5410, R118 ;  /* 0x000054102b2b7816 */ /* 0x000fc40000000076 */
[----:B------:R-:W-:Y:S02]  /*141c0*/  LOP3.LUT R116, R157, 0xffff, RZ, 0xc0, !PT ;  /* 0x0000ffff9d747812 */ /* 0x000fe400078ec0ff */
[----:B------:R-:W-:Y:S02]  /*141d0*/  LOP3.LUT R118, R179, 0xffff, RZ, 0xc0, !PT ;  /* 0x0000ffffb3767812 */ /* 0x000fe400078ec0ff */
[----:B------:R-:W-:Y:S02]  /*141e0*/  PRMT R2, R2, 0x5410, R7 ;  /* 0x0000541002027816 */ /* 0x000fe40000000007 */
[----:B------:R-:W-:Y:S02]  /*141f0*/  PRMT R19, R19, 0x5410, R0 ;  /* 0x0000541013137816 */ /* 0x000fe40000000000 */
[----:B------:R-:W-:Y:S02]  /*14200*/  PRMT R0, R164, 0x3340, R1 ;  /* 0x00003340a4007816 */ /* 0x000fe40000000001 */
[----:B------:R-:W-:-:S02]  /*14210*/  PRMT R7, R77, 0x3340, R122 ;  /* 0x000033404d077816 */ /* 0x000fc4000000007a */
[----:B------:R-:W-:Y:S02]  /*14220*/  PRMT R13, R183, 0x3340, R122 ;  /* 0x00003340b70d7816 */ /* 0x000fe4000000007a */
[----:B------:R-:W-:Y:S02]  /*14230*/  PRMT R49, R155, 0x3340, R116 ;  /* 0x000033409b317816 */ /* 0x000fe40000000074 */
[----:B------:R-:W-:Y:S02]  /*14240*/  PRMT R6, R177, 0x3340, R118 ;  /* 0x00003340b1067816 */ /* 0x000fe40000000076 */
[----:B------:R-:W-:Y:S02]  /*14250*/  PRMT R122, R185, 0x3340, R122 ;  /* 0x00003340b97a7816 */ /* 0x000fe4000000007a */
[----:B------:R-:W-:Y:S02]  /*14260*/  PRMT R41, R178, 0x3340, R79 ;  /* 0x00003340b2297816 */ /* 0x000fe4000000004f */
[----:B------:R-:W-:-:S02]  /*14270*/  PRMT R20, R166, 0x3340, R75 ;  /* 0x00003340a6147816 */ /* 0x000fc4000000004b */
[----:B------:R-:W-:Y:S02]  /*14280*/  PRMT R49, R49, 0x5410, R0 ;  /* 0x0000541031317816 */ /* 0x000fe40000000000 */
[----:B------:R-:W-:Y:S02]  /*14290*/  PRMT R6, R6, 0x5410, R13 ;  /* 0x0000541006067816 */ /* 0x000fe4000000000d */
[----:B------:R-:W-:Y:S02]  /*142a0*/  LOP3.LUT R186, R186, 0xffff, RZ, 0xc0, !PT ;  /* 0x0000ffffbaba7812 */ /* 0x000fe400078ec0ff */
[----:B------:R-:W-:Y:S02]  /*142b0*/  LOP3.LUT R81, R188, 0xffff, RZ, 0xc0, !PT ;  /* 0x0000ffffbc517812 */ /* 0x000fe400078ec0ff */
[----:B------:R-:W-:Y:S02]  /*142c0*/  LOP3.LUT R190, R190, 0xffff, RZ, 0xc0, !PT ;  /* 0x0000ffffbebe7812 */ /* 0x000fe400078ec0ff */
[----:B------:R-:W-:-:S02]  /*142d0*/  LOP3.LUT R192, R192, 0xffff, RZ, 0xc0, !PT ;  /* 0x0000ffffc0c07812 */ /* 0x000fc400078ec0ff */
[----:B------:R-:W-:Y:S02]  /*142e0*/  LOP3.LUT R83, R194, 0xffff, RZ, 0xc0, !PT ;  /* 0x0000ffffc2537812 */ /* 0x000fe400078ec0ff */
[----:B------:R-:W-:Y:S02]  /*142f0*/  LOP3.LUT R196, R196, 0xffff, RZ, 0xc0, !PT ;  /* 0x0000ffffc4c47812 */ /* 0x000fe400078ec0ff */
[----:B------:R-:W-:Y:S02]  /*14300*/  PRMT R0, R191, 0x3340, R124 ;  /* 0x00003340bf007816 */ /* 0x000fe4000000007c */
[----:B------:R-:W-:Y:S02]  /*14310*/  PRMT R13, R187, 0x3340, R120 ;  /* 0x00003340bb0d7816 */ /* 0x000fe40000000078 */
[----:B------:R-:W-:Y:S02]  /*14320*/  PRMT R41, R41, 0x5410, R122 ;  /* 0x0000541029297816 */ /* 0x000fe4000000007a */
[----:B------:R-:W-:-:S02]  /*14330*/  F2FP.SATFINITE.E4M3.F32.PACK_AB_MERGE_C R32, R33, R32, RZ ;  /* 0x000000202120723e */ /* 0x000fc400048070ff */
[----:B------:R-:W-:Y:S02]  /*14340*/  LOP3.LUT R193, R193, 0xffff, RZ, 0xc0, !PT ;  /* 0x0000ffffc1c17812 */ /* 0x000fe400078ec0ff */
[----:B------:R-:W-:Y:S02]  /*14350*/  LOP3.LUT R122, R195, 0xffff, RZ, 0xc0, !PT ;  /* 0x0000ffffc37a7812 */ /* 0x000fe400078ec0ff */
[----:B------:R-:W-:Y:S02]  /*14360*/  LOP3.LUT R197, R197, 0xffff, RZ, 0xc0, !PT ;  /* 0x0000ffffc5c57812 */ /* 0x000fe400078ec0ff */
[----:B------:R-:W-:Y:S02]  /*14370*/  F2FP.SATFINITE.E4M3.F32.PACK_AB_MERGE_C R34, R35, R34, RZ ;  /* 0x000000222322723e */ /* 0x000fe400048070ff */
[----:B------:R-:W-:Y:S02]  /*14380*/  PRMT R22, R22, 0x5410, R3 ;  /* 0x0000541016167816 */ /* 0x000fe40000000003 */
[----:B------:R-:W-:-:S02]  /*14390*/  LOP3.LUT R40, R40, 0xffff, RZ, 0xc0, !PT ;  /* 0x0000ffff28287812 */ /* 0x000fc400078ec0ff */
        /* <DEDUP_REMOVED lines=8> */
[----:B------:R-:W-:Y:S02]  /*14420*/  F2FP.SATFINITE.E4M3.F32.PACK_AB_MERGE_C R110, R111, R110, RZ ;  /* 0x0000006e6f6e723e */ /* 0x000fe400048070ff */
[----:B------:R-:W-:Y:S02]  /*14430*/  LOP3.LUT R198, R198, 0xffff, RZ, 0xc0, !PT ;  /* 0x0000ffffc6c67812 */ /* 0x000fe400078ec0ff */
[----:B------:R-:W-:Y:S02]  /*14440*/  LOP3.LUT R85, R28, 0xffff, RZ, 0xc0, !PT ;  /* 0x0000ffff1c557812 */ /* 0x000fe400078ec0ff */
[----:B------:R-:W-:-:S02]  /*14450*/  LOP3.LUT R32, R32, 0xffff, RZ, 0xc0, !PT ;  /* 0x0000ffff20207812 */ /* 0x000fc400078ec0ff */
[----:B------:R-:W-:Y:S02]  /*14460*/  PRMT R0, R197, 0x3340, R124 ;  /* 0x00003340c5007816 */ /* 0x000fe4000000007c */
[----:B------:R-:W-:Y:S02]  /*14470*/  PRMT R21, R193, 0x3340, R122 ;  /* 0x00003340c1157816 */ /* 0x000fe4000000007a */
[----:B------:R-:W-:Y:S02]  /*14480*/  LOP3.LUT R27, R27, 0xffff, RZ, 0xc0, !PT ;  /* 0x0000ffff1b1b7812 */ /* 0x000fe400078ec0ff */
[----:B------:R-:W-:Y:S02]  /*14490*/  LOP3.LUT R30, R30, 0xffff, RZ, 0xc0, !PT ;  /* 0x0000ffff1e1e7812 */ /* 0x000fe400078ec0ff */
[----:B------:R-:W-:Y:S02]  /*144a0*/  LOP3.LUT R34, R34, 0xffff, RZ, 0xc0, !PT ;  /* 0x0000ffff22227812 */ /* 0x000fe400078ec0ff */
        /* <DEDUP_REMOVED lines=16> */
[----:B------:R-:W-:Y:S02]  /*145b0*/  PRMT R7, R7, 0x5410, R4 ;  /* 0x0000541007077816 */ /* 0x000fe40000000004 */
[----:B------:R-:W-:Y:S02]  /*145c0*/  LOP3.LUT R58, R58, 0xffff, RZ, 0xc0, !PT ;  /* 0x0000ffff3a3a7812 */ /* 0x000fe400078ec0ff */
[----:B------:R-:W-:-:S02]  /*145d0*/  LOP3.LUT R115, R62, 0xffff, RZ, 0xc0, !PT ;  /* 0x0000ffff3e737812 */ /* 0x000fc400078ec0ff */
[----:B------:R-:W-:Y:S02]  /*145e0*/  LOP3.LUT R66, R66, 0xffff, RZ, 0xc0, !PT ;  /* 0x0000ffff42427812 */ /* 0x000fe400078ec0ff */
[----:B------:R-:W-:Y:S02]  /*145f0*/  PRMT R4, R12, 0x5410, R15 ;  /* 0x000054100c047816 */ /* 0x000fe4000000000f */
[----:B------:R-:W-:Y:S02]  /*14600*/  PRMT R12, R50, 0x3340, R1 ;  /* 0x00003340320c7816 */ /* 0x000fe40000000001 */
[----:B------:R-:W-:Y:S02]  /*14610*/  PRMT R15, R42, 0x3340, R111 ;  /* 0x000033402a0f7816 */ /* 0x000fe4000000006f */
[----:B------:R-:W-:Y:S02]  /*14620*/  PRMT R119, R64, 0x3340, R1 ;  /* 0x0000334040777816 */ /* 0x000fe40000000001 */
[----:B------:R-:W-:-:S02]  /*14630*/  PRMT R14, R56, 0x3340, R113 ;  /* 0x00003340380e7816 */ /* 0x000fc40000000071 */
[----:B------:R-:W-:Y:S02]  /*14640*/  F2FP.SATFINITE.E4M3.F32.PACK_AB_MERGE_C R36, R37, R36, RZ ;  /* 0x000000242524723e */ /* 0x000fe400048070ff */
[----:B------:R-:W-:Y:S02]  /*14650*/  F2FP.SATFINITE.E4M3.F32.PACK_AB_MERGE_C R35, R95, R94, RZ ;  /* 0x0000005e5f23723e */ /* 0x000fe400048070ff */
[----:B------:R-:W-:Y:S02]  /*14660*/  PRMT R121, R66, 0x3340, R1 ;  /* 0x0000334042797816 */ /* 0x000fe40000000001 */
[----:B------:R-:W-:Y:S02]  /*14670*/  PRMT R28, R58, 0x3340, R115 ;  /* 0x000033403a1c7816 */ /* 0x000fe40000000073 */
[----:B------:R-:W-:Y:S02]  /*14680*/  F2FP.SATFINITE.E4M3.F32.PACK_AB_MERGE_C R33, R93, R92, RZ ;  /* 0x0000005c5d21723e */ /* 0x000fe400048070ff */
[----:B------:R-:W-:-:S02]  /*14690*/  F2FP.SATFINITE.E4M3.F32.PACK_AB_MERGE_C R37, R97, R96, RZ ;  /* 0x000000606125723e */ /* 0x000fc400048070ff */
        /* <DEDUP_REMOVED lines=9> */
[----:B------:R-:W-:Y:S02]  /*14730*/  LOP3.LUT R29, R29, 0xffff, RZ, 0xc0, !PT ;  /* 0x0000ffff1d1d7812 */ /* 0x000fe400078ec0ff */
        /* <DEDUP_REMOVED lines=8> */
[----:B------:R-:W-:Y:S02]  /*147c0*/  SHF.R.U32.HI R51, RZ, 0x8, R51 ;  /* 0x00000008ff337819 */ /* 0x000fe40000011633 */
[----:B------:R-:W-:Y:S02]  /*147d0*/  SHF.R.U32.HI R70, RZ, 0x8, R70 ;  /* 0x00000008ff467819 */ /* 0x000fe40000011646 */
[----:B------:R-:W-:Y:S02]  /*147e0*/  SHF.R.U32.HI R45, RZ, 0x8, R45 ;  /* 0x00000008ff2d7819 */ /* 0x000fe4000001162d */
[----:B------:R-:W-:Y:S02]  /*147f0*/  SHF.R.U32.HI R68, RZ, 0x8, R68 ;  /* 0x00000008ff447819 */ /* 0x000fe40000011644 */
[----:B------:R-:W-:Y:S02]  /*14800*/  SHF.R.U32.HI R53, RZ, 0x8, R53 ;  /* 0x00000008ff357819 */ /* 0x000fe40000011635 */
[----:B------:R-:W-:-:S02]  /*14810*/  PRMT R174, R174, 0x5410, R35 ;  /* 0x00005410aeae7816 */ /* 0x000fc40000000023 */
[----:B------:R-:W-:Y:S02]  /*14820*/  SHF.R.U32.HI R57, RZ, 0x8, R57 ;  /* 0x00000008ff397819 */ /* 0x000fe40000011639 */
[----:B------:R-:W-:Y:S02]  /*14830*/  PRMT R227, R227, 0x5410, R46 ;  /* 0x00005410e3e37816 */ /* 0x000fe4000000002e */
[----:B------:R-:W-:Y:S02]  /*14840*/  PRMT R226, R226, 0x5410, R33 ;  /* 0x00005410e2e27816 */ /* 0x000fe40000000021 */
[----:B------:R-:W-:Y:S02]  /*14850*/  LOP3.LUT R35, R70, 0xffff, RZ, 0xc0, !PT ;  /* 0x0000ffff46237812 */ /* 0x000fe400078ec0ff */
[----:B------:R-:W-:Y:S02]  /*14860*/  LOP3.LUT R62, R51, 0xffff, RZ, 0xc0, !PT ;  /* 0x0000ffff333e7812 */ /* 0x000fe400078ec0ff */
[----:B------:R-:W-:-:S02]  /*14870*/  LOP3.LUT R33, R68, 0xffff, RZ, 0xc0, !PT ;  /* 0x0000ffff44217812 */ /* 0x000fc400078ec0ff */
[----:B------:R-:W-:Y:S02]  /*14880*/  LOP3.LUT R46, R45, 0xffff, RZ, 0xc0, !PT ;  /* 0x0000ffff2d2e7812 */ /* 0x000fe400078ec0ff */
[----:B------:R-:W-:Y:S02]  /*14890*/  SHF.R.U32.HI R59, RZ, 0x8, R59 ;  /* 0x00000008ff3b7819 */ /* 0x000fe4000001163b */
[----:B------:R-:W-:Y:S02]  /*148a0*/  SHF.R.U32.HI R84, RZ, 0x8, R84 ;  /* 0x00000008ff547819 */ /* 0x000fe40000011654 */
[----:B------:R-:W-:Y:S02]  /*148b0*/  SHF.R.U32.HI R61, RZ, 0x8, R61 ;  /* 0x00000008ff3d7819 */ /* 0x000fe4000001163d */
[----:B------:R-:W-:Y:S02]  /*148c0*/  LOP3.LUT R60, R53, 0xffff, RZ, 0xc0, !PT ;  /* 0x0000ffff353c7812 */ /* 0x000fe400078ec0ff */
[----:B------:R-:W-:-:S02]  /*148d0*/  LOP3.LUT R68, R57, 0xffff, RZ, 0xc0, !PT ;  /* 0x0000ffff39447812 */ /* 0x000fc400078ec0ff */
[----:B------:R-:W-:Y:S02]  /*148e0*/  PRMT R35, R62, 0x3340, R35 ;  /* 0x000033403e237816 */ /* 0x000fe40000000023 */
[----:B------:R-:W-:Y:S02]  /*148f0*/  SHF.R.U32.HI R11, RZ, 0x8, R11 ;  /* 0x00000008ff0b7819 */ /* 0x000fe4000001160b */
[----:B------:R-:W-:Y:S02]  /*14900*/  PRMT R33, R46, 0x3340, R33 ;  /* 0x000033402e217816 */ /* 0x000fe40000000021 */
[----:B------:R-:W-:Y:S02]  /*14910*/  LOP3.LUT R84, R84, 0xffff, RZ, 0xc0, !PT ;  /* 0x0000ffff54547812 */ /* 0x000fe400078ec0ff */
[----:B------:R-:W-:Y:S02]  /*14920*/  LOP3.LUT R59, R59, 0xffff, RZ, 0xc0, !PT ;  /* 0x0000ffff3b3b7812 */ /* 0x000fe400078ec0ff */
[----:B------:R-:W-:-:S02]  /*14930*/  LOP3.LUT R62, R61, 0xffff, RZ, 0xc0, !PT ;  /* 0x0000ffff3d3e7812 */ /* 0x000fc400078ec0ff */
[----:B------:R-:W-:Y:S02]  /*14940*/  PRMT R46, R60, 0x3340, R1 ;  /* 0x000033403c2e7816 */ /* 0x000fe40000000001 */
[----:B------:R-:W-:Y:S02]  /*14950*/  SHF.R.U32.HI R29, RZ, 0x8, R29 ;  /* 0x00000008ff1d7819 */ /* 0x000fe4000001161d */
[----:B------:R-:W-:Y:S02]  /*14960*/  SHF.R.U32.HI R28, RZ, 0x8, R28 ;  /* 0x00000008ff1c7819 */ /* 0x000fe4000001161c */
[----:B------:R-:W-:Y:S02]  /*14970*/  PRMT R60, R68, 0x3340, R1 ;  /* 0x00003340443c7816 */ /* 0x000fe40000000001 */
[----:B------:R-:W-:Y:S02]  /*14980*/  LOP3.LUT R68, R11, 0xffff, RZ, 0xc0, !PT ;  /* 0x0000ffff0b447812 */ /* 0x000fe400078ec0ff */
[----:B------:R-:W-:-:S02]  /*14990*/  PRMT R11, R59, 0x3340, R84 ;  /* 0x000033403b0b7816 */ /* 0x000fc40000000054 */
[----:B------:R-:W-:Y:S02]  /*149a0*/  PRMT R62, R62, 0x3340, R1 ;  /* 0x000033403e3e7816 */ /* 0x000fe40000000001 */
[----:B------:R-:W-:Y:S02]  /*149b0*/  LOP3.LUT R28, R28, 0xffff, RZ, 0xc0, !PT ;  /* 0x0000ffff1c1c7812 */ /* 0x000fe400078ec0ff */
[----:B------:R-:W-:Y:S02]  /*149c0*/  LOP3.LUT R29, R29, 0xffff, RZ, 0xc0, !PT ;  /* 0x0000ffff1d1d7812 */ /* 0x000fe400078ec0ff */
[----:B------:R-:W-:Y:S02]  /*149d0*/  PRMT R62, R11, 0x5410, R62 ;  /* 0x000054100b3e7816 */ /* 0x000fe4000000003e */
[----:B------:R-:W-:Y:S02]  /*149e0*/  PRMT R234, R29, 0x3340, R28 ;  /* 0x000033401dea7816 */ /* 0x000fe4000000001c */
[----:B------:R-:W-:-:S02]  /*149f0*/  LOP3.LUT R11, R9, 0xffff, RZ, 0xc0, !PT ;  /* 0x0000ffff090b7812 */ /* 0x000fc400078ec0ff */
[----:B------:R-:W-:Y:S02]  /*14a00*/  PRMT R33, R33, 0x5410, R46 ;  /* 0x0000541021217816 */ /* 0x000fe4000000002e */
[----:B------:R-:W-:Y:S02]  /*14a10*/  PRMT R60, R35, 0x5410, R60 ;  /* 0x00005410233c7816 */ /* 0x000fe4000000003c */
[----:B------:R-:W-:Y:S02]  /*14a20*/  LOP3.LUT R28, R8, 0xffff, RZ, 0xc0, !PT ;  /* 0x0000ffff081c7812 */ /* 0x000fe400078ec0ff */
[----:B------:R-:W-:Y:S02]  /*14a30*/  PRMT R10, R10, 0x4210, R11 ;  /* 0x000042100a0a7816 */ /* 0x000fe4000000000b */
[--C-:B------:R-:W-:Y:S02]  /*14a40*/  PRMT R8, R47, 0x4210, R28.reuse ;  /* 0x000042102f087816 */ /* 0x100fe4000000001c */
[----:B------:R-:W-:-:S02]  /*14a50*/  PRMT R9, R33, 0x5210, R28 ;  /* 0x0000521021097816 */ /* 0x000fc4000000001c */
[----:B------:R-:W-:Y:S01]  /*14a60*/  PRMT R11, R60, 0x5210, R11 ;  /* 0x000052103c0b7816 */ /* 0x000fe2000000000b */
[----:B------:R-:W-:Y:S01]  /*14a70*/  BAR.SYNC.DEFER_BLOCKING 0x0 ;  /* 0x0000000000007b1d */ /* 0x000fe20000010000 */
[----:B------:R-:W-:Y:S02]  /*14a80*/  SHF.R.U32.HI R86, RZ, 0x8, R86 ;  /* 0x00000008ff567819 */ /* 0x000fe40000011656 */
[----:B------:R-:W-:Y:S02]  /*14a90*/  SHF.R.U32.HI R63, RZ, 0x8, R63 ;  /* 0x00000008ff3f7819 */ /* 0x000fe4000001163f */
[----:B------:R-:W-:Y:S02]  /*14aa0*/  LOP3.LUT R45, R86, 0xffff, RZ, 0xc0, !PT ;  /* 0x0000ffff562d7812 */ /* 0x000fe400078ec0ff */
[----:B------:R-:W-:Y:S02]  /*14ab0*/  LOP3.LUT R70, R63, 0xffff, RZ, 0xc0, !PT ;  /* 0x0000ffff3f467812 */ /* 0x000fe400078ec0ff */
[----:B------:R-:W-:-:S02]  /*14ac0*/  SHF.R.U32.HI R27, RZ, 0x8, R27 ;  /* 0x00000008ff1b7819 */ /* 0x000fc4000001161b */
[----:B------:R-:W-:Y:S02]  /*14ad0*/  SHF.R.U32.HI R30, RZ, 0x8, R30 ;  /* 0x00000008ff1e7819 */ /* 0x000fe4000001161e */
[----:B------:R-:W-:Y:S02]  /*14ae0*/  SHF.R.U32.HI R34, RZ, 0x8, R34 ;  /* 0x00000008ff227819 */ /* 0x000fe40000011622 */
[----:B------:R-:W-:Y:S02]  /*14af0*/  SHF.R.U32.HI R65, RZ, 0x8, R65 ;  /* 0x00000008ff417819 */ /* 0x000fe40000011641 */
[----:B------:R-:W-:Y:S02]  /*14b00*/  SHF.R.U32.HI R112, RZ, 0x8, R112 ;  /* 0x00000008ff707819 */ /* 0x000fe40000011670 */
[----:B------:R-:W-:Y:S02]  /*14b10*/  SHF.R.U32.HI R69, RZ, 0x8, R69 ;  /* 0x00000008ff457819 */ /* 0x000fe40000011645 */
[----:B------:R-:W-:-:S02]  /*14b20*/  PRMT R45, R68, 0x3340, R45 ;  /* 0x00003340442d7816 */ /* 0x000fc4000000002d */
[----:B------:R-:W-:Y:S01]  /*14b30*/  SHF.R.U32.HI R71, RZ, 0x8, R71 ;  /* 0x00000008ff477819 */ /* 0x000fe20000011647 */
[----:B------:R0:W-:Y:S01]  /*14b40*/  STSM.16.M88.4 [R161], R8 ;  /* 0x00000008a1007844 */ /* 0x0001e20000000200 */
[----:B------:R-:W-:Y:S02]  /*14b50*/  PRMT R68, R70, 0x3340, R1 ;  /* 0x0000334046447816 */ /* 0x000fe40000000001 */
[----:B------:R-:W-:Y:S02]  /*14b60*/  LOP3.LUT R30, R30, 0xffff, RZ, 0xc0, !PT ;  /* 0x0000ffff1e1e7812 */ /* 0x000fe400078ec0ff */
[----:B------:R-:W-:Y:S02]  /*14b70*/  LOP3.LUT R27, R27, 0xffff, RZ, 0xc0, !PT ;  /* 0x0000ffff1b1b7812 */ /* 0x000fe400078ec0ff */
[----:B------:R-:W-:Y:S02]  /*14b80*/  LOP3.LUT R34, R34, 0xffff, RZ, 0xc0, !PT ;  /* 0x0000ffff22227812 */ /* 0x000fe400078ec0ff */
[----:B------:R-:W-:-:S02]  /*14b90*/  LOP3.LUT R117, R76, 0xffff, RZ, 0xc0, !PT ;  /* 0x0000ffff4c757812 */ /* 0x000fc400078ec0ff */
[----:B------:R-:W-:Y:S02]  /*14ba0*/  LOP3.LUT R51, R112, 0xffff, RZ, 0xc0, !PT ;  /* 0x0000ffff70337812 */ /* 0x000fe400078ec0ff */
[----:B------:R-:W-:Y:S02]  /*14bb0*/  LOP3.LUT R70, R65, 0xffff, RZ, 0xc0, !PT ;  /* 0x0000ffff41467812 */ /* 0x000fe400078ec0ff */
[----:B------:R-:W-:Y:S02]  /*14bc0*/  LOP3.LUT R76, R69, 0xffff, RZ, 0xc0, !PT ;  /* 0x0000ffff454c7812 */ /* 0x000fe400078ec0ff */
[----:B------:R-:W-:Y:S02]  /*14bd0*/  LOP3.LUT R84, R71, 0xffff, RZ, 0xc0, !PT ;  /* 0x0000ffff47547812 */ /* 0x000fe400078ec0ff */
[----:B------:R-:W-:Y:S02]  /*14be0*/  SHF.R.U32.HI R155, RZ, 0x8, R155 ;  /* 0x00000008ff9b7819 */ /* 0x000fe4000001169b */
[----:B------:R-:W-:-:S02]  /*14bf0*/  SHF.R.U32.HI R116, RZ, 0x8, R116 ;  /* 0x00000008ff747819 */ /* 0x000fc40000011674 */
[----:B------:R-:W-:Y:S02]  /*14c00*/  SHF.R.U32.HI R165, RZ, 0x8, R165 ;  /* 0x00000008ffa57819 */ /* 0x000fe400000116a5 */
[----:B------:R-:W-:Y:S02]  /*14c10*/  SHF.R.U32.HI R168, RZ, 0x8, R168 ;  /* 0x00000008ffa87819 */ /* 0x000fe400000116a8 */
[----:B------:R-:W-:Y:S02]  /*14c20*/  PRMT R27, R27, 0x3340, R30 ;  /* 0x000033401b1b7816 */ /* 0x000fe4000000001e */
[----:B------:R-:W-:Y:S02]  /*14c30*/  PRMT R34, R34, 0x3340, R1 ;  /* 0x0000334022227816 */ /* 0x000fe40000000001 */
[----:B------:R-:W-:Y:S02]  /*14c40*/  SHF.R.U32.HI R40, RZ, 0x8, R40 ;  /* 0x00000008ff287819 */ /* 0x000fe40000011628 */
[----:B------:R-:W-:-:S02]  /*14c50*/  SHF.R.U32.HI R87, RZ, 0x8, R87 ;  /* 0x00000008ff577819 */ /* 0x000fc40000011657 */
[----:B------:R-:W-:Y:S02]  /*14c60*/  PRMT R51, R70, 0x3340, R51 ;  /* 0x0000334046337816 */ /* 0x000fe40000000033 */
[----:B------:R-:W-:Y:S02]  /*14c70*/  SHF.R.U32.HI R164, RZ, 0x8, R164 ;  /* 0x00000008ffa47819 */ /* 0x000fe400000116a4 */
[----:B------:R-:W-:Y:S02]  /*14c80*/  SHF.R.U32.HI R173, RZ, 0x8, R173 ;  /* 0x00000008ffad7819 */ /* 0x000fe400000116ad */
[----:B------:R-:W-:Y:S02]  /*14c90*/  SHF.R.U32.HI R198, RZ, 0x8, R198 ;  /* 0x00000008ffc67819 */ /* 0x000fe400000116c6 */
[----:B------:R-:W-:Y:S02]  /*14ca0*/  SHF.R.U32.HI R85, RZ, 0x8, R85 ;  /* 0x00000008ff557819 */ /* 0x000fe40000011655 */
[----:B------:R-:W-:-:S02]  /*14cb0*/  PRMT R70, R76, 0x3340, R1 ;  /* 0x000033404c467816 */ /* 0x000fc40000000001 */
[----:B------:R-:W-:Y:S02]  /*14cc0*/  SHF.R.U32.HI R32, RZ, 0x8, R32 ;  /* 0x00000008ff207819 */ /* 0x000fe40000011620 */
        /* <DEDUP_REMOVED lines=8> */
[----:B------:R-:W-:Y:S02]  /*14d50*/  LOP3.LUT R164, R164, 0xffff, RZ, 0xc0, !PT ;  /* 0x0000ffffa4a47812 */ /* 0x000fe400078ec0ff */
[----:B------:R-:W-:Y:S02]  /*14d60*/  LOP3.LUT R112, R173, 0xffff, RZ, 0xc0, !PT ;  /* 0x0000ffffad707812 */ /* 0x000fe400078ec0ff */
[----:B------:R-:W-:-:S02]  /*14d70*/  LOP3.LUT R85, R85, 0xffff, RZ, 0xc0, !PT ;  /* 0x0000ffff55557812 */ /* 0x000fc400078ec0ff */
[----:B------:R-:W-:Y:S02]  /*14d80*/  LOP3.LUT R198, R198, 0xffff, RZ, 0xc0, !PT ;  /* 0x0000ffffc6c67812 */ /* 0x000fe400078ec0ff */
[----:B------:R-:W-:Y:S02]  /*14d90*/  SHF.R.U32.HI R82, RZ, 0x8, R82 ;  /* 0x00000008ff527819 */ /* 0x000fe40000011652 */
[----:B------:R-:W-:Y:S02]  /*14da0*/  SHF.R.U32.HI R37, RZ, 0x8, R37 ;  /* 0x00000008ff257819 */ /* 0x000fe40000011625 */
[----:B------:R-:W-:Y:S02]  /*14db0*/  LOP3.LUT R27, R16, 0xffff, RZ, 0xc0, !PT ;  /* 0x0000ffff101b7812 */ /* 0x000fe400078ec0ff */
[----:B------:R-:W-:Y:S02]  /*14dc0*/  LOP3.LUT R32, R32, 0xffff, RZ, 0xc0, !PT ;  /* 0x0000ffff20207812 */ /* 0x000fe400078ec0ff */
[----:B------:R-:W-:-:S02]  /*14dd0*/  LOP3.LUT R33, R26, 0x7f, RZ, 0xc0, !PT ;  /* 0x0000007f1a217812 */ /* 0x000fc400078ec0ff */
[----:B------:R-:W-:Y:S02]  /*14de0*/  PRMT R59, R84, 0x3340, R59 ;  /* 0x00003340543b7816 */ /* 0x000fe4000000003b */
[----:B------:R-:W-:Y:S02]  /*14df0*/  PRMT R61, R86, 0x3340, R61 ;  /* 0x00003340563d7816 */ /* 0x000fe4000000003d */
[----:B------:R-:W-:Y:S02]  /*14e00*/  PRMT R40, R40, 0x3340, R87 ;  /* 0x0000334028287816 */ /* 0x000fe40000000057 */
[--C-:B------:R-:W-:Y:S02]  /*14e10*/  PRMT R84, R164, 0x3340, R1.reuse ;  /* 0x00003340a4547816 */ /* 0x100fe40000000001 */
[----:B------:R-:W-:Y:S02]  /*14e20*/  PRMT R86, R112, 0x3340, R1 ;  /* 0x0000334070567816 */ /* 0x000fe40000000001 */
[----:B------:R-:W-:-:S02]  /*14e30*/  PRMT R85, R198, 0x3340, R85 ;  /* 0x00003340c6557816 */ /* 0x000fc40000000055 */
[----:B------:R-:W-:Y:S02]  /*14e40*/  LOP3.LUT R87, R82, 0xffff, RZ, 0xc0, !PT ;  /* 0x0000ffff52577812 */ /* 0x000fe400078ec0ff */
[----:B------:R-:W-:Y:S02]  /*14e50*/  LOP3.LUT R30, R37, 0xffff, RZ, 0xc0, !PT ;  /* 0x0000ffff251e7812 */ /* 0x000fe400078ec0ff */
[----:B0-----:R-:W-:Y:S02]  /*14e60*/  PRMT R8, R2, 0x4210, R27 ;  /* 0x0000421002087816 */ /* 0x001fe4000000001b */
[----:B------:R-:W-:Y:S02]  /*14e70*/  PRMT R32, R32, 0x3340, R1 ;  /* 0x0000334020207816 */ /* 0x000fe40000000001 */
[----:B------:R-:W-:Y:S01]  /*14e80*/  LEA R2, R33, UR6, 0x4 ;  /* 0x0000000621027c11 */ /* 0x000fe2000f8e20ff */
[----:B------:R-:W-:Y:S01]  /*14e90*/  ULDC.64 UR6, c[0x0][0x228] ;  /* 0x00008a0000067ab9 */ /* 0x000fe20000000a00 */
[----:B--2---:R-:W-:-:S02]  /*14ea0*/  PRMT R231, R30, 0x3340, R231 ;  /* 0x000033401ee77816 */ /* 0x004fc400000000e7 */
[----:B---3--:R-:W-:Y:S02]  /*14eb0*/  PRMT R232, R87, 0x3340, R232 ;  /* 0x0000334057e87816 */ /* 0x008fe400000000e8 */
[----:B------:R-:W-:Y:S02]  /*14ec0*/  PRMT R59, R59, 0x5410, R84 ;  /* 0x000054103b3b7816 */ /* 0x000fe40000000054 */
[----:B------:R-:W-:Y:S02]  /*14ed0*/  PRMT R30, R61, 0x5410, R86 ;  /* 0x000054103d1e7816 */ /* 0x000fe40000000056 */
[----:B------:R-:W-:Y:S01]  /*14ee0*/  PRMT R37, R85, 0x5410, R32 ;  /* 0x0000541055257816 */ /* 0x000fe20000000020 */
[----:B------:R-:W-:Y:S01]  /*14ef0*/  BAR.SYNC.DEFER_BLOCKING 0x0 ;  /* 0x0000000000007b1d */ /* 0x000fe20000010000 */
[----:B------:R-:W-:Y:S02]  /*14f00*/  PRMT R45, R45, 0x5410, R68 ;  /* 0x000054102d2d7816 */ /* 0x000fe40000000044 */
[----:B------:R-:W-:-:S02]  /*14f10*/  LOP3.LUT R16, R17, 0xffff, RZ, 0xc0, !PT ;  /* 0x0000ffff11107812 */ /* 0x000fc400078ec0ff */
[----:B------:R-:W-:Y:S02]  /*14f20*/  PRMT R9, R62, 0x5210, R27 ;  /* 0x000052103e097816 */ /* 0x000fe4000000001b */
[--C-:B------:R-:W-:Y:S02]  /*14f30*/  PRMT R10, R55, 0x4210, R16.reuse ;  /* 0x00004210370a7816 */ /* 0x100fe40000000010 */
[----:B------:R-:W-:Y:S02]  /*14f40*/  PRMT R11, R45, 0x5210, R16 ;  /* 0x000052102d0b7816 */ /* 0x000fe40000000010 */
[----:B------:R-:W-:Y:S02]  /*14f50*/  LOP3.LUT R80, R80, 0xffff, RZ, 0xc0, !PT ;  /* 0x0000ffff50507812 */ /* 0x000fe400078ec0ff */
[----:B------:R-:W-:Y:S02]  /*14f60*/  SHF.R.U32.HI R64, RZ, 0x8, R64 ;  /* 0x00000008ff407819 */ /* 0x000fe40000011640 */
[----:B------:R-:W-:-:S02]  /*14f70*/  SHF.R.U32.HI R66, RZ, 0x8, R66 ;  /* 0x00000008ff427819 */ /* 0x000fc40000011642 */
[----:B------:R-:W-:Y:S02]  /*14f80*/  SHF.R.U32.HI R56, RZ, 0x8, R56 ;  /* 0x00000008ff387819 */ /* 0x000fe40000011638 */
[----:B------:R-:W-:Y:S02]  /*14f90*/  SHF.R.U32.HI R113, RZ, 0x8, R113 ;  /* 0x00000008ff717819 */ /* 0x000fe40000011671 */
[----:B------:R-:W-:Y:S02]  /*14fa0*/  SHF.R.U32.HI R58, RZ, 0x8, R58 ;  /* 0x00000008ff3a7819 */ /* 0x000fe4000001163a */
[----:B------:R-:W-:Y:S01]  /*14fb0*/  SHF.R.U32.HI R115, RZ, 0x8, R115 ;  /* 0x00000008ff737819 */ /* 0x000fe20000011673 */
[----:B------:R-:W0:Y:S01]  /*14fc0*/  LDS.128 R84, [R2] ;  /* 0x0000000002547984 */ /* 0x000e220000000c00 */
[----:B------:R-:W-:Y:S02]  /*14fd0*/  SHF.R.U32.HI R73, RZ, 0x8, R73 ;  /* 0x00000008ff497819 */ /* 0x000fe40000011649 */
[----:B------:R-:W-:Y:S01]  /*14fe0*/  PRMT R123, R80, 0x3340, R1 ;  /* 0x00003340507b7816 */ /* 0x000fe20000000001 */
[----:B------:R-:W-:Y:S01]  /*14ff0*/  BAR.SYNC.DEFER_BLOCKING 0x0 ;  /* 0x0000000000007b1d */ /* 0x000fe20000010000 */
[----:B------:R-:W-:-:S02]  /*15000*/  SHF.R.U32.HI R81, RZ, 0x8, R81 ;  /* 0x00000008ff517819 */ /* 0x000fc40000011651 */
[----:B------:R-:W-:Y:S02]  /*15010*/  SHF.R.U32.HI R83, RZ, 0x8, R83 ;  /* 0x00000008ff537819 */ /* 0x000fe40000011653 */
[----:B------:R-:W-:Y:S02]  /*15020*/  LOP3.LUT R64, R64, 0xffff, RZ, 0xc0, !PT ;  /* 0x0000ffff40407812 */ /* 0x000fe400078ec0ff */
[----:B------:R-:W-:Y:S02]  /*15030*/  LOP3.LUT R66, R66, 0xffff, RZ, 0xc0, !PT ;  /* 0x0000ffff42427812 */ /* 0x000fe400078ec0ff */
[----:B------:R-:W-:Y:S02]  /*15040*/  SHF.R.U32.HI R80, RZ, 0x8, R80 ;  /* 0x00000008ff507819 */ /* 0x000fe40000011650 */
[----:B------:R-:W-:Y:S02]  /*15050*/  LOP3.LUT R113, R113, 0xffff, RZ, 0xc0, !PT ;  /* 0x0000ffff71717812 */ /* 0x000fe400078ec0ff */
[----:B------:R-:W-:-:S02]  /*15060*/  LOP3.LUT R56, R56, 0xffff, RZ, 0xc0, !PT ;  /* 0x0000ffff38387812 */ /* 0x000fc400078ec0ff */
[----:B------:R-:W-:Y:S02]  /*15070*/  LOP3.LUT R115, R115, 0xffff, RZ, 0xc0, !PT ;  /* 0x0000ffff73737812 */ /* 0x000fe400078ec0ff */
[----:B------:R-:W-:Y:S02]  /*15080*/  LOP3.LUT R58, R58, 0xffff, RZ, 0xc0, !PT ;  /* 0x0000ffff3a3a7812 */ /* 0x000fe400078ec0ff */
[----:B------:R-:W-:Y:S02]  /*15090*/  LOP3.LUT R57, R73, 0xffff, RZ, 0xc0, !PT ;  /* 0x0000ffff49397812 */ /* 0x000fe400078ec0ff */
[----:B------:R-:W-:Y:S02]  /*150a0*/  LOP3.LUT R69, R81, 0xffff, RZ, 0xc0, !PT ;  /* 0x0000ffff51457812 */ /* 0x000fe400078ec0ff */
[----:B------:R-:W-:Y:S01]  /*150b0*/  LOP3.LUT R73, R83, 0xffff, RZ, 0xc0, !PT ;  /* 0x0000ffff53497812 */ /* 0x000fe200078ec0ff */
[----:B------:R2:W-:Y:S01]  /*150c0*/  STSM.16.M88.4 [R161], R8 ;  /* 0x00000008a1007844 */ /* 0x0005e20000000200 */
[----:B------:R-:W-:-:S02]  /*150d0*/  PRMT R81, R64, 0x3340, R1 ;  /* 0x0000334040517816 */ /* 0x000fc40000000001 */
[----:B------:R-:W-:Y:S02]  /*150e0*/  PRMT R83, R66, 0x3340, R1 ;  /* 0x0000334042537816 */ /* 0x000fe40000000001 */
[----:B------:R-:W-:Y:S02]  /*150f0*/  LOP3.LUT R80, R80, 0xffff, RZ, 0xc0, !PT ;  /* 0x0000ffff50507812 */ /* 0x000fe400078ec0ff */
[----:B------:R-:W-:Y:S02]  /*15100*/  PRMT R56, R56, 0x3340, R113 ;  /* 0x0000334038387816 */ /* 0x000fe40000000071 */
[----:B------:R-:W-:Y:S02]  /*15110*/  PRMT R58, R58, 0x3340, R115 ;  /* 0x000033403a3a7816 */ /* 0x000fe40000000073 */
[----:B------:R-:W-:Y:S02]  /*15120*/  PRMT R229, R80, 0x3340, R229 ;  /* 0x0000334050e57816 */ /* 0x000fe400000000e5 */
[----:B------:R-:W-:-:S02]  /*15130*/  PRMT R28, R56, 0x5410, R81 ;  /* 0x00005410381c7816 */ /* 0x000fc40000000051 */
[----:B------:R-:W-:Y:S01]  /*15140*/  PRMT R32, R58, 0x5410, R83 ;  /* 0x000054103a207816 */ /* 0x000fe20000000053 */
[----:B------:R-:W-:Y:S01]  /*15150*/  BAR.SYNC.DEFER_BLOCKING 0x0 ;  /* 0x0000000000007b1d */ /* 0x000fe20000010000 */
[----:B------:R-:W-:Y:S02]  /*15160*/  SHF.R.U32.HI R67, RZ, 0x8, R67 ;  /* 0x00000008ff437819 */ /* 0x000fe40000011643 */
[----:B------:R-:W-:Y:S02]  /*15170*/  SHF.R.U32.HI R114, RZ, 0x8, R114 ;  /* 0x00000008ff727819 */ /* 0x000fe40000011672 */
[----:B------:R-:W-:Y:S02]  /*15180*/  LOP3.LUT R78, R67, 0xffff, RZ, 0xc0, !PT ;  /* 0x0000ffff434e7812 */ /* 0x000fe400078ec0ff */
[----:B------:R-:W-:Y:S02]  /*15190*/  LOP3.LUT R53, R114, 0xffff, RZ, 0xc0, !PT ;  /* 0x0000ffff72357812 */ /* 0x000fe400078ec0ff */
[----:B------:R-:W-:-:S02]  /*151a0*/  F2FP.SATFINITE.E4M3.F32.PACK_AB_MERGE_C R153, R153, R203, RZ ;  /* 0x000000cb9999723e */ /* 0x000fc400048070ff */
[----:B------:R-:W-:Y:S02]  /*151b0*/  PRMT R53, R78, 0x3340, R53 ;  /* 0x000033404e357816 */ /* 0x000fe40000000035 */
[----:B------:R-:W-:Y:S02]  /*151c0*/  PRMT R51, R51, 0x5410, R70 ;  /* 0x0000541033337816 */ /* 0x000fe40000000046 */
[----:B------:R-:W-:Y:S02]  /*151d0*/  PRMT R53, R53, 0x5410, R76 ;  /* 0x0000541035357816 */ /* 0x000fe4000000004c */
[----:B------:R-:W-:Y:S02]  /*151e0*/  LOP3.LUT R152, R152, 0xffff, RZ, 0xc0, !PT ;  /* 0x0000ffff98987812 */ /* 0x000fe400078ec0ff */
[----:B------:R-:W-:Y:S02]  /*151f0*/  LOP3.LUT R16, R153, 0xffff, RZ, 0xc0, !PT ;  /* 0x0000ffff99107812 */ /* 0x000fe400078ec0ff */
[----:B--2---:R-:W-:-:S02]  /*15200*/  PRMT R8, R43, 0x4210, R152 ;  /* 0x000042102b087816 */ /* 0x004fc40000000098 */
[----:B------:R-:W-:Y:S01]  /*15210*/  PRMT R9, R51, 0x5210, R152 ;  /* 0x0000521033097816 */ /* 0x000fe20000000098 */
[----:B------:R-:W2:Y:S01]  /*15220*/  LDS.128 R80, [R2] ;  /* 0x0000000002507984 */ /* 0x000ea20000000c00 */
[--C-:B------:R-:W-:Y:S02]  /*15230*/  PRMT R10, R23, 0x4210, R16.reuse ;  /* 0x00004210170a7816 */ /* 0x100fe40000000010 */
[----:B------:R-:W-:Y:S01]  /*15240*/  PRMT R11, R53, 0x5210, R16 ;  /* 0x00005210350b7816 */ /* 0x000fe20000000010 */
[----:B------:R-:W-:Y:S01]  /*15250*/  BAR.SYNC.DEFER_BLOCKING 0x0 ;  /* 0x0000000000007b1d */ /* 0x000fe20000010000 */
[----:B------:R-:W-:Y:S02]  /*15260*/  SHF.R.U32.HI R162, RZ, 0x8, R162 ;  /* 0x00000008ffa27819 */ /* 0x000fe400000116a2 */
[----:B------:R-:W-:Y:S02]  /*15270*/  SHF.R.U32.HI R48, RZ, 0x8, R48 ;  /* 0x00000008ff307819 */ /* 0x000fe40000011630 */
[----:B------:R-:W-:-:S02]  /*15280*/  SHF.R.U32.HI R50, RZ, 0x8, R50 ;  /* 0x00000008ff327819 */ /* 0x000fc40000011632 */
[----:B------:R-:W-:Y:S02]  /*15290*/  SHF.R.U32.HI R154, RZ, 0x8, R154 ;  /* 0x00000008ff9a7819 */ /* 0x000fe4000001169a */
[----:B------:R-:W-:Y:S02]  /*152a0*/  SHF.R.U32.HI R42, RZ, 0x8, R42 ;  /* 0x00000008ff2a7819 */ /* 0x000fe4000001162a */
[----:B------:R-:W-:Y:S02]  /*152b0*/  SHF.R.U32.HI R111, RZ, 0x8, R111 ;  /* 0x00000008ff6f7819 */ /* 0x000fe4000001166f */
[----:B------:R-:W-:Y:S02]  /*152c0*/  SHF.R.U32.HI R77, RZ, 0x8, R77 ;  /* 0x00000008ff4d7819 */ /* 0x000fe4000001164d */
[----:B------:R-:W-:Y:S02]  /*152d0*/  SHF.R.U32.HI R79, RZ, 0x8, R79 ;  /* 0x00000008ff4f7819 */ /* 0x000fe4000001164f */
[----:B------:R-:W-:-:S02]  /*152e0*/  LOP3.LUT R78, R162, 0xffff, RZ, 0xc0, !PT ;  /* 0x0000ffffa24e7812 */ /* 0x000fc400078ec0ff */
[----:B------:R-:W-:Y:S02]  /*152f0*/  LOP3.LUT R48, R48, 0xffff, RZ, 0xc0, !PT ;  /* 0x0000ffff30307812 */ /* 0x000fe400078ec0ff */
[----:B------:R-:W-:Y:S02]  /*15300*/  LOP3.LUT R50, R50, 0xffff, RZ, 0xc0, !PT ;  /* 0x0000ffff32327812 */ /* 0x000fe400078ec0ff */
[----:B------:R-:W-:Y:S01]  /*15310*/  SHF.R.U32.HI R39, RZ, 0x8, R39 ;  /* 0x00000008ff277819 */ /* 0x000fe20000011627 */
[----:B------:R3:W-:Y:S01]  /*15320*/  STSM.16.M88.4 [R161], R8 ;  /* 0x00000008a1007844 */ /* 0x0007e20000000200 */
[----:B------:R-:W-:Y:S02]  /*15330*/  LOP3.LUT R154, R154, 0xffff, RZ, 0xc0, !PT ;  /* 0x0000ffff9a9a7812 */ /* 0x000fe400078ec0ff */
[----:B------:R-:W-:Y:S02]  /*15340*/  LOP3.LUT R111, R111, 0xffff, RZ, 0xc0, !PT ;  /* 0x0000ffff6f6f7812 */ /* 0x000fe400078ec0ff */
[----:B------:R-:W-:-:S02]  /*15350*/  LOP3.LUT R42, R42, 0xffff, RZ, 0xc0, !PT ;  /* 0x0000ffff2a2a7812 */ /* 0x000fc400078ec0ff */
[----:B------:R-:W-:Y:S02]  /*15360*/  LOP3.LUT R114, R77, 0xffff, RZ, 0xc0, !PT ;  /* 0x0000ffff4d727812 */ /* 0x000fe400078ec0ff */
[----:B------:R-:W-:Y:S02]  /*15370*/  LOP3.LUT R67, R79, 0xffff, RZ, 0xc0, !PT ;  /* 0x0000ffff4f437812 */ /* 0x000fe400078ec0ff */
[--C-:B------:R-:W-:Y:S02]  /*15380*/  PRMT R78, R78, 0x3340, R1.reuse ;  /* 0x000033404e4e7816 */ /* 0x100fe40000000001 */
[--C-:B------:R-:W-:Y:S02]  /*15390*/  PRMT R77, R48, 0x3340, R1.reuse ;  /* 0x00003340304d7816 */ /* 0x100fe40000000001 */
[----:B------:R-:W-:Y:S02]  /*153a0*/  PRMT R79, R50, 0x3340, R1 ;  /* 0x00003340324f7816 */ /* 0x000fe40000000001 */
[----:B------:R-:W-:-:S02]  /*153b0*/  LOP3.LUT R39, R39, 0xffff, RZ, 0xc0, !PT ;  /* 0x0000ffff27277812 */ /* 0x000fc400078ec0ff */
[----:B------:R-:W-:Y:S02]  /*153c0*/  PRMT R57, R154, 0x3340, R57 ;  /* 0x000033409a397816 */ /* 0x000fe40000000039 */
[----:B------:R-:W-:Y:S02]  /*153d0*/  PRMT R42, R42, 0x3340, R111 ;  /* 0x000033402a2a7816 */ /* 0x000fe4000000006f */
[----:B------:R-:W-:Y:S02]  /*153e0*/  PRMT R230, R39, 0x3340, R230 ;  /* 0x0000334027e67816 */ /* 0x000fe400000000e6 */
[----:B------:R-:W-:Y:S02]  /*153f0*/  PRMT R57, R57, 0x5410, R78 ;  /* 0x0000541039397816 */ /* 0x000fe4000000004e */
[----:B------:R-:W-:Y:S02]  /*15400*/  PRMT R40, R40, 0x5410, R77 ;  /* 0x0000541028287816 */ /* 0x000fe4000000004d */
[----:B------:R-:W-:Y:S01]  /*15410*/  PRMT R39, R42, 0x5410, R79 ;  /* 0x000054102a277816 */ /* 0x000fe2000000004f */
[----:B------:R-:W-:Y:S01]  /*15420*/  BAR.SYNC.DEFER_BLOCKING 0x0 ;  /* 0x0000000000007b1d */ /* 0x000fe20000010000 */
[----:B------:R-:W-:-:S02]  /*15430*/  F2FP.SATFINITE.E4M3.F32.PACK_AB_MERGE_C R163, R163, R211, RZ ;  /* 0x000000d3a3a3723e */ /* 0x000fc400048070ff */
[----:B------:R-:W-:Y:S02]  /*15440*/  LOP3.LUT R160, R160, 0xffff, RZ, 0xc0, !PT ;  /* 0x0000ffffa0a07812 */ /* 0x000fe400078ec0ff */
[----:B------:R-:W-:Y:S02]  /*15450*/  LOP3.LUT R16, R163, 0xffff, RZ, 0xc0, !PT ;  /* 0x0000ffffa3107812 */ /* 0x000fe400078ec0ff */
[--C-:B---3--:R-:W-:Y:S02]  /*15460*/  PRMT R8, R19, 0x4210, R160.reuse ;  /* 0x0000421013087816 */ /* 0x108fe400000000a0 */
[----:B------:R-:W-:Y:S02]  /*15470*/  PRMT R9, R57, 0x5210, R160 ;  /* 0x0000521039097816 */ /* 0x000fe400000000a0 */
[--C-:B------:R-:W-:Y:S02]  /*15480*/  PRMT R10, R49, 0x4210, R16.reuse ;  /* 0x00004210310a7816 */ /* 0x100fe40000000010 */
[----:B------:R-:W-:-:S02]  /*15490*/  PRMT R11, R59, 0x5210, R16 ;  /* 0x000052103b0b7816 */ /* 0x000fc40000000010 */
[----:B------:R-:W-:Y:S02]  /*154a0*/  F2FP.SATFINITE.E4M3.F32.PACK_AB_MERGE_C R225, R105, R104, RZ ;  /* 0x0000006869e1723e */ /* 0x000fe400048070ff */
[----:B------:R-:W-:Y:S02]  /*154b0*/  F2FP.SATFINITE.E4M3.F32.PACK_AB_MERGE_C R237, R109, R108, RZ ;  /* 0x0000006c6ded723e */ /* 0x000fe400048070ff */
[----:B------:R-:W-:Y:S02]  /*154c0*/  LOP3.LUT R225, R225, 0xffff, RZ, 0xc0, !PT ;  /* 0x0000ffffe1e17812 */ /* 0x000fe400078ec0ff */
[----:B------:R-:W-:Y:S02]  /*154d0*/  LOP3.LUT R237, R237, 0xffff, RZ, 0xc0, !PT ;  /* 0x0000ffffeded7812 */ /* 0x000fe400078ec0ff */
[----:B------:R-:W-:Y:S01]  /*154e0*/  LOP3.LUT R239, R239, 0xffff, RZ, 0xc0, !PT ;  /* 0x0000ffffefef7812 */ /* 0x000fe200078ec0ff */
[----:B------:R-:W3:Y:S01]  /*154f0*/  LDS.128 R76, [R2] ;  /* 0x00000000024c7984 */ /* 0x000ee20000000c00 */
[----:B------:R-:W-:-:S02]  /*15500*/  F2FP.SATFINITE.E4M3.F32.PACK_AB_MERGE_C R91, R125, R124, RZ ;  /* 0x0000007c7d5b723e */ /* 0x000fc400048070ff */
[----:B------:R-:W-:Y:S01]  /*15510*/  SHF.R.U32.HI R120, RZ, 0x8, R120 ;  /* 0x00000008ff787819 */ /* 0x000fe20000011678 */
[----:B------:R-:W-:Y:S01]  /*15520*/  BAR.SYNC.DEFER_BLOCKING 0x0 ;  /* 0x0000000000007b1d */ /* 0x000fe20000010000 */
[----:B------:R-:W-:Y:S02]  /*15530*/  PRMT R124, R239, 0x3340, R124 ;  /* 0x00003340ef7c7816 */ /* 0x000fe4000000007c */
[----:B------:R-:W-:Y:S02]  /*15540*/  PRMT R171, R225, 0x3340, R237 ;  /* 0x00003340e1ab7816 */ /* 0x000fe400000000ed */
[----:B------:R-:W-:Y:S02]  /*15550*/  SHF.R.U32.HI R187, RZ, 0x8, R187 ;  /* 0x00000008ffbb7819 */ /* 0x000fe400000116bb */
[----:B------:R-:W-:Y:S02]  /*15560*/  SHF.R.U32.HI R191, RZ, 0x8, R191 ;  /* 0x00000008ffbf7819 */ /* 0x000fe400000116bf */
[----:B------:R-:W-:-:S02]  /*15570*/  LOP3.LUT R71, R120, 0xffff, RZ, 0xc0, !PT ;  /* 0x0000ffff78477812 */ /* 0x000fc400078ec0ff */
[----:B------:R-:W-:Y:S02]  /*15580*/  PRMT R171, R171, 0x5410, R124 ;  /* 0x00005410abab7816 */ /* 0x000fe4000000007c */
[----:B------:R-:W-:Y:S02]  /*15590*/  LOP3.LUT R120, R187, 0xffff, RZ, 0xc0, !PT ;  /* 0x0000ffffbb787812 */ /* 0x000fe400078ec0ff */
[----:B------:R-:W-:Y:S02]  /*155a0*/  LOP3.LUT R72, R72, 0xffff, RZ, 0xc0, !PT ;  /* 0x0000ffff48487812 */ /* 0x000fe400078ec0ff */
[----:B------:R-:W-:Y:S02]  /*155b0*/  SHF.R.U32.HI R75, RZ, 0x8, R75 ;  /* 0x00000008ff4b7819 */ /* 0x000fe4000001164b */
[----:B------:R-:W-:Y:S02]  /*155c0*/  LOP3.LUT R124, R191, 0xffff, RZ, 0xc0, !PT ;  /* 0x0000ffffbf7c7812 */ /* 0x000fe400078ec0ff */
[----:B------:R-:W-:-:S02]  /*155d0*/  SHF.R.U32.HI R192, RZ, 0x8, R192 ;  /* 0x00000008ffc07819 */ /* 0x000fc400000116c0 */
[----:B------:R-:W-:Y:S01]  /*155e0*/  SHF.R.U32.HI R193, RZ, 0x8, R193 ;  /* 0x00000008ffc17819 */ /* 0x000fe200000116c1 */
[----:B------:R1:W-:Y:S01]  /*155f0*/  STSM.16.M88.4 [R161], R8 ;  /* 0x00000008a1007844 */ /* 0x0003e20000000200 */
[----:B------:R-:W-:Y:S02]  /*15600*/  SHF.R.U32.HI R122, RZ, 0x8, R122 ;  /* 0x00000008ff7a7819 */ /* 0x000fe4000001167a */
[----:B------:R-:W-:Y:S02]  /*15610*/  SHF.R.U32.HI R196, RZ, 0x8, R196 ;  /* 0x00000008ffc47819 */ /* 0x000fe400000116c4 */
[----:B------:R-:W-:Y:S02]  /*15620*/  SHF.R.U32.HI R197, RZ, 0x8, R197 ;  /* 0x00000008ffc57819 */ /* 0x000fe400000116c5 */
[----:B------:R-:W-:Y:S02]  /*15630*/  PRMT R71, R120, 0x3340, R71 ;  /* 0x0000334078477816 */ /* 0x000fe40000000047 */
[----:B------:R-:W-:-:S02]  /*15640*/  PRMT R228, R72, 0x3340, R117 ;  /* 0x0000334048e47816 */ /* 0x000fc40000000075 */
[----:B------:R-:W-:Y:S02]  /*15650*/  LOP3.LUT R63, R75, 0xffff, RZ, 0xc0, !PT ;  /* 0x0000ffff4b3f7812 */ /* 0x000fe400078ec0ff */
[----:B------:R-:W-:Y:S02]  /*15660*/  PRMT R120, R124, 0x3340, R1 ;  /* 0x000033407c787816 */ /* 0x000fe40000000001 */
[----:B------:R-:W-:Y:S02]  /*15670*/  F2FP.SATFINITE.E4M3.F32.PACK_AB_MERGE_C R92, R127, R126, RZ ;  /* 0x0000007e7f5c723e */ /* 0x000fe400048070ff */
[----:B------:R-:W-:Y:S02]  /*15680*/  LOP3.LUT R192, R192, 0xffff, RZ, 0xc0, !PT ;  /* 0x0000ffffc0c07812 */ /* 0x000fe400078ec0ff */
[----:B------:R-:W-:Y:S02]  /*15690*/  LOP3.LUT R75, R122, 0xffff, RZ, 0xc0, !PT ;  /* 0x0000ffff7a4b7812 */ /* 0x000fe400078ec0ff */
[----:B------:R-:W-:-:S02]  /*156a0*/  LOP3.LUT R124, R193, 0xffff, RZ, 0xc0, !PT ;  /* 0x0000ffffc17c7812 */ /* 0x000fc400078ec0ff */
[----:B------:R-:W-:Y:S02]  /*156b0*/  SHF.R.U32.HI R72, RZ, 0x8, R72 ;  /* 0x00000008ff487819 */ /* 0x000fe40000011648 */
[----:B------:R-:W-:Y:S02]  /*156c0*/  SHF.R.U32.HI R74, RZ, 0x8, R74 ;  /* 0x00000008ff4a7819 */ /* 0x000fe4000001164a */
[----:B------:R-:W-:Y:S02]  /*156d0*/  SHF.R.U32.HI R31, RZ, 0x8, R31 ;  /* 0x00000008ff1f7819 */ /* 0x000fe4000001161f */
[----:B------:R-:W-:Y:S02]  /*156e0*/  SHF.R.U32.HI R44, RZ, 0x8, R44 ;  /* 0x00000008ff2c7819 */ /* 0x000fe4000001162c */
[----:B------:R-:W-:Y:S02]  /*156f0*/  LOP3.LUT R196, R196, 0xffff, RZ, 0xc0, !PT ;  /* 0x0000ffffc4c47812 */ /* 0x000fe400078ec0ff */
[----:B------:R-:W-:-:S02]  /*15700*/  LOP3.LUT R126, R197, 0xffff, RZ, 0xc0, !PT ;  /* 0x0000ffffc57e7812 */ /* 0x000fc400078ec0ff */
[----:B------:R-:W-:Y:S02]  /*15710*/  SHF.R.U32.HI R117, RZ, 0x8, R117 ;  /* 0x00000008ff757819 */ /* 0x000fe40000011675 */
[----:B------:R-:W-:Y:S02]  /*15720*/  SHF.R.U32.HI R119, RZ, 0x8, R119 ;  /* 0x00000008ff777819 */ /* 0x000fe40000011677 */
[----:B------:R-:W-:Y:S02]  /*15730*/  PRMT R73, R192, 0x3340, R73 ;  /* 0x00003340c0497816 */ /* 0x000fe40000000049 */
[----:B------:R-:W-:Y:S02]  /*15740*/  PRMT R75, R124, 0x3340, R75 ;  /* 0x000033407c4b7816 */ /* 0x000fe4000000004b */
[----:B------:R-:W-:Y:S02]  /*15750*/  LOP3.LUT R72, R72, 0xffff, RZ, 0xc0, !PT ;  /* 0x0000ffff48487812 */ /* 0x000fe400078ec0ff */
[----:B------:R-:W-:-:S02]  /*15760*/  LOP3.LUT R74, R74, 0xffff, RZ, 0xc0, !PT ;  /* 0x0000ffff4a4a7812 */ /* 0x000fc400078ec0ff */
[----:B------:R-:W-:Y:S02]  /*15770*/  LOP3.LUT R44, R44, 0xffff, RZ, 0xc0, !PT ;  /* 0x0000ffff2c2c7812 */ /* 0x000fe400078ec0ff */
[----:B------:R-:W-:Y:S02]  /*15780*/  LOP3.LUT R31, R31, 0xffff, RZ, 0xc0, !PT ;  /* 0x0000ffff1f1f7812 */ /* 0x000fe400078ec0ff */
[--C-:B------:R-:W-:Y:S02]  /*15790*/  PRMT R122, R196, 0x3340, R1.reuse ;  /* 0x00003340c47a7816 */ /* 0x100fe40000000001 */
[----:B------:R-:W-:Y:S02]  /*157a0*/  PRMT R124, R126, 0x3340, R1 ;  /* 0x000033407e7c7816 */ /* 0x000fe40000000001 */
[----:B------:R-:W-:Y:S02]  /*157b0*/  LOP3.LUT R117, R117, 0xffff, RZ, 0xc0, !PT ;  /* 0x0000ffff75757812 */ /* 0x000fe400078ec0ff */
[----:B------:R-:W-:-:S02]  /*157c0*/  LOP3.LUT R119, R119, 0xffff, RZ, 0xc0, !PT ;  /* 0x0000ffff77777812 */ /* 0x000fc400078ec0ff */
[----:B------:R-:W-:Y:S02]  /*157d0*/  PRMT R233, R31, 0x3340, R44 ;  /* 0x000033401fe97816 */ /* 0x000fe4000000002c */
[----:B------:R-:W-:Y:S02]  /*157e0*/  PRMT R236, R72, 0x3340, R117 ;  /* 0x0000334048ec7816 */ /* 0x000fe40000000075 */
[----:B------:R-:W-:Y:S02]  /*157f0*/  PRMT R235, R74, 0x3340, R119 ;  /* 0x000033404aeb7816 */ /* 0x000fe40000000077 */
[----:B------:R-:W-:Y:S02]  /*15800*/  PRMT R31, R73, 0x5410, R122 ;  /* 0x00005410491f7816 */ /* 0x000fe4000000007a */
[----:B------:R-:W-:Y:S01]  /*15810*/  PRMT R35, R75, 0x5410, R124 ;  /* 0x000054104b237816 */ /* 0x000fe2000000007c */
[----:B------:R-:W-:Y:S01]  /*15820*/  BAR.SYNC.DEFER_BLOCKING 0x0 ;  /* 0x0000000000007b1d */ /* 0x000fe20000010000 */
[----:B------:R-:W-:-:S02]  /*15830*/  SHF.R.U32.HI R166, RZ, 0x8, R166 ;  /* 0x00000008ffa67819 */ /* 0x000fc400000116a6 */
[----:B------:R-:W-:Y:S02]  /*15840*/  F2FP.SATFINITE.E4M3.F32.PACK_AB_MERGE_C R167, R167, R204, RZ ;  /* 0x000000cca7a7723e */ /* 0x000fe400048070ff */
[----:B------:R-:W-:Y:S02]  /*15850*/  LOP3.LUT R166, R166, 0xffff, RZ, 0xc0, !PT ;  /* 0x0000ffffa6a67812 */ /* 0x000fe400078ec0ff */
[----:B------:R-:W-:Y:S02]  /*15860*/  F2FP.SATFINITE.E4M3.F32.PACK_AB_MERGE_C R169, R169, R219, RZ ;  /* 0x000000dba9a9723e */ /* 0x000fe400048070ff */
[----:B------:R-:W-:Y:S02]  /*15870*/  PRMT R63, R166, 0x3340, R63 ;  /* 0x00003340a63f7816 */ /* 0x000fe4000000003f */
[----:B------:R-:W-:Y:S02]  /*15880*/  PRMT R112, R114, 0x3340, R1 ;  /* 0x0000334072707816 */ /* 0x000fe40000000001 */
[----:B------:R-:W-:-:S02]  /*15890*/  LOP3.LUT R167, R167, 0xffff, RZ, 0xc0, !PT ;  /* 0x0000ffffa7a77812 */ /* 0x000fc400078ec0ff */
[----:B------:R-:W-:Y:S02]  /*158a0*/  PRMT R112, R63, 0x5410, R112 ;  /* 0x000054103f707816 */ /* 0x000fe40000000070 */
[----:B------:R-:W-:Y:S02]  /*158b0*/  LOP3.LUT R169, R169, 0xffff, RZ, 0xc0, !PT ;  /* 0x0000ffffa9a97812 */ /* 0x000fe400078ec0ff */
[--C-:B-1----:R-:W-:Y:S02]  /*158c0*/  PRMT R8, R22, 0x4210, R167.reuse ;  /* 0x0000421016087816 */ /* 0x102fe400000000a7 */
[----:B------:R-:W-:Y:S02]  /*158d0*/  PRMT R9, R30, 0x5210, R167 ;  /* 0x000052101e097816 */ /* 0x000fe400000000a7 */
[--C-:B------:R-:W-:Y:S01]  /*158e0*/  PRMT R10, R20, 0x4210, R169.reuse ;  /* 0x00004210140a7816 */ /* 0x100fe200000000a9 */
[----:B------:R-:W1:Y:S01]  /*158f0*/  LDS.128 R72, [R2] ;  /* 0x0000000002487984 */ /* 0x000e620000000c00 */
[----:B------:R-:W-:-:S02]  /*15900*/  PRMT R11, R112, 0x5210, R169 ;  /* 0x00005210700b7816 */ /* 0x000fc400000000a9 */
[----:B------:R-:W-:Y:S01]  /*15910*/  SHF.R.U32.HI R177, RZ, 0x8, R177 ;  /* 0x00000008ffb17819 */ /* 0x000fe200000116b1 */
[----:B------:R-:W-:Y:S01]  /*15920*/  BAR.SYNC.DEFER_BLOCKING 0x0 ;  /* 0x0000000000007b1d */ /* 0x000fe20000010000 */
[----:B------:R-:W-:Y:S02]  /*15930*/  SHF.R.U32.HI R118, RZ, 0x8, R118 ;  /* 0x00000008ff767819 */ /* 0x000fe40000011676 */
[----:B------:R-:W-:Y:S02]  /*15940*/  SHF.R.U32.HI R183, RZ, 0x8, R183 ;  /* 0x00000008ffb77819 */ /* 0x000fe400000116b7 */
[----:B------:R-:W-:Y:S02]  /*15950*/  SHF.R.U32.HI R185, RZ, 0x8, R185 ;  /* 0x00000008ffb97819 */ /* 0x000fe400000116b9 */
[----:B------:R-:W-:Y:S02]  /*15960*/  LOP3.LUT R65, R118, 0xffff, RZ, 0xc0, !PT ;  /* 0x0000ffff76417812 */ /* 0x000fe400078ec0ff */
[----:B------:R-:W-:-:S02]  /*15970*/  LOP3.LUT R114, R177, 0xffff, RZ, 0xc0, !PT ;  /* 0x0000ffffb1727812 */ /* 0x000fc400078ec0ff */
[----:B------:R-:W-:Y:S02]  /*15980*/  LOP3.LUT R116, R183, 0xffff, RZ, 0xc0, !PT ;  /* 0x0000ffffb7747812 */ /* 0x000fe400078ec0ff */
[----:B------:R-:W-:Y:S02]  /*15990*/  LOP3.LUT R118, R185, 0xffff, RZ, 0xc0, !PT ;  /* 0x0000ffffb9767812 */ /* 0x000fe400078ec0ff */
[----:B------:R-:W-:Y:S02]  /*159a0*/  SHF.R.U32.HI R186, RZ, 0x8, R186 ;  /* 0x00000008ffba7819 */ /* 0x000fe400000116ba */
[----:B------:R-:W-:Y:S02]  /*159b0*/  SHF.R.U32.HI R190, RZ, 0x8, R190 ;  /* 0x00000008ffbe7819 */ /* 0x000fe400000116be */
[----:B------:R-:W-:Y:S02]  /*159c0*/  PRMT R65, R114, 0x3340, R65 ;  /* 0x0000334072417816 */ /* 0x000fe40000000041 */
[----:B------:R-:W-:-:S02]  /*159d0*/  PRMT R114, R116, 0x3340, R1 ;  /* 0x0000334074727816 */ /* 0x000fc40000000001 */
[----:B------:R-:W-:Y:S01]  /*159e0*/  PRMT R116, R118, 0x3340, R1 ;  /* 0x0000334076747816 */ /* 0x000fe20000000001 */
[----:B------:R4:W-:Y:S01]  /*159f0*/  STSM.16.M88.4 [R161], R8 ;  /* 0x00000008a1007844 */ /* 0x0009e20000000200 */
[----:B------:R-:W-:Y:S02]  /*15a00*/  LOP3.LUT R186, R186, 0xffff, RZ, 0xc0, !PT ;  /* 0x0000ffffbaba7812 */ /* 0x000fe400078ec0ff */
[----:B------:R-:W-:Y:S02]  /*15a10*/  LOP3.LUT R118, R190, 0xffff, RZ, 0xc0, !PT ;  /* 0x0000ffffbe767812 */ /* 0x000fe400078ec0ff */
[----:B------:R-:W-:Y:S02]  /*15a20*/  PRMT R69, R186, 0x3340, R69 ;  /* 0x00003340ba457816 */ /* 0x000fe40000000045 */
[----:B------:R-:W-:Y:S02]  /*15a30*/  PRMT R118, R118, 0x3340, R1 ;  /* 0x0000334076767816 */ /* 0x000fe40000000001 */
[----:B------:R-:W-:-:S02]  /*15a40*/  PRMT R29, R71, 0x5410, R120 ;  /* 0x00005410471d7816 */ /* 0x000fc40000000078 */
[----:B------:R-:W-:Y:S01]  /*15a50*/  PRMT R118, R69, 0x5410, R118 ;  /* 0x0000541045767816 */ /* 0x000fe20000000076 */
[----:B------:R-:W-:Y:S01]  /*15a60*/  BAR.SYNC.DEFER_BLOCKING 0x0 ;  /* 0x0000000000007b1d */ /* 0x000fe20000010000 */
[----:B------:R-:W-:Y:S02]  /*15a70*/  SHF.R.U32.HI R178, RZ, 0x8, R178 ;  /* 0x00000008ffb27819 */ /* 0x000fe400000116b2 */
[----:B------:R-:W-:Y:S02]  /*15a80*/  F2FP.SATFINITE.E4M3.F32.PACK_AB_MERGE_C R170, R170, R214, RZ ;  /* 0x000000d6aaaa723e */ /* 0x000fe400048070ff */
[----:B------:R-:W-:Y:S02]  /*15a90*/  LOP3.LUT R178, R178, 0xffff, RZ, 0xc0, !PT ;  /* 0x0000ffffb2b27812 */ /* 0x000fe400078ec0ff */
[----:B------:R-:W-:Y:S02]  /*15aa0*/  F2FP.SATFINITE.E4M3.F32.PACK_AB_MERGE_C R172, R172, R216, RZ ;  /* 0x000000d8acac723e */ /* 0x000fe400048070ff */
[----:B------:R-:W-:-:S02]  /*15ab0*/  PRMT R67, R178, 0x3340, R67 ;  /* 0x00003340b2437816 */ /* 0x000fc40000000043 */
[----:B------:R-:W-:Y:S02]  /*15ac0*/  PRMT R114, R65, 0x5410, R114 ;  /* 0x0000541041727816 */ /* 0x000fe40000000072 */
[----:B------:R-:W-:Y:S02]  /*15ad0*/  PRMT R67, R67, 0x5410, R116 ;  /* 0x0000541043437816 */ /* 0x000fe40000000074 */
[----:B------:R-:W-:Y:S02]  /*15ae0*/  LOP3.LUT R17, R170, 0xffff, RZ, 0xc0, !PT ;  /* 0x0000ffffaa117812 */ /* 0x000fe400078ec0ff */
[----:B------:R-:W-:Y:S02]  /*15af0*/  LOP3.LUT R172, R172, 0xffff, RZ, 0xc0, !PT ;  /* 0x0000ffffacac7812 */ /* 0x000fe400078ec0ff */
[--C-:B----4-:R-:W-:Y:S02]  /*15b00*/  PRMT R8, R6, 0x4210, R17.reuse ;  /* 0x0000421006087816 */ /* 0x110fe40000000011 */
[----:B------:R-:W-:-:S02]  /*15b10*/  PRMT R9, R114, 0x5210, R17 ;  /* 0x0000521072097816 */ /* 0x000fc40000000011 */
[--C-:B------:R-:W-:Y:S01]  /*15b20*/  PRMT R10, R41, 0x4210, R172.reuse ;  /* 0x00004210290a7816 */ /* 0x100fe200000000ac */
[----:B------:R-:W4:Y:S01]  /*15b30*/  LDS.128 R68, [R2] ;  /* 0x0000000002447984 */ /* 0x000f220000000c00 */
[----:B------:R-:W-:Y:S02]  /*15b40*/  PRMT R11, R67, 0x5210, R172 ;  /* 0x00005210430b7816 */ /* 0x000fe400000000ac */
[----:B------:R-:W-:Y:S01]  /*15b50*/  SHF.R.U32.HI R182, RZ, 0x6, R182 ;  /* 0x00000006ffb67819 */ /* 0x000fe200000116b6 */
[----:B------:R-:W-:Y:S01]  /*15b60*/  BAR.SYNC.DEFER_BLOCKING 0x0 ;  /* 0x0000000000007b1d */ /* 0x000fe20000010000 */
[----:B------:R-:W-:Y:S02]  /*15b70*/  F2FP.SATFINITE.E4M3.F32.PACK_AB_MERGE_C R176, R176, R247, RZ ;  /* 0x000000f7b0b0723e */ /* 0x000fe400048070ff */
[----:B------:R-:W-:Y:S02]  /*15b80*/  SGXT.U32 R182, R182, 0x1 ;  /* 0x00000001b6b6781a */ /* 0x000fe40000000000 */
[----:B------:R-:W-:-:S02]  /*15b90*/  F2FP.SATFINITE.E4M3.F32.PACK_AB_MERGE_C R175, R175, R245, RZ ;  /* 0x000000f5afaf723e */ /* 0x000fc400048070ff */
[C-C-:B------:R-:W-:Y:S02]  /*15ba0*/  LOP3.LUT R246, R5.reuse, 0x172, R182.reuse, 0xfe, !PT ;  /* 0x0000017205f67812 */ /* 0x140fe400078efeb6 */
[----:B------:R-:W-:Y:S02]  /*15bb0*/  LOP3.LUT R247, R5, 0x174, R182, 0xfe, !PT ;  /* 0x0000017405f77812 */ /* 0x000fe400078efeb6 */
[----:B------:R-:W-:Y:S01]  /*15bc0*/  LOP3.LUT R175, R175, 0xffff, RZ, 0xc0, !PT ;  /* 0x0000ffffafaf7812 */ /* 0x000fe200078ec0ff */
[----:B------:R0:W-:Y:S01]  /*15bd0*/  STL [R1], R246 ;  /* 0x000000f601007387 */ /* 0x0001e20000100800 */
[----:B------:R-:W-:Y:S02]  /*15be0*/  LOP3.LUT R176, R176, 0xffff, RZ, 0xc0, !PT ;  /* 0x0000ffffb0b07812 */ /* 0x000fe400078ec0ff */
[----:B------:R-:W-:Y:S01]  /*15bf0*/  LOP3.LUT R6, R181, 0xffff, RZ, 0xc0, !PT ;  /* 0x0000ffffb5067812 */ /* 0x000fe200078ec0ff */
[----:B------:R2:W-:Y:S01]  /*15c00*/  STL [R1+0x4], R247 ;  /* 0x000004f701007387 */ /* 0x0005e20000100800 */
[----:B------:R-:W-:-:S02]  /*15c10*/  LOP3.LUT R184, R184, 0xffff, RZ, 0xc0, !PT ;  /* 0x0000ffffb8b87812 */ /* 0x000fc400078ec0ff */
[----:B------:R-:W-:Y:S02]  /*15c20*/  LOP3.LUT R36, R36, 0xffff, RZ, 0xc0, !PT ;  /* 0x0000ffff24247812 */ /* 0x000fe400078ec0ff */
[----:B------:R-:W-:Y:S02]  /*15c30*/  LOP3.LUT R54, R54, 0xffff, RZ, 0xc0, !PT ;  /* 0x0000ffff36367812 */ /* 0x000fe400078ec0ff */
[----:B0-----:R-:W-:Y:S01]  /*15c40*/  LOP3.LUT R246, R5, 0x176, R182, 0xfe, !PT ;  /* 0x0000017605f67812 */ /* 0x001fe200078efeb6 */
[----:B------:R0:W-:Y:S01]  /*15c50*/  STSM.16.M88.4 [R161], R8 ;  /* 0x00000008a1007844 */ /* 0x0001e20000000200 */
[----:B------:R-:W-:Y:S02]  /*15c60*/  PRMT R232, R235, 0x5410, R232 ;  /* 0x00005410ebe87816 */ /* 0x000fe400000000e8 */
[----:B--2---:R-:W-:Y:S01]  /*15c70*/  LOP3.LUT R247, R5, 0x178, R182, 0xfe, !PT ;  /* 0x0000017805f77812 */ /* 0x004fe200078efeb6 */
[----:B------:R-:W-:Y:S01]  /*15c80*/  BAR.SYNC.DEFER_BLOCKING 0x0 ;  /* 0x0000000000007b1d */ /* 0x000fe20000010000 */
[----:B------:R-:W-:-:S02]  /*15c90*/  LOP3.LUT R25, R25, 0xffff, RZ, 0xc0, !PT ;  /* 0x0000ffff19197812 */ /* 0x000fc400078ec0ff */
[----:B------:R-:W-:Y:S02]  /*15ca0*/  F2FP.SATFINITE.E4M3.F32.PACK_AB_MERGE_C R106, R107, R106, RZ ;  /* 0x0000006a6b6a723e */ /* 0x000fe400048070ff */
[----:B------:R-:W-:Y:S02]  /*15cb0*/  PRMT R14, R14, 0x4210, R25 ;  /* 0x000042100e0e7816 */ /* 0x000fe40000000019 */
[----:B------:R-:W-:Y:S01]  /*15cc0*/  LEA.HI R250, R250, 0x1e, RZ, 0x1a ;  /* 0x0000001efafa7811 */ /* 0x000fe200078fd0ff */
[----:B------:R2:W-:Y:S01]  /*15cd0*/  STL [R1+0x8], R246 ;  /* 0x000008f601007387 */ /* 0x0005e20000100800 */
[----:B------:R-:W-:Y:S02]  /*15ce0*/  LEA.HI R252, R252, 0xe, RZ, 0x1a ;  /* 0x0000000efcfc7811 */ /* 0x000fe400078fd0ff */
[----:B------:R-:W-:Y:S01]  /*15cf0*/  F2FP.SATFINITE.E4M3.F32.PACK_AB_MERGE_C R100, R101, R100, RZ ;  /* 0x000000646564723e */ /* 0x000fe200048070ff */
[----:B------:R3:W-:Y:S01]  /*15d00*/  STL [R1+0xc], R247 ;  /* 0x00000cf701007387 */ /* 0x0007e20000100800 */
[--C-:B0-----:R-:W-:Y:S01]  /*15d10*/  PRMT R8, R18, 0x4210, R175.reuse ;  /* 0x0000421012087816 */ /* 0x101fe200000000af */
[C---:B------:R-:W-:Y:S01]  /*15d20*/  IMAD.IADD R200, R5.reuse, 0x1, R250 ;  /* 0x0000000105c87824 */ /* 0x040fe200078e02fa */
[----:B------:R-:W-:Y:S01]  /*15d30*/  PRMT R9, R118, 0x5210, R175 ;  /* 0x0000521076097816 */ /* 0x000fe200000000af */
[----:B------:R-:W-:Y:S01]  /*15d40*/  IMAD.IADD R209, R5, 0x1, R252 ;  /* 0x0000000105d17824 */ /* 0x000fe200078e02fc */
[----:B------:R-:W-:-:S02]  /*15d50*/  PRMT R10, R13, 0x4210, R176 ;  /* 0x000042100d0a7816 */ /* 0x000fc400000000b0 */
[----:B--2---:R-:W-:Y:S02]  /*15d60*/  LOP3.LUT R246, R5, 0x17a, R182, 0xfe, !PT ;  /* 0x0000017a05f67812 */ /* 0x004fe400078efeb6 */
[----:B------:R-:W-:Y:S02]  /*15d70*/  PRMT R11, R29, 0x5210, R176 ;  /* 0x000052101d0b7816 */ /* 0x000fe400000000b0 */
[----:B---3--:R-:W-:Y:S01]  /*15d80*/  LOP3.LUT R247, R5, 0x17c, R182, 0xfe, !PT ;  /* 0x0000017c05f77812 */ /* 0x008fe200078efeb6 */
[----:B------:R-:W0:Y:S01]  /*15d90*/  LDS.128 R64, [R2] ;  /* 0x0000000002407984 */ /* 0x000e220000000c00 */
[----:B------:R-:W-:Y:S02]  /*15da0*/  LOP3.LUT R13, R24, 0xffff, RZ, 0xc0, !PT ;  /* 0x0000ffff180d7812 */ /* 0x000fe400078ec0ff */
[----:B------:R-:W-:Y:S01]  /*15db0*/  F2FP.SATFINITE.E4M3.F32.PACK_AB_MERGE_C R102, R103, R102, RZ ;  /* 0x000000666766723e */ /* 0x000fe200048070ff */
[----:B------:R-:W-:Y:S01]  /*15dc0*/  BAR.SYNC.DEFER_BLOCKING 0x0 ;  /* 0x0000000000007b1d */ /* 0x000fe20000010000 */
[----:B------:R-:W-:-:S02]  /*15dd0*/  PRMT R12, R12, 0x4210, R13 ;  /* 0x000042100c0c7816 */ /* 0x000fc4000000000d */
[----:B------:R-:W-:Y:S02]  /*15de0*/  PRMT R13, R28, 0x5210, R13 ;  /* 0x000052101c0d7816 */ /* 0x000fe4000000000d */
[----:B------:R-:W-:Y:S02]  /*15df0*/  LOP3.LUT R106, R106, 0xffff, RZ, 0xc0, !PT ;  /* 0x0000ffff6a6a7812 */ /* 0x000fe400078ec0ff */
[----:B------:R-:W-:Y:S01]  /*15e00*/  LOP3.LUT R110, R110, 0xffff, RZ, 0xc0, !PT ;  /* 0x0000ffff6e6e7812 */ /* 0x000fe200078ec0ff */
[----:B------:R2:W-:Y:S01]  /*15e10*/  STL [R1+0x10], R246 ;  /* 0x000010f601007387 */ /* 0x0005e20000100800 */
[----:B------:R-:W-:Y:S02]  /*15e20*/  F2FP.SATFINITE.E4M3.F32.PACK_AB_MERGE_C R93, R129, R128, RZ ;  /* 0x00000080815d723e */ /* 0x000fe400048070ff */
[----:B------:R-:W-:Y:S01]  /*15e30*/  F2FP.SATFINITE.E4M3.F32.PACK_AB_MERGE_C R94, R131, R130, RZ ;  /* 0x00000082835e723e */ /* 0x000fe200048070ff */
[----:B------:R3:W-:Y:S01]  /*15e40*/  STL [R1+0x14], R247 ;  /* 0x000014f701007387 */ /* 0x0007e20000100800 */
[----:B------:R-:W-:-:S02]  /*15e50*/  F2FP.SATFINITE.E4M3.F32.PACK_AB_MERGE_C R104, R133, R132, RZ ;  /* 0x000000848568723e */ /* 0x000fc400048070ff */
[----:B------:R-:W-:Y:S02]  /*15e60*/  F2FP.SATFINITE.E4M3.F32.PACK_AB_MERGE_C R105, R135, R134, RZ ;  /* 0x000000868769723e */ /* 0x000fe400048070ff */
[----:B------:R-:W-:Y:S02]  /*15e70*/  F2FP.SATFINITE.E4M3.F32.PACK_AB_MERGE_C R95, R137, R136, RZ ;  /* 0x00000088895f723e */ /* 0x000fe400048070ff */
[--C-:B--2---:R-:W-:Y:S02]  /*15e80*/  LOP3.LUT R246, R5, 0x180, R182.reuse, 0xfe, !PT ;  /* 0x0000018005f67812 */ /* 0x104fe400078efeb6 */
[----:B------:R-:W-:Y:S02]  /*15e90*/  F2FP.SATFINITE.E4M3.F32.PACK_AB_MERGE_C R96, R139, R138, RZ ;  /* 0x0000008a8b60723e */ /* 0x000fe400048070ff */
[----:B---3--:R-:W-:Y:S01]  /*15ea0*/  LOP3.LUT R247, R5, 0x182, R182, 0xfe, !PT ;  /* 0x0000018205f77812 */ /* 0x008fe200078efeb6 */
[----:B------:R2:W-:Y:S01]  /*15eb0*/  STL [R1+0x18], R246 ;  /* 0x000018f601007387 */ /* 0x0005e20000100800 */
[----:B------:R-:W-:-:S02]  /*15ec0*/  F2FP.SATFINITE.E4M3.F32.PACK_AB_MERGE_C R97, R141, R140, RZ ;  /* 0x0000008c8d61723e */ /* 0x000fc400048070ff */
[----:B------:R-:W-:Y:S01]  /*15ed0*/  F2FP.SATFINITE.E4M3.F32.PACK_AB_MERGE_C R101, R143, R142, RZ ;  /* 0x0000008e8f65723e */ /* 0x000fe200048070ff */
[----:B------:R3:W-:Y:S01]  /*15ee0*/  STL [R1+0x1c], R247 ;  /* 0x00001cf701007387 */ /* 0x0007e20000100800 */
[----:B------:R-:W-:Y:S02]  /*15ef0*/  F2FP.SATFINITE.E4M3.F32.PACK_AB_MERGE_C R103, R145, R144, RZ ;  /* 0x000000909167723e */ /* 0x000fe400048070ff */
[----:B------:R-:W-:Y:S01]  /*15f00*/  F2FP.SATFINITE.E4M3.F32.PACK_AB_MERGE_C R107, R147, R146, RZ ;  /* 0x00000092936b723e */ /* 0x000fe200048070ff */
[----:B------:R1:W-:Y:S01]  /*15f10*/  STSM.16.M88.4 [R161], R8 ;  /* 0x00000008a1007844 */ /* 0x0003e20000000200 */
[----:B------:R-:W-:Y:S02]  /*15f20*/  F2FP.SATFINITE.E4M3.F32.PACK_AB_MERGE_C R108, R149, R148, RZ ;  /* 0x00000094956c723e */ /* 0x000fe400048070ff */
[----:B--2---:R-:W-:Y:S01]  /*15f30*/  LOP3.LUT R246, R5, 0x184, R182, 0xfe, !PT ;  /* 0x0000018405f67812 */ /* 0x004fe200078efeb6 */
[----:B------:R-:W-:Y:S01]  /*15f40*/  BAR.SYNC.DEFER_BLOCKING 0x0 ;  /* 0x0000000000007b1d */ /* 0x000fe20000010000 */
[----:B------:R-:W-:-:S02]  /*15f50*/  F2FP.SATFINITE.E4M3.F32.PACK_AB_MERGE_C R109, R151, R150, RZ ;  /* 0x00000096976d723e */ /* 0x000fc400048070ff */
[C-C-:B---3--:R-:W-:Y:S02]  /*15f60*/  LOP3.LUT R247, R5.reuse, 0x186, R182.reuse, 0xfe, !PT ;  /* 0x0000018605f77812 */ /* 0x148fe400078efeb6 */
[----:B------:R-:W-:Y:S02]  /*15f70*/  PRMT R228, R228, 0x5410, R123 ;  /* 0x00005410e4e47816 */ /* 0x000fe4000000007b */
[C---:B------:R-:W-:Y:S01]  /*15f80*/  LOP3.LUT R111, R5.reuse, R182, RZ, 0xfc, !PT ;  /* 0x000000b6056f7212 */ /* 0x040fe200078efcff */
[----:B------:R2:W-:Y:S01]  /*15f90*/  STL [R1+0x20], R246 ;  /* 0x000020f601007387 */ /* 0x0005e20000100800 */
[C-C-:B------:R-:W-:Y:S02]  /*15fa0*/  LOP3.LUT R160, R5.reuse, 0x2, R182.reuse, 0xfe, !PT ;  /* 0x0000000205a07812 */ /* 0x140fe400078efeb6 */
[----:B------:R-:W-:Y:S01]  /*15fb0*/  LOP3.LUT R215, R5, 0x4, R182, 0xfe, !PT ;  /* 0x0000000405d77812 */ /* 0x000fe200078efeb6 */
[----:B------:R3:W-:Y:S01]  /*15fc0*/  STL [R1+0x24], R247 ;  /* 0x000024f701007387 */ /* 0x0007e20000100800 */
[----:B-1----:R-:W-:-:S02]  /*15fd0*/  PRMT R8, R3, 0x4210, R6 ;  /* 0x0000421003087816 */ /* 0x002fc40000000006 */
[----:B------:R-:W-:Y:S02]  /*15fe0*/  PRMT R9, R31, 0x5210, R6 ;  /* 0x000052101f097816 */ /* 0x000fe40000000006 */
[----:B------:R-:W-:Y:S02]  /*15ff0*/  PRMT R10, R21, 0x4210, R184 ;  /* 0x00004210150a7816 */ /* 0x000fe400000000b8 */
[----:B--2---:R-:W-:Y:S02]  /*16000*/  LOP3.LUT R246, R5, 0x188, R182, 0xfe, !PT ;  /* 0x0000018805f67812 */ /* 0x004fe400078efeb6 */
[----:B------:R-:W-:Y:S02]  /*16010*/  PRMT R11, R35, 0x5210, R184 ;  /* 0x00005210230b7816 */ /* 0x000fe400000000b8 */
[----:B---3--:R-:W-:Y:S01]  /*16020*/  LOP3.LUT R247, R5, 0x18a, R182, 0xfe, !PT ;  /* 0x0000018a05f77812 */ /* 0x008fe200078efeb6 */
[----:B------:R1:W-:Y:S01]  /*16030*/  STL [R1+0x28], R246 ;  /* 0x000028f601007387 */ /* 0x0003e20000100800 */
[----:B------:R-:W-:-:S02]  /*16040*/  LOP3.LUT R3, R38, 0xffff, RZ, 0xc0, !PT ;  /* 0x0000ffff26037812 */ /* 0x000fc400078ec0ff */
[C-C-:B------:R-:W-:Y:S01]  /*16050*/  LOP3.LUT R216, R5.reuse, 0x6, R182.reuse, 0xfe, !PT ;  /* 0x0000000605d87812 */ /* 0x140fe200078efeb6 */
[----:B------:R2:W-:Y:S01]  /*16060*/  STL [R1+0x2c], R247 ;  /* 0x00002cf701007387 */ /* 0x0005e20000100800 */
[C-C-:B------:R-:W-:Y:S02]  /*16070*/  LOP3.LUT R213, R5.reuse, 0x8, R182.reuse, 0xfe, !PT ;  /* 0x0000000805d57812 */ /* 0x140fe400078efeb6 */
[C-C-:B------:R-:W-:Y:S01]  /*16080*/  LOP3.LUT R214, R5.reuse, 0xa, R182.reuse, 0xfe, !PT ;  /* 0x0000000a05d67812 */ /* 0x140fe200078efeb6 */
[----:B------:R-:W3:Y:S01]  /*16090*/  LDS.128 R60, [R2] ;  /* 0x00000000023c7984 */ /* 0x000ee20000000c00 */
[C-C-:B------:R-:W-:Y:S02]  /*160a0*/  LOP3.LUT R212, R5.reuse, 0xc, R182.reuse, 0xfe, !PT ;  /* 0x0000000c05d47812 */ /* 0x140fe400078efeb6 */
[C-C-:B-1----:R-:W-:Y:S01]  /*160b0*/  LOP3.LUT R246, R5.reuse, 0x18c, R182.reuse, 0xfe, !PT ;  /* 0x0000018c05f67812 */ /* 0x142fe200078efeb6 */
[----:B------:R-:W-:Y:S01]  /*160c0*/  BAR.SYNC.DEFER_BLOCKING 0x0 ;  /* 0x0000000000007b1d */ /* 0x000fe20000010000 */
[----:B------:R-:W-:-:S02]  /*160d0*/  LOP3.LUT R210, R5, 0x10, R182, 0xfe, !PT ;  /* 0x0000001005d27812 */ /* 0x000fc400078efeb6 */
[C-C-:B--2---:R-:W-:Y:S02]  /*160e0*/  LOP3.LUT R247, R5.reuse, 0x190, R182.reuse, 0xfe, !PT ;  /* 0x0000019005f77812 */ /* 0x144fe400078efeb6 */
[C-C-:B------:R-:W-:Y:S02]  /*160f0*/  LOP3.LUT R211, R5.reuse, 0x12, R182.reuse, 0xfe, !PT ;  /* 0x0000001205d37812 */ /* 0x140fe400078efeb6 */
[C-C-:B------:R-:W-:Y:S01]  /*16100*/  LOP3.LUT R207, R5.reuse, 0x14, R182.reuse, 0xfe, !PT ;  /* 0x0000001405cf7812 */ /* 0x140fe200078efeb6 */
[----:B------:R1:W-:Y:S01]  /*16110*/  STL [R1+0x30], R246 ;  /* 0x000030f601007387 */ /* 0x0003e20000100800 */
[C-C-:B------:R-:W-:Y:S02]  /*16120*/  LOP3.LUT R204, R5.reuse, 0x16, R182.reuse, 0xfe, !PT ;  /* 0x0000001605cc7812 */ /* 0x140fe400078efeb6 */
[C-C-:B------:R-:W-:Y:S01]  /*16130*/  LOP3.LUT R205, R5.reuse, 0x18, R182.reuse, 0xfe, !PT ;  /* 0x0000001805cd7812 */ /* 0x140fe200078efeb6 */
[----:B------:R2:W-:Y:S01]  /*16140*/  STL [R1+0x34], R247 ;  /* 0x000034f701007387 */ /* 0x0005e20000100800 */
[----:B------:R-:W-:-:S02]  /*16150*/  LOP3.LUT R206, R5, 0x1a, R182, 0xfe, !PT ;  /* 0x0000001a05ce7812 */ /* 0x000fc400078efeb6 */
[C-C-:B------:R-:W-:Y:S02]  /*16160*/  LOP3.LUT R202, R5.reuse, 0x1c, R182.reuse, 0xfe, !PT ;  /* 0x0000001c05ca7812 */ /* 0x140fe400078efeb6 */
[C-C-:B------:R-:W-:Y:S02]  /*16170*/  LOP3.LUT R208, R5.reuse, 0x20, R182.reuse, 0xfe, !PT ;  /* 0x0000002005d07812 */ /* 0x140fe400078efeb6 */
[C-C-:B-1----:R-:W-:Y:S02]  /*16180*/  LOP3.LUT R246, R5.reuse, 0x192, R182.reuse, 0xfe, !PT ;  /* 0x0000019205f67812 */ /* 0x142fe400078efeb6 */
[C-C-:B------:R-:W-:Y:S02]  /*16190*/  LOP3.LUT R203, R5.reuse, 0x22, R182.reuse, 0xfe, !PT ;  /* 0x0000002205cb7812 */ /* 0x140fe400078efeb6 */
[C-C-:B--2---:R-:W-:Y:S01]  /*161a0*/  LOP3.LUT R247, R5.reuse, 0x194, R182.reuse, 0xfe, !PT ;  /* 0x0000019405f77812 */ /* 0x144fe200078efeb6 */
[----:B------:R1:W-:Y:S01]  /*161b0*/  STL [R1+0x38], R246 ;  /* 0x000038f601007387 */ /* 0x0003e20000100800 */
[----:B------:R-:W-:-:S02]  /*161c0*/  LOP3.LUT R201, R5, 0x24, R182, 0xfe, !PT ;  /* 0x0000002405c97812 */ /* 0x000fc400078efeb6 */
[C-C-:B------:R-:W-:Y:S01]  /*161d0*/  LOP3.LUT R198, R5.reuse, 0x26, R182.reuse, 0xfe, !PT ;  /* 0x0000002605c67812 */ /* 0x140fe200078efeb6 */
[----:B------:R2:W-:Y:S01]  /*161e0*/  STL [R1+0x3c], R247 ;  /* 0x00003cf701007387 */ /* 0x0005e20000100800 */
[C-C-:B------:R-:W-:Y:S02]  /*161f0*/  LOP3.LUT R199, R5.reuse, 0x28, R182.reuse, 0xfe, !PT ;  /* 0x0000002805c77812 */ /* 0x140fe400078efeb6 */
[C-C-:B------:R-:W-:Y:S01]  /*16200*/  LOP3.LUT R197, R5.reuse, 0x2a, R182.reuse, 0xfe, !PT ;  /* 0x0000002a05c57812 */ /* 0x140fe200078efeb6 */
[----:B------:R4:W-:Y:S01]  /*16210*/  STSM.16.M88.4 [R161], R8 ;  /* 0x00000008a1007844 */ /* 0x0009e20000000200 */
        /* <DEDUP_REMOVED lines=9> */
[----:B------:R-:W-:Y:S01]  /*162b0*/  LOP3.LUT R191, R5, 0x38, R182, 0xfe, !PT ;  /* 0x0000003805bf7812 */ /* 0x000fe200078efeb6 */
[----:B------:R2:W-:Y:S01]  /*162c0*/  STL [R1+0x44], R247 ;  /* 0x000044f701007387 */ /* 0x0005e20000100800 */
[----:B----4-:R-:W-:-:S02]  /*162d0*/  PRMT R8, R7, 0x4210, R36 ;  /* 0x0000421007087816 */ /* 0x010fc40000000024 */
[----:B------:R-:W-:Y:S02]  /*162e0*/  PRMT R9, R37, 0x5210, R36 ;  /* 0x0000521025097816 */ /* 0x000fe40000000024 */
[--C-:B------:R-:W-:Y:S02]  /*162f0*/  PRMT R10, R4, 0x4210, R3.reuse ;  /* 0x00004210040a7816 */ /* 0x100fe40000000003 */
[C-C-:B-1----:R-:W-:Y:S02]  /*16300*/  LOP3.LUT R246, R5.reuse, 0x19a, R182.reuse, 0xfe, !PT ;  /* 0x0000019a05f67812 */ /* 0x142fe400078efeb6 */
[----:B------:R-:W-:Y:S02]  /*16310*/  PRMT R11, R34, 0x5210, R3 ;  /* 0x00005210220b7816 */ /* 0x000fe40000000003 */
[----:B--2---:R-:W-:Y:S01]  /*16320*/  LOP3.LUT R247, R5, 0x19c, R182, 0xfe, !PT ;  /* 0x0000019c05f77812 */ /* 0x004fe200078efeb6 */
[----:B------:R1:W-:Y:S01]  /*16330*/  STL [R1+0x48], R246 ;  /* 0x000048f601007387 */ /* 0x0003e20000100800 */
[----:B------:R-:W-:-:S02]  /*16340*/  LOP3.LUT R3, R52, 0xffff, RZ, 0xc0, !PT ;  /* 0x0000ffff34037812 */ /* 0x000fc400078ec0ff */
[C-C-:B------:R-:W-:Y:S01]  /*16350*/  LOP3.LUT R187, R5.reuse, 0x3a, R182.reuse, 0xfe, !PT ;  /* 0x0000003a05bb7812 */ /* 0x140fe200078efeb6 */
[----:B------:R2:W-:Y:S01]  /*16360*/  STL [R1+0x4c], R247 ;  /* 0x00004cf701007387 */ /* 0x0005e20000100800 */
[C-C-:B------:R-:W-:Y:S02]  /*16370*/  LOP3.LUT R185, R5.reuse, 0x3c, R182.reuse, 0xfe, !PT ;  /* 0x0000003c05b97812 */ /* 0x140fe400078efeb6 */
[C-C-:B------:R-:W-:Y:S01]  /*16380*/  LOP3.LUT R183, R5.reuse, 0x40, R182.reuse, 0xfe, !PT ;  /* 0x0000004005b77812 */ /* 0x140fe200078efeb6 */
[----:B------:R-:W4:Y:S01]  /*16390*/  LDS.128 R56, [R2] ;  /* 0x0000000002387984 */ /* 0x000f220000000c00 */
        /* <DEDUP_REMOVED lines=25> */
[C-C-:B-1----:R-:W-:Y:S02]  /*16530*/  LOP3.LUT R246, R5.reuse, 0x1a8, R182.reuse, 0xfe, !PT ;  /* 0x000001a805f67812 */ /* 0x142fe400078efeb6 */
[----:B------:R-:W-:-:S02]  /*16540*/  LOP3.LUT R153, R5, 0x64, R182, 0xfe, !PT ;  /* 0x0000006405997812 */ /* 0x000fc400078efeb6 */
[C-C-:B--2---:R-:W-:Y:S01]  /*16550*/  LOP3.LUT R247, R5.reuse, 0x1aa, R182.reuse, 0xfe, !PT ;  /* 0x000001aa05f77812 */ /* 0x144fe200078efeb6 */
[----:B------:R1:W-:Y:S01]  /*16560*/  STL [R1+0x60], R246 ;  /* 0x000060f601007387 */ /* 0x0003e20000100800 */
[C-C-:B------:R-:W-:Y:S02]  /*16570*/  LOP3.LUT R152, R5.reuse, 0x66, R182.reuse, 0xfe, !PT ;  /* 0x0000006605987812 */ /* 0x140fe400078efeb6 */
[C-C-:B------:R-:W-:Y:S01]  /*16580*/  LOP3.LUT R151, R5.reuse, 0x68, R182.reuse, 0xfe, !PT ;  /* 0x0000006805977812 */ /* 0x140fe200078efeb6 */
[----:B------:R2:W-:Y:S01]  /*16590*/  STL [R1+0x64], R247 ;  /* 0x000064f701007387 */ /* 0x0005e20000100800 */
[C-C-:B------:R-:W-:Y:S02]  /*165a0*/  LOP3.LUT R150, R5.reuse, 0x6a, R182.reuse, 0xfe, !PT ;  /* 0x0000006a05967812 */ /* 0x140fe400078efeb6 */
[----:B------:R-:W-:Y:S02]  /*165b0*/  LOP3.LUT R148, R5, 0x6c, R182, 0xfe, !PT ;  /* 0x0000006c05947812 */ /* 0x000fe400078efeb6 */
[----:B0-----:R-:W-:-:S02]  /*165c0*/  PRMT R10, R15, 0x4210, R54 ;  /* 0x000042100f0a7816 */ /* 0x001fc40000000036 */
[----:B-1----:R-:W-:Y:S02]  /*165d0*/  LOP3.LUT R246, R5, 0x1ac, R182, 0xfe, !PT ;  /* 0x000001ac05f67812 */ /* 0x002fe400078efeb6 */
[----:B------:R-:W-:Y:S01]  /*165e0*/  PRMT R11, R39, 0x5210, R54 ;  /* 0x00005210270b7816 */ /* 0x000fe20000000036 */
[----:B------:R-:W-:Y:S01]  /*165f0*/  BAR.SYNC.DEFER_BLOCKING 0x0 ;  /* 0x0000000000007b1d */ /* 0x000fe20000010000 */
[----:B--2---:R-:W-:Y:S02]  /*16600*/  LOP3.LUT R247, R5, 0x1b0, R182, 0xfe, !PT ;  /* 0x000001b005f77812 */ /* 0x004fe400078efeb6 */
[--C-:B------:R-:W-:Y:S02]  /*16610*/  PRMT R8, R0, 0x4210, R3.reuse ;  /* 0x0000421000087816 */ /* 0x100fe40000000003 */
[----:B------:R-:W-:Y:S02]  /*16620*/  PRMT R9, R40, 0x5210, R3 ;  /* 0x0000521028097816 */ /* 0x000fe40000000003 */
[----:B------:R-:W-:Y:S01]  /*16630*/  PRMT R15, R32, 0x5210, R25 ;  /* 0x00005210200f7816 */ /* 0x000fe20000000019 */
[----:B------:R0:W-:Y:S01]  /*16640*/  STL [R1+0x68], R246 ;  /* 0x000068f601007387 */ /* 0x0001e20000100800 */
[----:B------:R-:W-:-:S02]  /*16650*/  LEA.HI R0, R26, R5, RZ, 0x1a ;  /* 0x000000051a007211 */ /* 0x000fc400078fd0ff */
[C-C-:B------:R-:W-:Y:S01]  /*16660*/  LOP3.LUT R144, R5.reuse, 0x70, R182.reuse, 0xfe, !PT ;  /* 0x0000007005907812 */ /* 0x140fe200078efeb6 */
[----:B------:R1:W-:Y:S01]  /*16670*/  STL [R1+0x6c], R247 ;  /* 0x00006cf701007387 */ /* 0x0003e20000100800 */
[C-C-:B------:R-:W-:Y:S02]  /*16680*/  LOP3.LUT R149, R5.reuse, 0x72, R182.reuse, 0xfe, !PT ;  /* 0x0000007205957812 */ /* 0x140fe400078efeb6 */
[C-C-:B------:R-:W-:Y:S02]  /*16690*/  LOP3.LUT R146, R5.reuse, 0x74, R182.reuse, 0xfe, !PT ;  /* 0x0000007405927812 */ /* 0x140fe400078efeb6 */
[C-C-:B------:R-:W-:Y:S02]  /*166a0*/  LOP3.LUT R147, R5.reuse, 0x76, R182.reuse, 0xfe, !PT ;  /* 0x0000007605937812 */ /* 0x140fe400078efeb6 */
[C-C-:B0-----:R-:W-:Y:S02]  /*166b0*/  LOP3.LUT R246, R5.reuse, 0x1b2, R182.reuse, 0xfe, !PT ;  /* 0x000001b205f67812 */ /* 0x141fe400078efeb6 */
[----:B------:R-:W-:-:S02]  /*166c0*/  LOP3.LUT R145, R5, 0x78, R182, 0xfe, !PT ;  /* 0x0000007805917812 */ /* 0x000fc400078efeb6 */
[C-C-:B-1----:R-:W-:Y:S01]  /*166d0*/  LOP3.LUT R247, R5.reuse, 0x1b4, R182.reuse, 0xfe, !PT ;  /* 0x000001b405f77812 */ /* 0x142fe200078efeb6 */
[----:B------:R0:W-:Y:S01]  /*166e0*/  STL [R1+0x70], R246 ;  /* 0x000070f601007387 */ /* 0x0001e20000100800 */
[C-C-:B------:R-:W-:Y:S02]  /*166f0*/  LOP3.LUT R143, R5.reuse, 0x7a, R182.reuse, 0xfe, !PT ;  /* 0x0000007a058f7812 */ /* 0x140fe400078efeb6 */
[C-C-:B------:R-:W-:Y:S01]  /*16700*/  LOP3.LUT R141, R5.reuse, 0x7c, R182.reuse, 0xfe, !PT ;  /* 0x0000007c058d7812 */ /* 0x140fe200078efeb6 */
[----:B------:R1:W-:Y:S01]  /*16710*/  STL [R1+0x74], R247 ;  /* 0x000074f701007387 */ /* 0x0003e20000100800 */
[C-C-:B------:R-:W-:Y:S02]  /*16720*/  LOP3.LUT R140, R5.reuse, 0x80, R182.reuse, 0xfe, !PT ;  /* 0x00000080058c7812 */ /* 0x140fe400078efeb6 */
[C-C-:B------:R-:W-:Y:S01]  /*16730*/  LOP3.LUT R142, R5.reuse, 0x82, R182.reuse, 0xfe, !PT ;  /* 0x00000082058e7812 */ /* 0x140fe200078efeb6 */
[----:B------:R-:W2:Y:S01]  /*16740*/  LDS.128 R52, [R2] ;  /* 0x0000000002347984 */ /* 0x000ea20000000c00 */
[----:B------:R-:W-:-:S02]  /*16750*/  LOP3.LUT R139, R5, 0x84, R182, 0xfe, !PT ;  /* 0x00000084058b7812 */ /* 0x000fc400078efeb6 */
[C-C-:B0-----:R-:W-:Y:S01]  /*16760*/  LOP3.LUT R246, R5.reuse, 0x1b6, R182.reuse, 0xfe, !PT ;  /* 0x000001b605f67812 */ /* 0x141fe200078efeb6 */
[----:B------:R-:W-:Y:S01]  /*16770*/  BAR.SYNC.DEFER_BLOCKING 0x0 ;  /* 0x0000000000007b1d */ /* 0x000fe20000010000 */
[C-C-:B------:R-:W-:Y:S02]  /*16780*/  LOP3.LUT R138, R5.reuse, 0x86, R182.reuse, 0xfe, !PT ;  /* 0x00000086058a7812 */ /* 0x140fe400078efeb6 */
[C-C-:B-1----:R-:W-:Y:S02]  /*16790*/  LOP3.LUT R247, R5.reuse, 0x1b8, R182.reuse, 0xfe, !PT ;  /* 0x000001b805f77812 */ /* 0x142fe400078efeb6 */
[C-C-:B------:R-:W-:Y:S02]  /*167a0*/  LOP3.LUT R137, R5.reuse, 0x88, R182.reuse, 0xfe, !PT ;  /* 0x0000008805897812 */ /* 0x140fe400078efeb6 */
[C-C-:B------:R-:W-:Y:S01]  /*167b0*/  LOP3.LUT R136, R5.reuse, 0x8a, R182.reuse, 0xfe, !PT ;  /* 0x0000008a05887812 */ /* 0x140fe200078efeb6 */
[----:B------:R0:W-:Y:S01]  /*167c0*/  STL [R1+0x78], R246 ;  /* 0x000078f601007387 */ /* 0x0001e20000100800 */
[----:B------:R-:W-:-:S02]  /*167d0*/  LOP3.LUT R134, R5, 0x8c, R182, 0xfe, !PT ;  /* 0x0000008c05867812 */ /* 0x000fc400078efeb6 */
        /* <DEDUP_REMOVED lines=14> */
[----:B------:R-:W-:Y:S01]  /*168c0*/  STSM.16.M88.4 [R161], R8 ;  /* 0x00000008a1007844 */ /* 0x000fe20000000200 */
        /* <DEDUP_REMOVED lines=49> */
[C-C-:B0-----:R-:W-:Y:S02]  /*16be0*/  LOP3.LUT R246, R5.reuse, 0x1d2, R182.reuse, 0xfe, !PT ;  /* 0x000001d205f67812 */ /* 0x141fe400078efeb6 */
[C-C-:B------:R-:W-:Y:S02]  /*16bf0*/  LOP3.LUT R32, R5.reuse, 0xe6, R182.reuse, 0xfe, !PT ;  /* 0x000000e605207812 */ /* 0x140fe400078efeb6 */
[C-C-:B-1----:R-:W-:Y:S01]  /*16c00*/  LOP3.LUT R247, R5.reuse, 0x1d4, R182.reuse, 0xfe, !PT ;  /* 0x000001d405f77812 */ /* 0x142fe200078efeb6 */
[----:B------:R0:W-:Y:S01]  /*16c10*/  STL [R1+0xa8], R246 ;  /* 0x0000a8f601007387 */ /* 0x0001e20000100800 */
[C-C-:B------:R-:W-:Y:S02]  /*16c20*/  LOP3.LUT R31, R5.reuse, 0xe8, R182.reuse, 0xfe, !PT ;  /* 0x000000e8051f7812 */ /* 0x140fe400078efeb6 */
[C-C-:B------:R-:W-:Y:S01]  /*16c30*/  LOP3.LUT R30, R5.reuse, 0xea, R182.reuse, 0xfe, !PT ;  /* 0x000000ea051e7812 */ /* 0x140fe200078efeb6 */
[----:B------:R1:W-:Y:S01]  /*16c40*/  STL [R1+0xac], R247 ;  /* 0x0000acf701007387 */ /* 0x0003e20000100800 */
[----:B------:R-:W-:-:S02]  /*16c50*/  LOP3.LUT R28, R5, 0xec, R182, 0xfe, !PT ;  /* 0x000000ec051c7812 */ /* 0x000fc400078efeb6 */
[C-C-:B------:R-:W-:Y:S02]  /*16c60*/  LOP3.LUT R24, R5.reuse, 0xf0, R182.reuse, 0xfe, !PT ;  /* 0x000000f005187812 */ /* 0x140fe400078efeb6 */
[C-C-:B------:R-:W-:Y:S02]  /*16c70*/  LOP3.LUT R29, R5.reuse, 0xf2, R182.reuse, 0xfe, !PT ;  /* 0x000000f2051d7812 */ /* 0x140fe400078efeb6 */
[C-C-:B0-----:R-:W-:Y:S02]  /*16c80*/  LOP3.LUT R246, R5.reuse, 0x1d6, R182.reuse, 0xfe, !PT ;  /* 0x000001d605f67812 */ /* 0x141fe400078efeb6 */
[C-C-:B------:R-:W-:Y:S02]  /*16c90*/  LOP3.LUT R26, R5.reuse, 0xf4, R182.reuse, 0xfe, !PT ;  /* 0x000000f4051a7812 */ /* 0x140fe400078efeb6 */
[C-C-:B-1----:R-:W-:Y:S01]  /*16ca0*/  LOP3.LUT R247, R5.reuse, 0x1d8, R182.reuse, 0xfe, !PT ;  /* 0x000001d805f77812 */ /* 0x142fe200078efeb6 */
        /* <DEDUP_REMOVED lines=15> */
[C-C-:B------:R-:W-:Y:S02]  /*16da0*/  LOP3.LUT R16, R5.reuse, 0x10a, R182.reuse, 0xfe, !PT ;  /* 0x0000010a05107812 */ /* 0x140fe400078efeb6 */
        /* <DEDUP_REMOVED lines=63> */
[C-C-:B------:R-:W-:Y:S01]  /*171a0*/  LOP3.LUT R245, R5.reuse, 0x164, R182.reuse, 0xfe, !PT ;  /* 0x0000016405f57812 */ /* 0x140fe200078efeb6 */
[----:B------:R0:W-:Y:S01]  /*171b0*/  STL [R1+0xf0], R246 ;  /* 0x0000f0f601007387 */ /* 0x0001e20000100800 */
[C-C-:B------:R-:W-:Y:S02]  /*171c0*/  LOP3.LUT R248, R5.reuse, 0x166, R182.reuse, 0xfe, !PT ;  /* 0x0000016605f87812 */ /* 0x140fe400078efeb6 */
[C-C-:B------:R-:W-:Y:S01]  /*171d0*/  LOP3.LUT R249, R5.reuse, 0x168, R182.reuse, 0xfe, !PT ;  /* 0x0000016805f97812 */ /* 0x140fe200078efeb6 */
[----:B------:R-:W3:Y:S01]  /*171e0*/  LDL.LU R235, [R1+0x52c] ;  /* 0x00052c0001eb7983 */ /* 0x000ee20000300800 */
[----:B------:R-:W-:-:S02]  /*171f0*/  LOP3.LUT R250, R5, 0x16a, R182, 0xfe, !PT ;  /* 0x0000016a05fa7812 */ /* 0x000fc400078efeb6 */
[C-C-:B------:R-:W-:Y:S02]  /*17200*/  LOP3.LUT R251, R5.reuse, 0x16c, R182.reuse, 0xfe, !PT ;  /* 0x0000016c05fb7812 */ /* 0x140fe400078efeb6 */
[C-C-:B------:R-:W-:Y:S02]  /*17210*/  LOP3.LUT R252, R5.reuse, 0x170, R182.reuse, 0xfe, !PT ;  /* 0x0000017005fc7812 */ /* 0x140fe400078efeb6 */
[----:B------:R-:W-:Y:S02]  /*17220*/  LOP3.LUT R5, R5, 0x1fc, R182, 0xfe, !PT ;  /* 0x000001fc05057812 */ /* 0x000fe400078efeb6 */
[--C-:B------:R-:W-:Y:S02]  /*17230*/  PRMT R182, R106, 0x3340, R110.reuse ;  /* 0x000033406ab67816 */ /* 0x100fe4000000006e */
[----:B------:R-:W-:Y:S02]  /*17240*/  SHF.R.U32.HI R110, RZ, 0x8, R110 ;  /* 0x00000008ff6e7819 */ /* 0x000fe4000001166e */
[----:B------:R-:W-:-:S02]  /*17250*/  SHF.R.U32.HI R106, RZ, 0x8, R106 ;  /* 0x00000008ff6a7819 */ /* 0x000fc4000001166a */
[----:B------:R-:W-:Y:S02]  /*17260*/  LOP3.LUT R110, R110, 0xffff, RZ, 0xc0, !PT ;  /* 0x0000ffff6e6e7812 */ /* 0x000fe400078ec0ff */
[----:B------:R-:W-:Y:S02]  /*17270*/  LOP3.LUT R106, R106, 0xffff, RZ, 0xc0, !PT ;  /* 0x0000ffff6a6a7812 */ /* 0x000fe400078ec0ff */
[----:B------:R-:W-:Y:S02]  /*17280*/  LOP3.LUT R89, R89, 0xffff, RZ, 0xc0, !PT ;  /* 0x0000ffff59597812 */ /* 0x000fe400078ec0ff */
[----:B------:R-:W-:Y:S02]  /*17290*/  LOP3.LUT R91, R91, 0xffff, RZ, 0xc0, !PT ;  /* 0x0000ffff5b5b7812 */ /* 0x000fe400078ec0ff */
[----:B------:R-:W-:Y:S02]  /*172a0*/  LOP3.LUT R93, R93, 0xffff, RZ, 0xc0, !PT ;  /* 0x0000ffff5d5d7812 */ /* 0x000fe400078ec0ff */
[----:B------:R-:W-:-:S02]  /*172b0*/  SHF.R.U32.HI R237, RZ, 0x8, R237 ;  /* 0x00000008ffed7819 */ /* 0x000fc400000116ed */
[----:B------:R-:W-:Y:S02]  /*172c0*/  SHF.R.U32.HI R225, RZ, 0x8, R225 ;  /* 0x00000008ffe17819 */ /* 0x000fe400000116e1 */
[----:B-1----:R-:W-:Y:S02]  /*172d0*/  PRMT R247, R106, 0x3340, R110 ;  /* 0x000033406af77816 */ /* 0x002fe4000000006e */
[----:B------:R-:W-:Y:S02]  /*172e0*/  PRMT R110, R89, 0x3340, R91 ;  /* 0x00003340596e7816 */ /* 0x000fe4000000005b */
[----:B------:R-:W-:Y:S02]  /*172f0*/  PRMT R106, R93, 0x3340, R1 ;  /* 0x000033405d6a7816 */ /* 0x000fe40000000001 */
[----:B------:R-:W-:Y:S02]  /*17300*/  SHF.R.U32.HI R91, RZ, 0x8, R91 ;  /* 0x00000008ff5b7819 */ /* 0x000fe4000001165b */
[----:B------:R-:W-:-:S02]  /*17310*/  SHF.R.U32.HI R89, RZ, 0x8, R89 ;  /* 0x00000008ff597819 */ /* 0x000fc40000011659 */
[----:B------:R-:W-:Y:S02]  /*17320*/  LOP3.LUT R237, R237, 0xffff, RZ, 0xc0, !PT ;  /* 0x0000ffffeded7812 */ /* 0x000fe400078ec0ff */
[----:B------:R-:W-:Y:S02]  /*17330*/  LOP3.LUT R225, R225, 0xffff, RZ, 0xc0, !PT ;  /* 0x0000ffffe1e17812 */ /* 0x000fe400078ec0ff */
[----:B------:R-:W-:Y:S02]  /*17340*/  SHF.R.U32.HI R93, RZ, 0x8, R93 ;  /* 0x00000008ff5d7819 */ /* 0x000fe4000001165d */
[----:B------:R-:W-:Y:S02]  /*17350*/  LOP3.LUT R88, R88, 0xffff, RZ, 0xc0, !PT ;  /* 0x0000ffff58587812 */ /* 0x000fe400078ec0ff */
[----:B------:R-:W-:Y:S02]  /*17360*/  LOP3.LUT R91, R91, 0xffff, RZ, 0xc0, !PT ;  /* 0x0000ffff5b5b7812 */ /* 0x000fe400078ec0ff */
[----:B------:R-:W-:-:S02]  /*17370*/  LOP3.LUT R89, R89, 0xffff, RZ, 0xc0, !PT ;  /* 0x0000ffff59597812 */ /* 0x000fc400078ec0ff */
[----:B0-----:R-:W-:Y:S02]  /*17380*/  PRMT R246, R225, 0x3340, R237 ;  /* 0x00003340e1f67816 */ /* 0x001fe400000000ed */
[----:B------:R-:W-:Y:S02]  /*17390*/  LOP3.LUT R93, R93, 0xffff, RZ, 0xc0, !PT ;  /* 0x0000ffff5d5d7812 */ /* 0x000fe400078ec0ff */
[----:B------:R-:W-:Y:S02]  /*173a0*/  PRMT R237, R88, 0x3340, R1 ;  /* 0x0000334058ed7816 */ /* 0x000fe40000000001 */
        /* <DEDUP_REMOVED lines=8> */
[----:B------:R-:W-:-:S02]  /*17430*/  SHF.R.U32.HI R92, RZ, 0x8, R92 ;  /* 0x00000008ff5c7819 */ /* 0x000fc4000001165c */
[----:B------:R-:W-:Y:S02]  /*17440*/  SHF.R.U32.HI R90, RZ, 0x8, R90 ;  /* 0x00000008ff5a7819 */ /* 0x000fe4000001165a */
[----:B------:R-:W-:Y:S02]  /*17450*/  SHF.R.U32.HI R94, RZ, 0x8, R94 ;  /* 0x00000008ff5e7819 */ /* 0x000fe4000001165e */
[----:B------:R-:W-:Y:S02]  /*17460*/  LOP3.LUT R95, R95, 0xffff, RZ, 0xc0, !PT ;  /* 0x0000ffff5f5f7812 */ /* 0x000fe400078ec0ff */
[----:B------:R-:W-:Y:S02]  /*17470*/  LOP3.LUT R97, R97, 0xffff, RZ, 0xc0, !PT ;  /* 0x0000ffff61617812 */ /* 0x000fe400078ec0ff */
[----:B------:R-:W-:Y:S02]  /*17480*/  PRMT R182, R93, 0x5410, R182 ;  /* 0x000054105db67816 */ /* 0x000fe400000000b6 */
[----:B------:R-:W-:-:S02]  /*17490*/  LOP3.LUT R92, R92, 0xffff, RZ, 0xc0, !PT ;  /* 0x0000ffff5c5c7812 */ /* 0x000fc400078ec0ff */
[----:B------:R-:W-:Y:S02]  /*174a0*/  LOP3.LUT R90, R90, 0xffff, RZ, 0xc0, !PT ;  /* 0x0000ffff5a5a7812 */ /* 0x000fe400078ec0ff */
[----:B------:R-:W-:Y:S02]  /*174b0*/  LOP3.LUT R94, R94, 0xffff, RZ, 0xc0, !PT ;  /* 0x0000ffff5e5e7812 */ /* 0x000fe400078ec0ff */
[--C-:B------:R-:W-:Y:S02]  /*174c0*/  PRMT R93, R95, 0x3340, R97.reuse ;  /* 0x000033405f5d7816 */ /* 0x100fe40000000061 */
[----:B------:R-:W-:Y:S02]  /*174d0*/  SHF.R.U32.HI R97, RZ, 0x8, R97 ;  /* 0x00000008ff617819 */ /* 0x000fe40000011661 */
[----:B------:R-:W-:Y:S02]  /*174e0*/  SHF.R.U32.HI R95, RZ, 0x8, R95 ;  /* 0x00000008ff5f7819 */ /* 0x000fe4000001165f */
[----:B------:R-:W-:-:S02]  /*174f0*/  PRMT R92, R90, 0x3340, R92 ;  /* 0x000033405a5c7816 */ /* 0x000fc4000000005c */
[----:B------:R-:W-:Y:S02]  /*17500*/  PRMT R90, R94, 0x3340, R1 ;  /* 0x000033405e5a7816 */ /* 0x000fe40000000001 */
[----:B------:R-:W-:Y:S02]  /*17510*/  LOP3.LUT R94, R97, 0xffff, RZ, 0xc0, !PT ;  /* 0x0000ffff615e7812 */ /* 0x000fe400078ec0ff */
[----:B------:R-:W-:Y:S02]  /*17520*/  LOP3.LUT R95, R95, 0xffff, RZ, 0xc0, !PT ;  /* 0x0000ffff5f5f7812 */ /* 0x000fe400078ec0ff */
[----:B------:R-:W-:Y:S02]  /*17530*/  LOP3.LUT R96, R96, 0xffff, RZ, 0xc0, !PT ;  /* 0x0000ffff60607812 */ /* 0x000fe400078ec0ff */
[----:B------:R-:W-:Y:S02]  /*17540*/  LOP3.LUT R107, R107, 0xffff, RZ, 0xc0, !PT ;  /* 0x0000ffff6b6b7812 */ /* 0x000fe400078ec0ff */
[----:B------:R-:W-:-:S02]  /*17550*/  LOP3.LUT R101, R101, 0xffff, RZ, 0xc0, !PT ;  /* 0x0000ffff65657812 */ /* 0x000fc400078ec0ff */
[----:B------:R-:W-:Y:S02]  /*17560*/  SHF.R.U32.HI R88, RZ, 0x8, R88 ;  /* 0x00000008ff587819 */ /* 0x000fe40000011658 */
[----:B------:R-:W-:Y:S02]  /*17570*/  LOP3.LUT R103, R103, 0xffff, RZ, 0xc0, !PT ;  /* 0x0000ffff67677812 */ /* 0x000fe400078ec0ff */
[----:B------:R-:W-:Y:S02]  /*17580*/  PRMT R106, R110, 0x5410, R106 ;  /* 0x000054106e6a7816 */ /* 0x000fe4000000006a */
[----:B------:R-:W-:Y:S02]  /*17590*/  PRMT R94, R95, 0x3340, R94 ;  /* 0x000033405f5e7816 */ /* 0x000fe4000000005e */
[----:B------:R-:W-:Y:S02]  /*175a0*/  PRMT R110, R107, 0x3340, R1 ;  /* 0x000033406b6e7816 */ /* 0x000fe40000000001 */
[----:B------:R-:W-:-:S02]  /*175b0*/  PRMT R95, R96, 0x3340, R101 ;  /* 0x00003340605f7816 */ /* 0x000fc40000000065 */
[----:B------:R-:W-:Y:S02]  /*175c0*/  LOP3.LUT R88, R88, 0xffff, RZ, 0xc0, !PT ;  /* 0x0000ffff58587812 */ /* 0x000fe400078ec0ff */
[----:B------:R-:W-:Y:S02]  /*175d0*/  PRMT R225, R103, 0x3340, R1 ;  /* 0x0000334067e17816 */ /* 0x000fe40000000001 */
[----:B------:R-:W-:Y:S02]  /*175e0*/  SHF.R.U32.HI R101, RZ, 0x8, R101 ;  /* 0x00000008ff657819 */ /* 0x000fe40000011665 */
[----:B------:R-:W-:Y:S02]  /*175f0*/  SHF.R.U32.HI R96, RZ, 0x8, R96 ;  /* 0x00000008ff607819 */ /* 0x000fe40000011660 */
[----:B------:R-:W-:Y:S02]  /*17600*/  SHF.R.U32.HI R103, RZ, 0x8, R103 ;  /* 0x00000008ff677819 */ /* 0x000fe40000011667 */
[----:B------:R-:W-:-:S02]  /*17610*/  SHF.R.U32.HI R107, RZ, 0x8, R107 ;  /* 0x00000008ff6b7819 */ /* 0x000fc4000001166b */
[----:B------:R-:W-:Y:S02]  /*17620*/  PRMT R110, R95, 0x5410, R110 ;  /* 0x000054105f6e7816 */ /* 0x000fe4000000006e */
[----:B------:R-:W-:Y:S02]  /*17630*/  PRMT R88, R88, 0x3340, R1 ;  /* 0x0000334058587816 */ /* 0x000fe40000000001 */
[----:B------:R-:W-:Y:S02]  /*17640*/  PRMT R225, R93, 0x5410, R225 ;  /* 0x000054105de17816 */ /* 0x000fe400000000e1 */
[----:B------:R-:W-:Y:S02]  /*17650*/  LOP3.LUT R95, R101, 0xffff, RZ, 0xc0, !PT ;  /* 0x0000ffff655f7812 */ /* 0x000fe400078ec0ff */
        /* <DEDUP_REMOVED lines=8> */
[----:B------:R-:W-:Y:S02]  /*176e0*/  PRMT R96, R107, 0x3340, R1 ;  /* 0x000033406b607816 */ /* 0x000fe40000000001 */
[----:B------:R-:W-:Y:S02]  /*176f0*/  LOP3.LUT R88, R158, 0xffff, RZ, 0xc0, !PT ;  /* 0x0000ffff9e587812 */ /* 0x000fe400078ec0ff */
[----:B------:R-:W-:Y:S02]  /*17700*/  LOP3.LUT R89, R159, 0xffff, RZ, 0xc0, !PT ;  /* 0x0000ffff9f597812 */ /* 0x000fe400078ec0ff */
[----:B------:R-:W-:Y:S02]  /*17710*/  PRMT R107, R92, 0x5410, R90 ;  /* 0x000054105c6b7816 */ /* 0x000fe4000000005a */
[----:B------:R-:W-:Y:S02]  /*17720*/  PRMT R158, R94, 0x5410, R93 ;  /* 0x000054105e9e7816 */ /* 0x000fe4000000005d */
[----:B------:R-:W-:-:S02]  /*17730*/  PRMT R159, R95, 0x5410, R96 ;  /* 0x000054105f9f7816 */ /* 0x000fc40000000060 */
[--C-:B------:R-:W-:Y:S02]  /*17740*/  PRMT R92, R228, 0x4210, R88.reuse ;  /* 0x00004210e45c7816 */ /* 0x100fe40000000058 */
[----:B------:R-:W-:Y:S02]  /*17750*/  PRMT R93, R236, 0x5210, R88 ;  /* 0x00005210ec5d7816 */ /* 0x000fe40000000058 */
[--C-:B------:R-:W-:Y:S02]  /*17760*/  PRMT R94, R227, 0x4210, R89.reuse ;  /* 0x00004210e35e7816 */ /* 0x100fe40000000059 */
[----:B------:R-:W-:Y:S01]  /*17770*/  PRMT R95, R232, 0x5210, R89 ;  /* 0x00005210e85f7816 */ /* 0x000fe20000000059 */
[----:B------:R-:W-:Y:S01]  /*17780*/  BAR.SYNC.DEFER_BLOCKING 0x0 ;  /* 0x0000000000007b1d */ /* 0x000fe20000010000 */
[----:B------:R-:W-:-:S04]  /*17790*/  SHF.R.U32.HI R239, RZ, 0x8, R239 ;  /* 0x00000008ffef7819 */ /* 0x000fc800000116ef */
[----:B------:R-:W-:-:S04]  /*177a0*/  LOP3.LUT R239, R239, 0xffff, RZ, 0xc0, !PT ;  /* 0x0000ffffefef7812 */ /* 0x000fc800078ec0ff */
[----:B------:R-:W-:Y:S01]  /*177b0*/  PRMT R239, R239, 0x3340, R1 ;  /* 0x00003340efef7816 */ /* 0x000fe20000000001 */
[----:B------:R-:W0:Y:S01]  /*177c0*/  LDS.128 R88, [R2] ;  /* 0x0000000002587984 */ /* 0x000e220000000c00 */
[----:B------:R-:W-:Y:S01]  /*177d0*/  BAR.SYNC.DEFER_BLOCKING 0x0 ;  /* 0x0000000000007b1d */ /* 0x000fe20000010000 */
[----:B------:R-:W-:Y:S02]  /*177e0*/  PRMT R97, R234, 0x5410, R231 ;  /* 0x00005410ea617816 */ /* 0x000fe400000000e7 */
[----:B------:R-:W-:Y:S02]  /*177f0*/  PRMT R230, R233, 0x5410, R230 ;  /* 0x00005410e9e67816 */ /* 0x000fe400000000e6 */
[----:B------:R-:W-:Y:S02]  /*17800*/  LOP3.LUT R100, R100, 0xffff, RZ, 0xc0, !PT ;  /* 0x0000ffff64647812 */ /* 0x000fe400078ec0ff */
[----:B------:R-:W-:Y:S01]  /*17810*/  LOP3.LUT R102, R102, 0xffff, RZ, 0xc0, !PT ;  /* 0x0000ffff66667812 */ /* 0x000fe200078ec0ff */
[----:B------:R-:W2:Y:S04]  /*17820*/  LDL.LU R234, [R1] ;  /* 0x0000000001ea7983 */ /* 0x000ea80000300800 */
[----:B------:R1:W-:Y:S01]  /*17830*/  STSM.16.M88.4 [R161], R92 ;  /* 0x0000005ca1007844 */ /* 0x0003e20000000200 */
[----:B------:R-:W-:-:S02]  /*17840*/  PRMT R101, R246, 0x5410, R239 ;  /* 0x00005410f6657816 */ /* 0x000fc400000000ef */
[--C-:B------:R-:W-:Y:S01]  /*17850*/  PRMT R96, R226, 0x4210, R100.reuse ;  /* 0x00004210e2607816 */ /* 0x100fe20000000064 */
[----:B------:R-:W2:Y:S01]  /*17860*/  LDL.LU R231, [R1+0x4] ;  /* 0x0000040001e77983 */ /* 0x000ea20000300800 */
[----:B------:R-:W-:Y:S02]  /*17870*/  PRMT R97, R97, 0x5210, R100 ;  /* 0x0000521061617816 */ /* 0x000fe40000000064 */
[----:B------:R-:W-:Y:S01]  /*17880*/  LOP3.LUT R108, R108, 0xffff, RZ, 0xc0, !PT ;  /* 0x0000ffff6c6c7812 */ /* 0x000fe200078ec0ff */
[----:B------:R-:W2:Y:S01]  /*17890*/  LDL.LU R233, [R1+0x8] ;  /* 0x0000080001e97983 */ /* 0x000ea20000300800 */
[----:B-1----:R-:W-:Y:S02]  /*178a0*/  LOP3.LUT R93, R98, 0xffff, RZ, 0xc0, !PT ;  /* 0x0000ffff625d7812 */ /* 0x002fe400078ec0ff */
[----:B------:R-:W-:Y:S02]  /*178b0*/  LOP3.LUT R92, R99, 0xffff, RZ, 0xc0, !PT ;  /* 0x0000ffff635c7812 */ /* 0x000fe400078ec0ff */
[----:B------:R-:W-:-:S02]  /*178c0*/  PRMT R98, R174, 0x4210, R102 ;  /* 0x00004210ae627816 */ /* 0x000fc40000000066 */
[----:B------:R-:W-:Y:S01]  /*178d0*/  PRMT R99, R230, 0x5210, R102 ;  /* 0x00005210e6637816 */ /* 0x000fe20000000066 */
[----:B------:R-:W-:Y:S01]  /*178e0*/  BAR.SYNC.DEFER_BLOCKING 0x0 ;  /* 0x0000000000007b1d */ /* 0x000fe20000010000 */
[--C-:B------:R-:W-:Y:S02]  /*178f0*/  PRMT R100, R171, 0x4210, R93.reuse ;  /* 0x00004210ab647816 */ /* 0x100fe4000000005d */
[----:B------:R-:W-:Y:S02]  /*17900*/  PRMT R101, R101, 0x5210, R93 ;  /* 0x0000521065657816 */ /* 0x000fe4000000005d */
[--C-:B------:R-:W-:Y:S02]  /*17910*/  PRMT R102, R237, 0x4210, R92.reuse ;  /* 0x00004210ed667816 */ /* 0x100fe4000000005c */
[----:B------:R-:W-:Y:S02]  /*17920*/  PRMT R103, R103, 0x5210, R92 ;  /* 0x0000521067677816 */ /* 0x000fe4000000005c */
[----:B------:R-:W1:Y:S01]  /*17930*/  LDS.128 R92, [R2] ;  /* 0x00000000025c7984 */ /* 0x000e620000000c00 */
[----:B------:R-:W-:Y:S06]  /*17940*/  BAR.SYNC.DEFER_BLOCKING 0x0 ;  /* 0x0000000000007b1d */ /* 0x000fec0000010000 */
[----:B------:R-:W-:Y:S02]  /*17950*/  STSM.16.M88.4 [R161], R96 ;  /* 0x00000060a1007844 */ /* 0x000fe40000000200 */
[----:B------:R-:W-:Y:S06]  /*17960*/  BAR.SYNC.DEFER_BLOCKING 0x0 ;  /* 0x0000000000007b1d */ /* 0x000fec0000010000 */
[----:B------:R-:W1:Y:S02]  /*17970*/  LDS.128 R96, [R2] ;  /* 0x0000000002607984 */ /* 0x000e640000000c00 */
[----:B------:R-:W-:Y:S06]  /*17980*/  BAR.SYNC.DEFER_BLOCKING 0x0 ;  /* 0x0000000000007b1d */ /* 0x000fec0000010000 */
[----:B------:R4:W-:Y:S02]  /*17990*/  STSM.16.M88.4 [R161], R100 ;  /* 0x00000064a1007844 */ /* 0x0009e40000000200 */
[----:B----4-:R-:W-:-:S02]  /*179a0*/  LOP3.LUT R101, R104, 0xffff, RZ, 0xc0, !PT ;  /* 0x0000ffff68657812 */ /* 0x010fc400078ec0ff */
[----:B------:R-:W-:Y:S02]  /*179b0*/  LOP3.LUT R100, R105, 0xffff, RZ, 0xc0, !PT ;  /* 0x0000ffff69647812 */ /* 0x000fe400078ec0ff */
[--C-:B------:R-:W-:Y:S02]  /*179c0*/  PRMT R104, R106, 0x4210, R101.reuse ;  /* 0x000042106a687816 */ /* 0x100fe40000000065 */
[----:B------:R-:W-:Y:S02]  /*179d0*/  PRMT R105, R229, 0x5210, R101 ;  /* 0x00005210e5697816 */ /* 0x000fe40000000065 */
[--C-:B------:R-:W-:Y:S02]  /*179e0*/  PRMT R106, R182, 0x4210, R100.reuse ;  /* 0x00004210b66a7816 */ /* 0x100fe40000000064 */
[----:B------:R-:W-:Y:S01]  /*179f0*/  PRMT R107, R107, 0x5210, R100 ;  /* 0x000052106b6b7816 */ /* 0x000fe20000000064 */
[----:B------:R-:W-:Y:S06]  /*17a00*/  BAR.SYNC.DEFER_BLOCKING 0x0 ;  /* 0x0000000000007b1d */ /* 0x000fec0000010000 */
[----:B------:R-:W4:Y:S02]  /*17a10*/  LDS.128 R100, [R2] ;  /* 0x0000000002647984 */ /* 0x000f240000000c00 */
[----:B------:R-:W-:Y:S01]  /*17a20*/  BAR.SYNC.DEFER_BLOCKING 0x0 ;  /* 0x0000000000007b1d */ /* 0x000fe20000010000 */
[----:B---3--:R-:W-:Y:S01]  /*17a30*/  IMAD R174, R235, UR4, RZ ;  /* 0x00000004ebae7c24 */ /* 0x008fe2000f8e02ff */
[----:B------:R-:W-:-:S02]  /*17a40*/  LOP3.LUT R109, R109, 0xffff, RZ, 0xc0, !PT ;  /* 0x0000ffff6d6d7812 */ /* 0x000fc400078ec0ff */
[----:B------:R-:W-:Y:S02]  /*17a50*/  ISETP.GE.AND P0, PT, R235, UR6, PT ;  /* 0x00000006eb007c0c */ /* 0x000fe4000bf06270 */
[----:B------:R-:W-:Y:S01]  /*17a60*/  ULDC.64 UR4, c[0x0][0x220] ;  /* 0x0000880000047ab9 */ /* 0x000fe20000000a00 */
[----:B------:R-:W-:Y:S01]  /*17a70*/  ULDC UR6, c[0x0][0x22c] ;  /* 0x00008b0000067ab9 */ /* 0x000fe20000000800 */
[----:B------:R3:W-:Y:S01]  /*17a80*/  STSM.16.M88.4 [R161], R104 ;  /* 0x00000068a1007844 */ /* 0x0007e20000000200 */
[----:B------:R-:W-:Y:S01]  /*17a90*/  IADD3 R171, P2, R174, UR4, RZ ;  /* 0x00000004aeab7c10 */ /* 0x000fe2000ff5e0ff */
[----:B------:R-:W-:Y:S01]  /*17aa0*/  ULDC UR4, c[0x0][0x248] ;  /* 0x0000920000047ab9 */ /* 0x000fe20000000800 */
[C---:B------:R-:W-:Y:S01]  /*17ab0*/  ISETP.LT.AND P1, PT, R111.reuse, UR7, !P0 ;  /* 0x000000076f007c0c */ /* 0x040fe2000c721270 */
[----:B------:R-:W-:Y:S01]  /*17ac0*/  IMAD R182, R111, UR4, RZ ;  /* 0x000000046fb67c24 */ /* 0x000fe2000f8e02ff */
[----:B------:R-:W4:Y:S01]  /*17ad0*/  LDL.LU R235, [R1+0xc] ;  /* 0x00000c0001eb7983 */ /* 0x000f220000300800 */
[--C-:B---3--:R-:W-:Y:S01]  /*17ae0*/  PRMT R104, R225, 0x4210, R108.reuse ;  /* 0x00004210e1687816 */ /* 0x108fe2000000006c */
[----:B------:R-:W-:Y:S01]  /*17af0*/  ULDC UR7, c[0x0][0x22c] ;  /* 0x00008b0000077ab9 */ /* 0x000fe20000000800 */
[----:B------:R-:W-:Y:S01]  /*17b00*/  PRMT R105, R158, 0x5210, R108 ;  /* 0x000052109e697816 */ /* 0x000fe2000000006c */
[----:B------:R-:W-:Y:S01]  /*17b10*/  ULDC UR4, c[0x0][0x248] ;  /* 0x0000920000047ab9 */ /* 0x000fe20000000800 */
[----:B------:R-:W-:-:S02]  /*17b20*/  PRMT R106, R110, 0x4210, R109 ;  /* 0x000042106e6a7816 */ /* 0x000fc4000000006d */
[----:B------:R-:W-:Y:S01]  /*17b30*/  PRMT R107, R159, 0x5210, R109 ;  /* 0x000052109f6b7816 */ /* 0x000fe2000000006d */
[----:B------:R-:W-:Y:S06]  /*17b40*/  BAR.SYNC.DEFER_BLOCKING 0x0 ;  /* 0x0000000000007b1d */ /* 0x000fec0000010000 */
[----:B------:R-:W3:Y:S02]  /*17b50*/  LDS.128 R108, [R2] ;  /* 0x00000000026c7984 */ /* 0x000ee40000000c00 */
[----:B------:R-:W-:Y:S01]  /*17b60*/  BAR.SYNC.DEFER_BLOCKING 0x0 ;  /* 0x0000000000007b1d */ /* 0x000fe20000010000 */
[----:B------:R-:W-:-:S02]  /*17b70*/  LEA.HI.X.SX32 R174, R174, UR5, 0x1, P2 ;  /* 0x00000005aeae7c11 */ /* 0x000fc400090f0eff */
[----:B------:R-:W-:-:S03]  /*17b80*/  IADD3 R158, P2, R182, R171, RZ ;  /* 0x000000abb69e7210 */ /* 0x000fc60007f5e0ff */
[----:B------:R-:W-:Y:S01]  /*17b90*/  ULDC UR5, c[0x0][0x248] ;  /* 0x0000920000057ab9 */ /* 0x000fe20000000800 */
[----:B------:R0:W-:Y:S01]  /*17ba0*/  STSM.16.M88.4 [R161], R104 ;  /* 0x00000068a1007844 */ /* 0x0001e20000000200 */
[----:B------:R-:W-:Y:S01]  /*17bb0*/  LEA.HI.X.SX32 R159, R182, R174, 0x1, P2 ;  /* 0x000000aeb69f7211 */ /* 0x000fe200010f0eff */
[C---:B------:R-:W-:Y:S01]  /*17bc0*/  IMAD R226, R160.reuse, UR5, RZ ;  /* 0x00000005a0e27c24 */ /* 0x040fe2000f8e02ff */
[----:B------:R-:W-:Y:S01]  /*17bd0*/  BAR.SYNC.DEFER_BLOCKING 0x0 ;  /* 0x0000000000007b1d */ /* 0x000fe20000010000 */
[----:B------:R-:W-:-:S03]  /*17be0*/  ISETP.LT.AND P4, PT, R160, UR6, !P0 ;  /* 0x00000006a0007c0c */ /* 0x000fc6000c781270 */
[-C--:B------:R-:W-:Y:S02]  /*17bf0*/  IADD3 R160, P3, R226, R171.reuse, RZ ;  /* 0x000000abe2a07210 */ /* 0x080fe40007f7e0ff */
[----:B0-----:R-:W-:Y:S01]  /*17c00*/  PRMT R104, R84, 0x7770, RZ ;  /* 0x0000777054687816 */ /* 0x001fe200000000ff */
[----:B------:R-:W-:Y:S01]  /*17c10*/  ULDC UR5, c[0x0][0x248] ;  /* 0x0000920000057ab9 */ /* 0x000fe20000000800 */
[-C--:B------:R-:W-:Y:S01]  /*17c20*/  LEA.HI.X.SX32 R161, R226, R174.reuse, 0x1, P3 ;  /* 0x000000aee2a17211 */ /* 0x080fe200018f0eff */
[----:B------:R-:W-:Y:S01]  /*17c30*/  ULDC UR6, c[0x0][0x248] ;  /* 0x0000920000067ab9 */ /* 0x000fe20000000800 */
[----:B------:R-:W-:Y:S01]  /*17c40*/  PRMT R105, R85, 0x7770, RZ ;  /* 0x0000777055697816 */ /* 0x000fe200000000ff */
[----:B------:R0:W-:Y:S01]  /*17c50*/  @P1 STG.E.U8 desc[UR16][R158.64], R104 ;  /* 0x000000689e001986 */ /* 0x0001e2000c101110 */
[C---:B------:R-:W-:Y:S01]  /*17c60*/  ISETP.LT.AND P1, PT, R215.reuse, UR7, !P0 ;  /* 0x00000007d7007c0c */ /* 0x040fe2000c721270 */
[----:B------:R-:W-:Y:S01]  /*17c70*/  IMAD R215, R215, UR4, RZ ;  /* 0x00000004d7d77c24 */ /* 0x000fe2000f8e02ff */
[C---:B------:R-:W-:Y:S01]  /*17c80*/  ISETP.LT.AND P2, PT, R216.reuse, UR8, !P0 ;  /* 0x00000008d8007c0c */ /* 0x040fe2000c741270 */
[----:B------:R-:W-:Y:S01]  /*17c90*/  IMAD R216, R216, UR5, RZ ;  /* 0x00000005d8d87c24 */ /* 0x000fe2000f8e02ff */
[C---:B------:R-:W-:Y:S01]  /*17ca0*/  ISETP.LT.AND P3, PT, R213.reuse, UR9, !P0 ;  /* 0x00000009d5007c0c */ /* 0x040fe2000c761270 */
[----:B------:R-:W-:Y:S01]  /*17cb0*/  IMAD R213, R213, UR6, RZ ;  /* 0x00000006d5d57c24 */ /* 0x000fe2000f8e02ff */
[----:B------:R1:W-:Y:S01]  /*17cc0*/  @P4 STG.E.U8 desc[UR16][R160.64], R105 ;  /* 0x00000069a0004986 */ /* 0x0003e2000c101110 */
[----:B------:R-:W-:Y:S01]  /*17cd0*/  ULDC UR7, c[0x0][0x22c] ;  /* 0x00008b0000077ab9 */ /* 0x000fe20000000800 */
[----:B------:R-:W-:Y:S01]  /*17ce0*/  ULDC UR4, c[0x0][0x248] ;  /* 0x0000920000047ab9 */ /* 0x000fe20000000800 */
[CC--:B0-----:R-:W-:Y:S01]  /*17cf0*/  IADD3 R158, P5, R215.reuse, R171.reuse, RZ ;  /* 0x000000abd79e7210 */ /* 0x0c1fe20007fbe0ff */
[----:B------:R-:W-:Y:S01]  /*17d00*/  ULDC UR6, c[0x0][0x22c] ;  /* 0x00008b0000067ab9 */ /* 0x000fe20000000800 */
[----:B------:R-:W-:Y:S01]  /*17d10*/  IADD3 R104, P6, R216, R171, RZ ;  /* 0x000000abd8687210 */ /* 0x000fe20007fde0ff */
[----:B------:R-:W-:Y:S01]  /*17d20*/  ULDC UR5, c[0x0][0x248] ;  /* 0x0000920000057ab9 */ /* 0x000fe20000000800 */
[----:B------:R-:W-:Y:S01]  /*17d30*/  LEA.HI.X.SX32 R159, R215, R174, 0x1, P5 ;  /* 0x000000aed79f7211 */ /* 0x000fe200028f0eff */
[----:B------:R-:W-:Y:S01]  /*17d40*/  ULDC UR8, c[0x0][0x22c] ;  /* 0x00008b0000087ab9 */ /* 0x000fe20000000800 */
[----:B------:R-:W-:Y:S01]  /*17d50*/  ULDC UR9, c[0x0][0x22c] ;  /* 0x00008b0000097ab9 */ /* 0x000fe20000000800 */
[----:B-1----:R-:W-:-:S02]  /*17d60*/  PRMT R105, R86, 0x7770, RZ ;  /* 0x0000777056697816 */ /* 0x002fc400000000ff */
[CC--:B------:R-:W-:Y:S02]  /*17d70*/  IADD3 R106, P5, R213.reuse, R171.reuse, RZ ;  /* 0x000000abd56a7210 */ /* 0x0c0fe40007fbe0ff */
[C---:B------:R-:W-:Y:S01]  /*17d80*/  ISETP.LT.AND P4, PT, R214.reuse, UR7, !P0 ;  /* 0x00000007d6007c0c */ /* 0x040fe2000c781270 */
[----:B------:R-:W-:Y:S01]  /*17d90*/  IMAD R214, R214, UR4, RZ ;  /* 0x00000004d6d67c24 */ /* 0x000fe2000f8e02ff */
[----:B------:R0:W-:Y:S01]  /*17da0*/  @P1 STG.E.U8 desc[UR16][R158.64], R105 ;  /* 0x000000699e001986 */ /* 0x0001e2000c101110 */
[-C--:B------:R-:W-:Y:S01]  /*17db0*/  LEA.HI.X.SX32 R107, R213, R174.reuse, 0x1, P5 ;  /* 0x000000aed56b7211 */ /* 0x080fe200028f0eff */
[----:B------:R-:W-:Y:S01]  /*17dc0*/  ULDC UR4, c[0x0][0x248] ;  /* 0x0000920000047ab9 */ /* 0x000fe20000000800 */
[----:B------:R-:W-:Y:S01]  /*17dd0*/  PRMT R160, R87, 0x7770, RZ ;  /* 0x0000777057a07816 */ /* 0x000fe200000000ff */
[----:B------:R-:W-:Y:S01]  /*17de0*/  ULDC UR7, c[0x0][0x22c] ;  /* 0x00008b0000077ab9 */ /* 0x000fe20000000800 */
[----:B------:R-:W-:Y:S02]  /*17df0*/  PRMT R161, R84, 0x7771, RZ ;  /* 0x0000777154a17816 */ /* 0x000fe400000000ff */
[C---:B------:R-:W-:Y:S01]  /*17e00*/  ISETP.LT.AND P5, PT, R212.reuse, UR6, !P0 ;  /* 0x00000006d4007c0c */ /* 0x040fe2000c7a1270 */
[----:B------:R-:W-:Y:S01]  /*17e10*/  IMAD R212, R212, UR4, RZ ;  /* 0x00000004d4d47c24 */ /* 0x000fe2000f8e02ff */
[----:B0-----:R-:W-:Y:S01]  /*17e20*/  LEA.HI.X.SX32 R105, R216, R174, 0x1, P6 ;  /* 0x000000aed8697211 */ /* 0x001fe200030f0eff */
[----:B------:R-:W-:Y:S01]  /*17e30*/  ULDC UR4, c[0x0][0x248] ;  /* 0x0000920000047ab9 */ /* 0x000fe20000000800 */
[----:B------:R-:W-:Y:S01]  /*17e40*/  IADD3 R158, P1, R214, R171, RZ ;  /* 0x000000abd69e7210 */ /* 0x000fe20007f3e0ff */
[----:B------:R-:W-:-:S02]  /*17e50*/  ULDC UR6, c[0x0][0x248] ;  /* 0x0000920000067ab9 */ /* 0x000fc40000000800 */
[----:B------:R0:W-:Y:S04]  /*17e60*/  @P2 STG.E.U8 desc[UR16][R104.64], R160 ;  /* 0x000000a068002986 */ /* 0x0001e8000c101110 */
[----:B------:R1:W-:Y:S01]  /*17e70*/  @P3 STG.E.U8 desc[UR16][R106.64], R161 ;  /* 0x000000a16a003986 */ /* 0x0003e2000c101110 */
[-C--:B------:R-:W-:Y:S02]  /*17e80*/  LEA.HI.X.SX32 R159, R214, R174.reuse, 0x1, P1 ;  /* 0x000000aed69f7211 */ /* 0x080fe400008f0eff */
[----:B------:R-:W-:Y:S02]  /*17e90*/  PRMT R213, R85, 0x7771, RZ ;  /* 0x0000777155d57816 */ /* 0x000fe400000000ff */
[C---:B0-----:R-:W-:Y:S02]  /*17ea0*/  IADD3 R104, P3, R212.reuse, R171, RZ ;  /* 0x000000abd4687210 */ /* 0x041fe40007f7e0ff */
[C---:B------:R-:W-:Y:S01]  /*17eb0*/  ISETP.LT.AND P1, PT, R209.reuse, UR7, !P0 ;  /* 0x00000007d1007c0c */ /* 0x040fe2000c721270 */
[----:B------:R-:W-:Y:S01]  /*17ec0*/  IMAD R209, R209, UR5, RZ ;  /* 0x00000005d1d17c24 */ /* 0x000fe2000f8e02ff */
[----:B------:R-:W-:-:S02]  /*17ed0*/  LEA.HI.X.SX32 R105, R212, R174, 0x1, P3 ;  /* 0x000000aed4697211 */ /* 0x000fc400018f0eff */
[----:B-1----:R-:W-:Y:S01]  /*17ee0*/  PRMT R106, R86, 0x7771, RZ ;  /* 0x00007771566a7816 */ /* 0x002fe200000000ff */
[----:B------:R-:W-:Y:S01]  /*17ef0*/  @P4 STG.E.U8 desc[UR16][R158.64], R213 ;  /* 0x000000d59e004986 */ /* 0x000fe2000c101110 */
[C---:B------:R-:W-:Y:S01]  /*17f00*/  ISETP.LT.AND P2, PT, R210.reuse, UR8, !P0 ;  /* 0x00000008d2007c0c */ /* 0x040fe2000c741270 */
[----:B------:R-:W-:Y:S01]  /*17f10*/  IMAD R210, R210, UR4, RZ ;  /* 0x00000004d2d27c24 */ /* 0x000fe2000f8e02ff */
[----:B------:R-:W-:Y:S01]  /*17f20*/  PRMT R160, R87, 0x7771, RZ ;  /* 0x0000777157a07816 */ /* 0x000fe200000000ff */
[----:B------:R0:W-:Y:S01]  /*17f30*/  @P5 STG.E.U8 desc[UR16][R104.64], R106 ;  /* 0x0000006a68005986 */ /* 0x0001e2000c101110 */
[C---:B------:R-:W-:Y:S01]  /*17f40*/  ISETP.LT.AND P4, PT, R211.reuse, UR9, !P0 ;  /* 0x00000009d3007c0c */ /* 0x040fe2000c781270 */
[----:B------:R-:W-:Y:S01]  /*17f50*/  IMAD R211, R211, UR6, RZ ;  /* 0x00000006d3d37c24 */ /* 0x000fe2000f8e02ff */
[----:B------:R-:W-:Y:S01]  /*17f60*/  ULDC UR4, c[0x0][0x22c] ;  /* 0x00008b0000047ab9 */ /* 0x000fe20000000800 */
[----:B------:R-:W-:Y:S01]  /*17f70*/  ULDC UR7, c[0x0][0x22c] ;  /* 0x00008b0000077ab9 */ /* 0x000fe20000000800 */
[----:B------:R-:W-:Y:S01]  /*17f80*/  PRMT R161, R84, 0x7772, RZ ;  /* 0x0000777254a17816 */ /* 0x000fe200000000ff */
[----:B------:R-:W-:Y:S01]  /*17f90*/  ULDC UR8, c[0x0][0x22c] ;  /* 0x00008b0000087ab9 */ /* 0x000fe20000000800 */
[----:B------:R-:W-:Y:S01]  /*17fa0*/  ULDC UR5, c[0x0][0x248] ;  /* 0x0000920000057ab9 */ /* 0x000fe20000000800 */
[CC--:B0-----:R-:W-:Y:S01]  /*17fb0*/  IADD3 R104, P3, R209.reuse, R171.reuse, RZ ;  /* 0x000000abd1687210 */ /* 0x0c1fe20007f7e0ff */
[----:B------:R-:W-:Y:S01]  /*17fc0*/  ULDC UR6, c[0x0][0x248] ;  /* 0x0000920000067ab9 */ /* 0x000fe20000000800 */
[----:B------:R-:W-:Y:S01]  /*17fd0*/  IADD3 R106, P5, R210, R171, RZ ;  /* 0x000000abd26a7210 */ /* 0x000fe20007fbe0ff */
[----:B------:R-:W-:Y:S01]  /*17fe0*/  ULDC UR9, c[0x0][0x22c] ;  /* 0x00008b0000097ab9 */ /* 0x000fe20000000800 */
[----:B------:R-:W-:-:S02]  /*17ff0*/  LEA.HI.X.SX32 R105, R209, R174, 0x1, P3 ;  /* 0x000000aed1697211 */ /* 0x000fc400018f0eff */
[----:B------:R-:W-:Y:S01]  /*18000*/  ISETP.LT.AND P3, PT, R208, UR4, !P0 ;  /* 0x00000004d0007c0c */ /* 0x000fe2000c761270 */
[----:B------:R-:W-:Y:S01]  /*18010*/  ULDC UR4, c[0x0][0x248] ;  /* 0x0000920000047ab9 */ /* 0x000fe20000000800 */
[-C--:B------:R-:W-:Y:S01]  /*18020*/  LEA.HI.X.SX32 R107, R210, R174.reuse, 0x1, P5 ;  /* 0x000000aed26b7211 */ /* 0x080fe200028f0eff */
[----:B------:R-:W-:Y:S01]  /*18030*/  @P1 STG.E.U8 desc[UR16][R104.64], R160 ;  /* 0x000000a068001986 */ /* 0x000fe2000c101110 */
[C---:B------:R-:W-:Y:S01]  /*18040*/  ISETP.LT.AND P1, PT, R207.reuse, UR7, !P0 ;  /* 0x00000007cf007c0c */ /* 0x040fe2000c721270 */
[----:B------:R-:W-:Y:S01]  /*18050*/  IMAD R207, R207, UR4, RZ ;  /* 0x00000004cfcf7c24 */ /* 0x000fe2000f8e02ff */
[-C--:B------:R-:W-:Y:S01]  /*18060*/  IADD3 R158, P6, R211, R171.reuse, RZ ;  /* 0x000000abd39e7210 */ /* 0x080fe20007fde0ff */
[----:B------:R0:W-:Y:S01]  /*18070*/  @P2 STG.E.U8 desc[UR16][R106.64], R161 ;  /* 0x000000a16a002986 */ /* 0x0001e2000c101110 */
[----:B------:R-:W-:Y:S01]  /*18080*/  PRMT R208, R85, 0x7772, RZ ;  /* 0x0000777255d07816 */ /* 0x000fe200000000ff */
[----:B------:R-:W-:Y:S01]  /*18090*/  ULDC UR7, c[0x0][0x22c] ;  /* 0x00008b0000077ab9 */ /* 0x000fe20000000800 */
[----:B------:R-:W-:Y:S01]  /*180a0*/  LEA.HI.X.SX32 R159, R211, R174, 0x1, P6 ;  /* 0x000000aed39f7211 */ /* 0x000fe200030f0eff */
[----:B------:R-:W-:Y:S01]  /*180b0*/  ULDC UR4, c[0x0][0x248] ;  /* 0x0000920000047ab9 */ /* 0x000fe20000000800 */
[C---:B------:R-:W-:Y:S01]  /*180c0*/  ISETP.LT.AND P5, PT, R204.reuse, UR8, !P0 ;  /* 0x00000008cc007c0c */ /* 0x040fe2000c7a1270 */
[----:B------:R-:W-:Y:S01]  /*180d0*/  IMAD R204, R204, UR5, RZ ;  /* 0x00000005cccc7c24 */ /* 0x000fe2000f8e02ff */
[----:B------:R-:W-:Y:S01]  /*180e0*/  PRMT R84, R84, 0x7773, RZ ;  /* 0x0000777354547816 */ /* 0x000fe200000000ff */
[----:B------:R-:W-:Y:S01]  /*180f0*/  @P4 STG.E.U8 desc[UR16][R158.64], R208 ;  /* 0x000000d09e004986 */ /* 0x000fe2000c101110 */
[----:B0-----:R-:W-:Y:S01]  /*18100*/  IADD3 R106, P2, R207, R171, RZ ;  /* 0x000000abcf6a7210 */ /* 0x001fe20007f5e0ff */
[----:B------:R-:W-:Y:S01]  /*18110*/  ULDC UR5, c[0x0][0x22c] ;  /* 0x00008b0000057ab9 */ /* 0x000fe20000000800 */
[----:B------:R-:W-:-:S02]  /*18120*/  PRMT R105, R86, 0x7772, RZ ;  /* 0x0000777256697816 */ /* 0x000fc400000000ff */
[-C--:B------:R-:W-:Y:S02]  /*18130*/  LEA.HI.X.SX32 R107, R207, R174.reuse, 0x1, P2 ;  /* 0x000000aecf6b7211 */ /* 0x080fe400010f0eff */
[C---:B------:R-:W-:Y:S01]  /*18140*/  ISETP.LT.AND P4, PT, R205.reuse, UR7, !P0 ;  /* 0x00000007cd007c0c */ /* 0x040fe2000c781270 */
[----:B------:R-:W-:Y:S01]  /*18150*/  IMAD R205, R205, UR6, RZ ;  /* 0x00000006cdcd7c24 */ /* 0x000fe2000f8e02ff */
[----:B------:R-:W-:Y:S01]  /*18160*/  IADD3 R104, P6, R204, R171, RZ ;  /* 0x000000abcc687210 */ /* 0x000fe20007fde0ff */
[----:B------:R0:W-:Y:S01]  /*18170*/  @P1 STG.E.U8 desc[UR16][R106.64], R105 ;  /* 0x000000696a001986 */ /* 0x0001e2000c101110 */
[----:B------:R-:W-:Y:S01]  /*18180*/  PRMT R160, R87, 0x7772, RZ ;  /* 0x0000777257a07816 */ /* 0x000fe200000000ff */
[----:B------:R-:W-:Y:S01]  /*18190*/  ULDC UR6, c[0x0][0x22c] ;  /* 0x00008b0000067ab9 */ /* 0x000fe20000000800 */
[C---:B------:R-:W-:Y:S01]  /*181a0*/  ISETP.LT.AND P2, PT, R206.reuse, UR9, !P0 ;  /* 0x00000009ce007c0c */ /* 0x040fe2000c741270 */
[----:B------:R-:W-:Y:S01]  /*181b0*/  IMAD R206, R206, UR4, RZ ;  /* 0x00000004cece7c24 */ /* 0x000fe2000f8e02ff */
[----:B------:R-:W-:Y:S01]  /*181c0*/  ULDC UR4, c[0x0][0x22c] ;  /* 0x00008b0000047ab9 */ /* 0x000fe20000000800 */
[----:B0-----:R-:W-:-:S02]  /*181d0*/  LEA.HI.X.SX32 R105, R204, R174, 0x1, P6 ;  /* 0x000000aecc697211 */ /* 0x001fc400030f0eff */
[CC--:B------:R-:W-:Y:S01]  /*181e0*/  IADD3 R106, P1, R205.reuse, R171.reuse, RZ ;  /* 0x000000abcd6a7210 */ /* 0x0c0fe20007f3e0ff */
[----:B------:R-:W0:Y:S02]  /*181f0*/  LDC R204, c[0x0][0x248] ;  /* 0x00009200ffcc7b82 */ /* 0x000e240000000800 */
[----:B------:R1:W-:Y:S01]  /*18200*/  @P5 STG.E.U8 desc[UR16][R104.64], R160 ;  /* 0x000000a068005986 */ /* 0x0003e2000c101110 */
[-C--:B------:R-:W-:Y:S02]  /*18210*/  LEA.HI.X.SX32 R107, R205, R174.reuse, 0x1, P1 ;  /* 0x000000aecd6b7211 */ /* 0x080fe400008f0eff */
[C---:B------:R-:W-:Y:S02]  /*18220*/  IADD3 R158, P6, R206.reuse, R171, RZ ;  /* 0x000000abce9e7210 */ /* 0x040fe40007fde0ff */
[----:B------:R-:W-:Y:S01]  /*18230*/  ISETP.LT.AND P1, PT, R203, UR4, !P0 ;  /* 0x00000004cb007c0c */ /* 0x000fe2000c721270 */
[----:B------:R3:W-:Y:S01]  /*18240*/  @P4 STG.E.U8 desc[UR16][R106.64], R84 ;  /* 0x000000546a004986 */ /* 0x0007e2000c101110 */
[----:B------:R-:W-:Y:S01]  /*18250*/  ULDC UR4, c[0x0][0x248] ;  /* 0x0000920000047ab9 */ /* 0x000fe20000000800 */
[----:B-1----:R-:W1:Y:S01]  /*18260*/  LDC R105, c[0x0][0x248] ;  /* 0x00009200ff697b82 */ /* 0x002e620000000800 */
[----:B------:R-:W-:-:S02]  /*18270*/  LEA.HI.X.SX32 R159, R206, R174, 0x1, P6 ;  /* 0x000000aece9f7211 */ /* 0x000fc400030f0eff */
[----:B------:R-:W-:Y:S02]  /*18280*/  PRMT R85, R85, 0x7773, RZ ;  /* 0x0000777355557816 */ /* 0x000fe400000000ff */
[C---:B------:R-:W-:Y:S01]  /*18290*/  ISETP.LT.AND P5, PT, R202.reuse, UR5, !P0 ;  /* 0x00000005ca007c0c */ /* 0x040fe2000c7a1270 */
[----:B------:R-:W-:Y:S01]  /*182a0*/  IMAD R202, R202, UR4, RZ ;  /* 0x00000004caca7c24 */ /* 0x000fe2000f8e02ff */
[----:B------:R-:W-:Y:S01]  /*182b0*/  ULDC UR5, c[0x0][0x22c] ;  /* 0x00008b0000057ab9 */ /* 0x000fe20000000800 */
[----:B---3--:R-:W3:Y:S01]  /*182c0*/  LDC R106, c[0x0][0x248] ;  /* 0x00009200ff6a7b82 */ /* 0x008ee20000000800 */
[----:B------:R2:W-:Y:S01]  /*182d0*/  @P2 STG.E.U8 desc[UR16][R158.64], R85 ;  /* 0x000000559e002986 */ /* 0x0005e2000c101110 */
[----:B------:R-:W-:Y:S01]  /*182e0*/  ULDC UR4, c[0x0][0x248] ;  /* 0x0000920000047ab9 */ /* 0x000fe20000000800 */
[----:B------:R-:W-:Y:S02]  /*182f0*/  IADD3 R84, P2, R202, R171, RZ ;  /* 0x000000abca547210 */ /* 0x000fe40007f5e0ff */
[C---:B------:R-:W-:Y:S01]  /*18300*/  ISETP.LT.AND P6, PT, R200.reuse, UR5, !P0 ;  /* 0x00000005c8007c0c */ /* 0x040fe2000c7c1270 */
[----:B------:R-:W-:Y:S01]  /*18310*/  IMAD R200, R200, UR4, RZ ;  /* 0x00000004c8c87c24 */ /* 0x000fe2000f8e02ff */
[----:B------:R-:W-:Y:S01]  /*18320*/  PRMT R104, R86, 0x7773, RZ ;  /* 0x0000777356687816 */ /* 0x000fe200000000ff */
[----:B------:R-:W0:Y:S01]  /*18330*/  LDC R107, c[0x0][0x248] ;  /* 0x00009200ff6b7b82 */ /* 0x000e220000000800 */
[----:B------:R-:W-:Y:S01]  /*18340*/  ULDC UR4, c[0x0][0x22c] ;  /* 0x00008b0000047ab9 */ /* 0x000fe20000000800 */
[----:B------:R-:W-:Y:S01]  /*18350*/  ULDC UR5, c[0x0][0x22c] ;  /* 0x00008b0000057ab9 */ /* 0x000fe20000000800 */
[----:B--2---:R-:W-:-:S02]  /*18360*/  LEA.HI.X.SX32 R85, R202, R174, 0x1, P2 ;  /* 0x000000aeca557211 */ /* 0x004fc400010f0eff */
[----:B------:R-:W-:-:S03]  /*18370*/  IADD3 R86, P4, R200, R171, RZ ;  /* 0x000000abc8567210 */ /* 0x000fc60007f9e0ff */
[----:B------:R-:W2:Y:S01]  /*18380*/  LDC R158, c[0x0][0x248] ;  /* 0x00009200ff9e7b82 */ /* 0x000ea20000000800 */
[----:B------:R1:W-:Y:S02]  /*18390*/  @P5 STG.E.U8 desc[UR16][R84.64], R104 ;  /* 0x0000006854005986 */ /* 0x0003e4000c101110 */
[----:B-1----:R-:W-:-:S05]  /*183a0*/  IMAD R182, R105, 0x20, R182 ;  /* 0x0000002069b67824 */ /* 0x002fca00078e02b6 */
[----:B------:R-:W1:Y:S01]  /*183b0*/  LDC R159, c[0x0][0x248] ;  /* 0x00009200ff9f7b82 */ /* 0x000e620000000800 */
[----:B------:R-:W-:Y:S02]  /*183c0*/  PRMT R84, R87, 0x7773, RZ ;  /* 0x0000777357547816 */ /* 0x000fe400000000ff */
[----:B------:R-:W-:-:S05]  /*183d0*/  LEA.HI.X.SX32 R87, R200, R174, 0x1, P4 ;  /* 0x000000aec8577211 */ /* 0x000fca00020f0eff */
[----:B------:R-:W4:Y:S01]  /*183e0*/  LDC R160, c[0x0][0x248] ;  /* 0x00009200ffa07b82 */ /* 0x000f220000000800 */
[----:B------:R3:W-:Y:S01]  /*183f0*/  @P6 STG.E.U8 desc[UR16][R86.64], R84 ;  /* 0x0000005456006986 */ /* 0x0007e2000c101110 */
[----:B------:R-:W-:Y:S01]  /*18400*/  ISETP.LT.AND P2, PT, R201, UR6, !P0 ;  /* 0x00000006c9007c0c */ /* 0x000fe2000c741270 */
[----:B------:R-:W-:Y:S01]  /*18410*/  ULDC UR6, c[0x0][0x22c] ;  /* 0x00008b0000067ab9 */ /* 0x000fe20000000800 */
[----:B------:R-:W-:Y:S02]  /*18420*/  PRMT R105, R81, 0x7770, RZ ;  /* 0x0000777051697816 */ /* 0x000fe400000000ff */
[-C--:B---3--:R-:W-:Y:S01]  /*18430*/  IADD3 R84, P6, R182, R171.reuse, RZ ;  /* 0x000000abb6547210 */ /* 0x088fe20007fde0ff */
[----:B------:R-:W-:Y:S01]  /*18440*/  IMAD R87, R106, 0x2, R182 ;  /* 0x000000026a577824 */ /* 0x000fe200078e02b6 */
[----:B------:R-:W-:Y:S02]  /*18450*/  PRMT R106, R80, 0x7770, RZ ;  /* 0x00007770506a7816 */ /* 0x000fe400000000ff */
[----:B------:R-:W-:Y:S01]  /*18460*/  LEA.HI.X.SX32 R85, R182, R174, 0x1, P6 ;  /* 0x000000aeb6557211 */ /* 0x000fe200030f0eff */
[----:B0-----:R-:W-:Y:S01]  /*18470*/  IMAD R104, R204, 0x2, R87 ;  /* 0x00000002cc687824 */ /* 0x001fe200078e0257 */
[----:B------:R-:W-:-:S03]  /*18480*/  IADD3 R86, P6, R87, R171, RZ ;  /* 0x000000ab57567210 */ /* 0x000fc60007fde0ff */
[----:B------:R0:W-:Y:S01]  /*18490*/  @P3 STG.E.U8 desc[UR16][R84.64], R106 ;  /* 0x0000006a54003986 */ /* 0x0001e2000c101110 */
[----:B------:R-:W-:Y:S02]  /*184a0*/  LEA.HI.X.SX32 R87, R87, R174, 0x1, P6 ;  /* 0x000000ae57577211 */ /* 0x000fe400030f0eff */
[----:B------:R-:W-:Y:S01]  /*184b0*/  ISETP.LT.AND P5, PT, R198, UR4, !P0 ;  /* 0x00000004c6007c0c */ /* 0x000fe2000c7a1270 */
[----:B------:R-:W-:Y:S02]  /*184c0*/  ULDC UR4, c[0x0][0x22c] ;  /* 0x00008b0000047ab9 */ /* 0x000fe40000000800 */
[----:B------:R2:W-:Y:S01]  /*184d0*/  @P1 STG.E.U8 desc[UR16][R86.64], R105 ;  /* 0x0000006956001986 */ /* 0x0005e2000c101110 */
[----:B0-----:R-:W-:-:S04]  /*184e0*/  IADD3 R84, P6, R104, R171, RZ ;  /* 0x000000ab68547210 */ /* 0x001fc80007fde0ff */
[----:B------:R-:W-:Y:S01]  /*184f0*/  LEA.HI.X.SX32 R85, R104, R174, 0x1, P6 ;  /* 0x000000ae68557211 */ /* 0x000fe200030f0eff */
[----:B--2---:R-:W-:Y:S01]  /*18500*/  IMAD R87, R158, 0x2, R104 ;  /* 0x000000029e577824 */ /* 0x004fe200078e0268 */
[----:B------:R-:W-:Y:S01]  /*18510*/  PRMT R104, R82, 0x7770, RZ ;  /* 0x0000777052687816 */ /* 0x000fe200000000ff */
[----:B------:R-:W0:Y:S03]  /*18520*/  LDC R158, c[0x0][0x248] ;  /* 0x00009200ff9e7b82 */ /* 0x000e260000000800 */
[----:B------:R-:W-:Y:S01]  /*18530*/  IADD3 R86, P6, R87, R171, RZ ;  /* 0x000000ab57567210 */ /* 0x000fe20007fde0ff */
[----:B------:R2:W-:Y:S01]  /*18540*/  @P2 STG.E.U8 desc[UR16][R84.64], R104 ;  /* 0x0000006854002986 */ /* 0x0005e2000c101110 */
[----:B------:R-:W-:Y:S01]  /*18550*/  ISETP.LT.AND P4, PT, R199, UR4, !P0 ;  /* 0x00000004c7007c0c */ /* 0x000fe2000c781270 */
[----:B------:R-:W-:Y:S01]  /*18560*/  ULDC UR4, c[0x0][0x22c] ;  /* 0x00008b0000047ab9 */ /* 0x000fe20000000800 */
[----:B------:R-:W-:-:S02]  /*18570*/  PRMT R105, R83, 0x7770, RZ ;  /* 0x0000777053697816 */ /* 0x000fc400000000ff */
[----:B------:R-:W-:Y:S01]  /*18580*/  ISETP.LT.AND P3, PT, R197, UR4, !P0 ;  /* 0x00000004c5007c0c */ /* 0x000fe2000c761270 */
[----:B------:R-:W-:Y:S01]  /*18590*/  ULDC UR4, c[0x0][0x22c] ;  /* 0x00008b0000047ab9 */ /* 0x000fe20000000800 */
[----:B--2---:R-:W-:Y:S01]  /*185a0*/  IMAD R85, R107, 0x2, R87 ;  /* 0x000000026b557824 */ /* 0x004fe200078e0257 */
[-C--:B------:R-:W-:Y:S01]  /*185b0*/  LEA.HI.X.SX32 R87, R87, R174.reuse, 0x1, P6 ;  /* 0x000000ae57577211 */ /* 0x080fe200030f0eff */
[----:B------:R-:W2:Y:S02]  /*185c0*/  LDC R107, c[0x0][0x248] ;  /* 0x00009200ff6b7b82 */ /* 0x000ea40000000800 */
[----:B-1----:R-:W-:Y:S01]  /*185d0*/  IMAD R104, R159, 0x2, R85 ;  /* 0x000000029f687824 */ /* 0x002fe200078e0255 */
[-C--:B------:R-:W-:Y:S01]  /*185e0*/  IADD3 R84, P2, R85, R171.reuse, RZ ;  /* 0x000000ab55547210 */ /* 0x080fe20007f5e0ff */
[----:B------:R1:W-:Y:S01]  /*185f0*/  @P5 STG.E.U8 desc[UR16][R86.64], R105 ;  /* 0x0000006956005986 */ /* 0x0003e2000c101110 */
[----:B------:R-:W-:Y:S02]  /*18600*/  PRMT R106, R81, 0x7771, RZ ;  /* 0x00007771516a7816 */ /* 0x000fe400000000ff */
[----:B------:R-:W-:Y:S01]  /*18610*/  LEA.HI.X.SX32 R85, R85, R174, 0x1, P2 ;  /* 0x000000ae55557211 */ /* 0x000fe200010f0eff */
[----:B------:R-:W3:Y:S01]  /*18620*/  LDC R159, c[0x0][0x248] ;  /* 0x00009200ff9f7b82 */ /* 0x000ee20000000800 */
[----:B-1----:R-:W-:-:S02]  /*18630*/  IADD3 R86, P5, R104, R171, RZ ;  /* 0x000000ab68567210 */ /* 0x002fc40007fbe0ff */
[----:B------:R-:W-:Y:S02]  /*18640*/  PRMT R105, R80, 0x7771, RZ ;  /* 0x0000777150697816 */ /* 0x000fe400000000ff */
[----:B------:R-:W-:-:S03]  /*18650*/  LEA.HI.X.SX32 R87, R104, R174, 0x1, P5 ;  /* 0x000000ae68577211 */ /* 0x000fc600028f0eff */
[----:B------:R-:W-:Y:S01]  /*18660*/  @P4 STG.E.U8 desc[UR16][R84.64], R105 ;  /* 0x0000006954004986 */ /* 0x000fe2000c101110 */
[----:B------:R-:W-:Y:S01]  /*18670*/  ISETP.LT.AND P1, PT, R196, UR4, !P0 ;  /* 0x00000004c4007c0c */ /* 0x000fe2000c721270 */
[----:B------:R-:W-:Y:S02]  /*18680*/  ULDC UR4, c[0x0][0x22c] ;  /* 0x00008b0000047ab9 */ /* 0x000fe40000000800 */
[----:B------:R1:W-:Y:S01]  /*18690*/  @P3 STG.E.U8 desc[UR16][R86.64], R106 ;  /* 0x0000006a56003986 */ /* 0x0003e2000c101110 */
[----:B------:R-:W-:Y:S01]  /*186a0*/  ISETP.LT.AND P6, PT, R195, UR4, !P0 ;  /* 0x00000004c3007c0c */ /* 0x000fe2000c7c1270 */
[----:B0-----:R-:W-:Y:S01]  /*186b0*/  IMAD R104, R158, 0x2, R104 ;  /* 0x000000029e687824 */ /* 0x001fe200078e0268 */
[----:B------:R-:W-:Y:S01]  /*186c0*/  ULDC UR4, c[0x0][0x22c] ;  /* 0x00008b0000047ab9 */ /* 0x000fe20000000800 */
[----:B------:R-:W0:Y:S01]  /*186d0*/  LDC R158, c[0x0][0x248] ;  /* 0x00009200ff9e7b82 */ /* 0x000e220000000800 */
[----:B------:R-:W-:Y:S01]  /*186e0*/  ISETP.LT.AND P2, PT, R194, UR4, !P0 ;  /* 0x00000004c2007c0c */ /* 0x000fe2000c741270 */
[----:B------:R-:W-:-:S06]  /*186f0*/  ULDC UR4, c[0x0][0x248] ;  /* 0x0000920000047ab9 */ /* 0x000fcc0000000800 */
[----:B-1----:R-:W1:Y:S01]  /*18700*/  LDC R106, c[0x0][0x248] ;  /* 0x00009200ff6a7b82 */ /* 0x002e620000000800 */
[----:B------:R-:W-:Y:S01]  /*18710*/  VIADD R87, R0, 0x2e ;  /* 0x0000002e00577836 */ /* 0x000fe20000000000 */
[----:B------:R-:W-:-:S04]  /*18720*/  IADD3 R84, P3, R104, R171, RZ ;  /* 0x000000ab68547210 */ /* 0x000fc80007f7e0ff */
[C---:B------:R-:W-:Y:S01]  /*18730*/  ISETP.LT.AND P5, PT, R87.reuse, UR5, !P0 ;  /* 0x0000000557007c0c */ /* 0x040fe2000c7a1270 */
[----:B------:R-:W-:Y:S01]  /*18740*/  IMAD R87, R87, UR4, RZ ;  /* 0x0000000457577c24 */ /* 0x000fe2000f8e02ff */
[-C--:B------:R-:W-:Y:S01]  /*18750*/  LEA.HI.X.SX32 R85, R104, R174.reuse, 0x1, P3 ;  /* 0x000000ae68557211 */ /* 0x080fe200018f0eff */
[----:B------:R-:W-:Y:S01]  /*18760*/  ULDC UR4, c[0x0][0x22c] ;  /* 0x00008b0000047ab9 */ /* 0x000fe20000000800 */
[----:B------:R-:W-:Y:S01]  /*18770*/  PRMT R105, R82, 0x7771, RZ ;  /* 0x0000777152697816 */ /* 0x000fe200000000ff */
[----:B------:R-:W-:Y:S01]  /*18780*/  ULDC UR5, c[0x0][0x22c] ;  /* 0x00008b0000057ab9 */ /* 0x000fe20000000800 */
[----:B------:R-:W-:Y:S01]  /*18790*/  IADD3 R86, P3, R87, R171, RZ ;  /* 0x000000ab57567210 */ /* 0x000fe20007f7e0ff */
[----:B--2---:R-:W-:Y:S02]  /*187a0*/  IMAD R104, R107, 0x4, R104 ;  /* 0x000000046b687824 */ /* 0x004fe400078e0268 */
[----:B------:R2:W-:Y:S01]  /*187b0*/  @P1 STG.E.U8 desc[UR16][R84.64], R105 ;  /* 0x0000006954001986 */ /* 0x0005e2000c101110 */
[----:B------:R-:W-:Y:S01]  /*187c0*/  LEA.HI.X.SX32 R87, R87, R174, 0x1, P3 ;  /* 0x000000ae57577211 */ /* 0x000fe200018f0eff */
[----:B------:R-:W0:Y:S01]  /*187d0*/  LDC R107, c[0x0][0x248] ;  /* 0x00009200ff6b7b82 */ /* 0x000e220000000800 */
[----:B--2---:R-:W-:-:S05]  /*187e0*/  PRMT R84, R83, 0x7771, RZ ;  /* 0x0000777153547816 */ /* 0x004fca00000000ff */
[----:B------:R2:W-:Y:S01]  /*187f0*/  @P5 STG.E.U8 desc[UR16][R86.64], R84 ;  /* 0x0000005456005986 */ /* 0x0005e2000c101110 */
[----:B------:R-:W-:Y:S01]  /*18800*/  ISETP.LT.AND P4, PT, R193, UR6, !P0 ;  /* 0x00000006c1007c0c */ /* 0x000fe2000c781270 */
[----:B------:R-:W-:Y:S01]  /*18810*/  ULDC UR6, c[0x0][0x22c] ;  /* 0x00008b0000067ab9 */ /* 0x000fe20000000800 */
[----:B------:R-:W-:Y:S02]  /*18820*/  PRMT R105, R81, 0x7772, RZ ;  /* 0x0000777251697816 */ /* 0x000fe400000000ff */
[-C--:B--2---:R-:W-:Y:S01]  /*18830*/  IADD3 R84, P5, R104, R171.reuse, RZ ;  /* 0x000000ab68547210 */ /* 0x084fe20007fbe0ff */
[----:B-1----:R-:W-:Y:S01]  /*18840*/  IMAD R87, R106, 0x2, R104 ;  /* 0x000000026a577824 */ /* 0x002fe200078e0268 */
[----:B------:R-:W-:Y:S02]  /*18850*/  PRMT R106, R80, 0x7772, RZ ;  /* 0x00007772506a7816 */ /* 0x000fe400000000ff */
[----:B------:R-:W-:Y:S01]  /*18860*/  LEA.HI.X.SX32 R85, R104, R174, 0x1, P5 ;  /* 0x000000ae68557211 */ /* 0x000fe200028f0eff */
[----:B----4-:R-:W-:Y:S01]  /*18870*/  IMAD R104, R160, 0x2, R87 ;  /* 0x00000002a0687824 */ /* 0x010fe200078e0257 */
[----:B------:R-:W-:-:S03]  /*18880*/  IADD3 R86, P5, R87, R171, RZ ;  /* 0x000000ab57567210 */ /* 0x000fc60007fbe0ff */
[----:B------:R1:W-:Y:S01]  /*18890*/  @P6 STG.E.U8 desc[UR16][R84.64], R106 ;  /* 0x0000006a54006986 */ /* 0x0003e2000c101110 */
[-C--:B------:R-:W-:Y:S02]  /*188a0*/  LEA.HI.X.SX32 R87, R87, R174.reuse, 0x1, P5 ;  /* 0x000000ae57577211 */ /* 0x080fe400028f0eff */
[----:B------:R-:W-:Y:S01]  /*188b0*/  ISETP.LT.AND P1, PT, R190, UR4, !P0 ;  /* 0x00000004be007c0c */ /* 0x000fe2000c721270 */
[----:B------:R-:W-:Y:S02]  /*188c0*/  ULDC UR4, c[0x0][0x22c] ;  /* 0x00008b0000047ab9 */ /* 0x000fe40000000800 */
[----:B------:R3:W-:Y:S01]  /*188d0*/  @P2 STG.E.U8 desc[UR16][R86.64], R105 ;  /* 0x0000006956002986 */ /* 0x0007e2000c101110 */
[C---:B-1----:R-:W-:Y:S01]  /*188e0*/  IADD3 R84, P6, R104.reuse, R171, RZ ;  /* 0x000000ab68547210 */ /* 0x042fe20007fde0ff */
[----:B------:R-:W1:Y:S03]  /*188f0*/  LDC R106, c[0x0][0x248] ;  /* 0x00009200ff6a7b82 */ /* 0x000e660000000800 */
[----:B------:R-:W-:Y:S01]  /*18900*/  LEA.HI.X.SX32 R85, R104, R174, 0x1, P6 ;  /* 0x000000ae68557211 */ /* 0x000fe200030f0eff */
[----:B---3--:R-:W-:Y:S01]  /*18910*/  IMAD R87, R159, 0x2, R104 ;  /* 0x000000029f577824 */ /* 0x008fe200078e0268 */
[----:B------:R-:W-:-:S04]  /*18920*/  PRMT R104, R82, 0x7772, RZ ;  /* 0x0000777252687816 */ /* 0x000fc800000000ff */
[-C--:B------:R-:W-:Y:S01]  /*18930*/  IADD3 R86, P6, R87, R171.reuse, RZ ;  /* 0x000000ab57567210 */ /* 0x080fe20007fde0ff */
[----:B------:R0:W-:Y:S01]  /*18940*/  @P4 STG.E.U8 desc[UR16][R84.64], R104 ;  /* 0x0000006854004986 */ /* 0x0001e2000c101110 */
[----:B------:R-:W-:Y:S01]  /*18950*/  ISETP.LT.AND P3, PT, R191, UR4, !P0 ;  /* 0x00000004bf007c0c */ /* 0x000fe2000c761270 */
[----:B------:R-:W-:Y:S01]  /*18960*/  ULDC UR4, c[0x0][0x22c] ;  /* 0x00008b0000047ab9 */ /* 0x000fe20000000800 */
[----:B------:R-:W-:Y:S02]  /*18970*/  PRMT R105, R83, 0x7772, RZ ;  /* 0x0000777253697816 */ /* 0x000fe400000000ff */
[----:B------:R-:W-:Y:S01]  /*18980*/  ISETP.LT.AND P5, PT, R187, UR4, !P0 ;  /* 0x00000004bb007c0c */ /* 0x000fe2000c7a1270 */
[----:B------:R-:W-:Y:S01]  /*18990*/  ULDC UR4, c[0x0][0x22c] ;  /* 0x00008b0000047ab9 */ /* 0x000fe20000000800 */
[----:B0-----:R-:W-:Y:S01]  /*189a0*/  IMAD R85, R107, 0x2, R87 ;  /* 0x000000026b557824 */ /* 0x001fe200078e0257 */
[----:B------:R-:W-:Y:S01]  /*189b0*/  LEA.HI.X.SX32 R87, R87, R174, 0x1, P6 ;  /* 0x000000ae57577211 */ /* 0x000fe200030f0eff */
[----:B------:R-:W0:Y:S02]  /*189c0*/  LDC R107, c[0x0][0x248] ;  /* 0x00009200ff6b7b82 */ /* 0x000e240000000800 */
[----:B------:R-:W-:Y:S01]  /*189d0*/  IMAD R104, R158, 0x2, R85 ;  /* 0x000000029e687824 */ /* 0x000fe200078e0255 */
[----:B------:R-:W-:Y:S01]  /*189e0*/  IADD3 R84, P6, R85, R171, RZ ;  /* 0x000000ab55547210 */ /* 0x000fe20007fde0ff */
[----:B------:R2:W-:Y:S01]  /*189f0*/  @P1 STG.E.U8 desc[UR16][R86.64], R105 ;  /* 0x0000006956001986 */ /* 0x0005e2000c101110 */
[----:B------:R-:W-:-:S02]  /*18a00*/  PRMT R80, R80, 0x7773, RZ ;  /* 0x0000777350507816 */ /* 0x000fc400000000ff */
[-C--:B------:R-:W-:Y:S02]  /*18a10*/  LEA.HI.X.SX32 R85, R85, R174.reuse, 0x1, P6 ;  /* 0x000000ae55557211 */ /* 0x080fe400030f0eff */
[----:B------:R-:W-:Y:S02]  /*18a20*/  PRMT R81, R81, 0x7773, RZ ;  /* 0x0000777351517816 */ /* 0x000fe400000000ff */
[CC--:B--2---:R-:W-:Y:S01]  /*18a30*/  IADD3 R86, P1, R104.reuse, R171.reuse, RZ ;  /* 0x000000ab68567210 */ /* 0x0c4fe20007f3e0ff */
[----:B------:R-:W2:Y:S03]  /*18a40*/  LDC R105, c[0x0][0x248] ;  /* 0x00009200ff697b82 */ /* 0x000ea60000000800 */
[----:B------:R-:W-:Y:S01]  /*18a50*/  LEA.HI.X.SX32 R87, R104, R174, 0x1, P1 ;  /* 0x000000ae68577211 */ /* 0x000fe200008f0eff */
[----:B------:R-:W-:Y:S04]  /*18a60*/  @P3 STG.E.U8 desc[UR16][R84.64], R80 ;  /* 0x0000005054003986 */ /* 0x000fe8000c101110 */
[----:B------:R3:W-:Y:S01]  /*18a70*/  @P5 STG.E.U8 desc[UR16][R86.64], R81 ;  /* 0x0000005156005986 */ /* 0x0007e2000c101110 */
[----:B------:R-:W-:Y:S01]  /*18a80*/  ISETP.LT.AND P2, PT, R185, UR4, !P0 ;  /* 0x00000004b9007c0c */ /* 0x000fe2000c741270 */
[----:B------:R-:W-:Y:S01]  /*18a90*/  ULDC UR4, c[0x0][0x22c] ;  /* 0x00008b0000047ab9 */ /* 0x000fe20000000800 */
[----:B-1----:R-:W-:Y:S01]  /*18aa0*/  IMAD R104, R106, 0x2, R104 ;  /* 0x000000026a687824 */ /* 0x002fe200078e0268 */
[----:B------:R-:W-:Y:S01]  /*18ab0*/  ISETP.LT.AND P4, PT, R183, UR4, !P0 ;  /* 0x00000004b7007c0c */ /* 0x000fe2000c781270 */
[----:B------:R-:W-:Y:S01]  /*18ac0*/  ULDC UR4, c[0x0][0x22c] ;  /* 0x00008b0000047ab9 */ /* 0x000fe20000000800 */
[----:B------:R-:W1:Y:S08]  /*18ad0*/  LDC R106, c[0x0][0x248] ;  /* 0x00009200ff6a7b82 */ /* 0x000e700000000800 */
[----:B---3--:R-:W3:Y:S01]  /*18ae0*/  LDC R87, c[0x0][0x248] ;  /* 0x00009200ff577b82 */ /* 0x008ee20000000800 */
[----:B------:R-:W-:Y:S01]  /*18af0*/  VIADD R84, R0, 0x3e ;  /* 0x0000003e00547836 */ /* 0x000fe20000000000 */
[----:B------:R-:W-:Y:S01]  /*18b00*/  ISETP.LT.AND P1, PT, R178, UR4, !P0 ;  /* 0x00000004b2007c0c */ /* 0x000fe2000c721270 */
[----:B------:R-:W-:Y:S01]  /*18b10*/  ULDC UR4, c[0x0][0x248] ;  /* 0x0000920000047ab9 */ /* 0x000fe20000000800 */
[----:B------:R-:W-:-:S02]  /*18b20*/  IADD3 R80, P3, R104, R171, RZ ;  /* 0x000000ab68507210 */ /* 0x000fc40007f7e0ff */
[C---:B------:R-:W-:Y:S01]  /*18b30*/  ISETP.LT.AND P6, PT, R84.reuse, UR5, !P0 ;  /* 0x0000000554007c0c */ /* 0x040fe2000c7c1270 */
[----:B------:R-:W-:Y:S01]  /*18b40*/  IMAD R84, R84, UR4, RZ ;  /* 0x0000000454547c24 */ /* 0x000fe2000f8e02ff */
[-C--:B------:R-:W-:Y:S01]  /*18b50*/  LEA.HI.X.SX32 R81, R104, R174.reuse, 0x1, P3 ;  /* 0x000000ae68517211 */ /* 0x080fe200018f0eff */
[----:B------:R-:W-:Y:S01]  /*18b60*/  ULDC UR4, c[0x0][0x22c] ;  /* 0x00008b0000047ab9 */ /* 0x000fe20000000800 */
[----:B------:R-:W-:Y:S01]  /*18b70*/  PRMT R85, R82, 0x7773, RZ ;  /* 0x0000777352557816 */ /* 0x000fe200000000ff */
[----:B------:R-:W-:Y:S01]  /*18b80*/  ULDC UR5, c[0x0][0x22c] ;  /* 0x00008b0000057ab9 */ /* 0x000fe20000000800 */
[C---:B------:R-:W-:Y:S02]  /*18b90*/  IADD3 R82, P3, R84.reuse, R171, RZ ;  /* 0x000000ab54527210 */ /* 0x040fe40007f7e0ff */
[----:B------:R-:W-:Y:S02]  /*18ba0*/  PRMT R86, R83, 0x7773, RZ ;  /* 0x0000777353567816 */ /* 0x000fe400000000ff */
[----:B------:R-:W-:Y:S01]  /*18bb0*/  LEA.HI.X.SX32 R83, R84, R174, 0x1, P3 ;  /* 0x000000ae54537211 */ /* 0x000fe200018f0eff */
[----:B------:R2:W-:Y:S01]  /*18bc0*/  @P2 STG.E.U8 desc[UR16][R80.64], R85 ;  /* 0x0000005550002986 */ /* 0x0005e2000c101110 */
[----:B---3--:R-:W-:-:S02]  /*18bd0*/  IMAD R104, R87, 0x4, R104 ;  /* 0x0000000457687824 */ /* 0x008fc400078e0268 */
[----:B------:R-:W3:Y:S01]  /*18be0*/  LDC R87, c[0x0][0x248] ;  /* 0x00009200ff577b82 */ /* 0x000ee20000000800 */
[----:B------:R4:W-:Y:S01]  /*18bf0*/  @P6 STG.E.U8 desc[UR16][R82.64], R86 ;  /* 0x0000005652006986 */ /* 0x0009e2000c101110 */
[----:B--2---:R-:W-:Y:S01]  /*18c00*/  IMAD R81, R105, 0x2, R104 ;  /* 0x0000000269517824 */ /* 0x004fe200078e0268 */
[----:B------:R-:W-:Y:S01]  /*18c10*/  ISETP.LT.AND P5, PT, R176, UR6, !P0 ;  /* 0x00000006b0007c0c */ /* 0x000fe2000c7a1270 */
[----:B------:R-:W-:Y:S02]  /*18c20*/  ULDC UR6, c[0x0][0x22c] ;  /* 0x00008b0000067ab9 */ /* 0x000fe40000000800 */
[----:B0-----:R-:W-:Y:S02]  /*18c30*/  IMAD R85, R107, 0x2, R81 ;  /* 0x000000026b557824 */ /* 0x001fe400078e0251 */
[----:B------:R-:W0:Y:S01]  /*18c40*/  LDC R105, c[0x0][0x248] ;  /* 0x00009200ff697b82 */ /* 0x000e220000000800 */
[----:B----4-:R-:W-:Y:S02]  /*18c50*/  IADD3 R82, P6, R104, R171, RZ ;  /* 0x000000ab68527210 */ /* 0x010fe40007fde0ff */
[----:B------:R-:W-:-:S02]  /*18c60*/  PRMT R86, R76, 0x7770, RZ ;  /* 0x000077704c567816 */ /* 0x000fc400000000ff */
[-C--:B------:R-:W-:Y:S02]  /*18c70*/  LEA.HI.X.SX32 R83, R104, R174.reuse, 0x1, P6 ;  /* 0x000000ae68537211 */ /* 0x080fe400030f0eff */
[----:B------:R-:W-:Y:S02]  /*18c80*/  IADD3 R80, P6, R81, R171, RZ ;  /* 0x000000ab51507210 */ /* 0x000fe40007fde0ff */
[----:B------:R-:W-:Y:S01]  /*18c90*/  PRMT R84, R77, 0x7770, RZ ;  /* 0x000077704d547816 */ /* 0x000fe200000000ff */
[----:B------:R2:W-:Y:S01]  /*18ca0*/  @P4 STG.E.U8 desc[UR16][R82.64], R86 ;  /* 0x0000005652004986 */ /* 0x0005e2000c101110 */
[----:B------:R-:W-:-:S05]  /*18cb0*/  LEA.HI.X.SX32 R81, R81, R174, 0x1, P6 ;  /* 0x000000ae51517211 */ /* 0x000fca00030f0eff */
[----:B------:R4:W-:Y:S01]  /*18cc0*/  @P1 STG.E.U8 desc[UR16][R80.64], R84 ;  /* 0x0000005450001986 */ /* 0x0009e2000c101110 */
[C---:B--2---:R-:W-:Y:S01]  /*18cd0*/  IADD3 R82, P6, R85.reuse, R171, RZ ;  /* 0x000000ab55527210 */ /* 0x044fe20007fde0ff */
[----:B------:R-:W2:Y:S03]  /*18ce0*/  LDC R86, c[0x0][0x248] ;  /* 0x00009200ff567b82 */ /* 0x000ea60000000800 */
[----:B------:R-:W-:Y:S02]  /*18cf0*/  LEA.HI.X.SX32 R83, R85, R174, 0x1, P6 ;  /* 0x000000ae55537211 */ /* 0x000fe400030f0eff */
[----:B----4-:R-:W-:Y:S01]  /*18d00*/  PRMT R84, R78, 0x7770, RZ ;  /* 0x000077704e547816 */ /* 0x010fe200000000ff */
[----:B-1----:R-:W-:Y:S01]  /*18d10*/  IMAD R81, R106, 0x2, R85 ;  /* 0x000000026a517824 */ /* 0x002fe200078e0255 */
[----:B------:R-:W-:Y:S01]  /*18d20*/  ISETP.LT.AND P2, PT, R173, UR4, !P0 ;  /* 0x00000004ad007c0c */ /* 0x000fe2000c741270 */
[----:B------:R-:W-:-:S02]  /*18d30*/  ULDC UR4, c[0x0][0x22c] ;  /* 0x00008b0000047ab9 */ /* 0x000fc40000000800 */
[----:B------:R3:W-:Y:S01]  /*18d40*/  @P5 STG.E.U8 desc[UR16][R82.64], R84 ;  /* 0x0000005452005986 */ /* 0x0007e2000c101110 */
[----:B------:R-:W-:Y:S02]  /*18d50*/  IADD3 R80, P6, R81, R171, RZ ;  /* 0x000000ab51507210 */ /* 0x000fe40007fde0ff */
[----:B------:R-:W-:Y:S01]  /*18d60*/  ISETP.LT.AND P3, PT, R172, UR5, !P0 ;  /* 0x00000005ac007c0c */ /* 0x000fe2000c761270 */
[----:B------:R-:W-:Y:S01]  /*18d70*/  ULDC UR5, c[0x0][0x22c] ;  /* 0x00008b0000057ab9 */ /* 0x000fe20000000800 */
[----:B---3--:R-:W-:Y:S01]  /*18d80*/  IMAD R83, R87, 0x2, R81 ;  /* 0x0000000257537824 */ /* 0x008fe200078e0251 */
[----:B------:R-:W-:-:S04]  /*18d90*/  LEA.HI.X.SX32 R81, R81, R174, 0x1, P6 ;  /* 0x000000ae51517211 */ /* 0x000fc800030f0eff */
[----:B------:R-:W-:Y:S01]  /*18da0*/  IADD3 R82, P6, R83, R171, RZ ;  /* 0x000000ab53527210 */ /* 0x000fe20007fde0ff */
[----:B0-----:R-:W-:Y:S01]  /*18db0*/  IMAD R84, R105, 0x2, R83 ;  /* 0x0000000269547824 */ /* 0x001fe200078e0253 */
[----:B------:R-:W-:Y:S02]  /*18dc0*/  PRMT R85, R79, 0x7770, RZ ;  /* 0x000077704f557816 */ /* 0x000fe400000000ff */
[----:B------:R-:W-:Y:S02]  /*18dd0*/  LEA.HI.X.SX32 R83, R83, R174, 0x1, P6 ;  /* 0x000000ae53537211 */ /* 0x000fe400030f0eff */
[----:B------:R-:W-:Y:S02]  /*18de0*/  PRMT R105, R76, 0x7771, RZ ;  /* 0x000077714c697816 */ /* 0x000fe400000000ff */
[----:B------:R-:W-:Y:S01]  /*18df0*/  ISETP.LT.AND P4, PT, R170, UR4, !P0 ;  /* 0x00000004aa007c0c */ /* 0x000fe2000c781270 */
[----:B------:R0:W-:Y:S01]  /*18e00*/  @P2 STG.E.U8 desc[UR16][R80.64], R85 ;  /* 0x0000005550002986 */ /* 0x0001e2000c101110 */
[----:B------:R-:W-:-:S03]  /*18e10*/  ULDC UR4, c[0x0][0x22c] ;  /* 0x00008b0000047ab9 */ /* 0x000fc60000000800 */
[----:B------:R1:W-:Y:S01]  /*18e20*/  @P3 STG.E.U8 desc[UR16][R82.64], R105 ;  /* 0x0000006952003986 */ /* 0x0003e2000c101110 */
[----:B------:R-:W-:Y:S01]  /*18e30*/  PRMT R87, R77, 0x7771, RZ ;  /* 0x000077714d577816 */ /* 0x000fe200000000ff */
[----:B--2---:R-:W-:Y:S01]  /*18e40*/  IMAD R86, R86, 0x2, R84 ;  /* 0x0000000256567824 */ /* 0x004fe200078e0254 */
[C---:B0-----:R-:W-:Y:S01]  /*18e50*/  IADD3 R80, P2, R84.reuse, R171, RZ ;  /* 0x000000ab54507210 */ /* 0x041fe20007f5e0ff */
[----:B-1----:R-:W0:Y:S03]  /*18e60*/  LDC R83, c[0x0][0x248] ;  /* 0x00009200ff537b82 */ /* 0x002e260000000800 */
[----:B------:R-:W-:Y:S02]  /*18e70*/  LEA.HI.X.SX32 R81, R84, R174, 0x1, P2 ;  /* 0x000000ae54517211 */ /* 0x000fe400010f0eff */
[----:B------:R-:W-:Y:S01]  /*18e80*/  ISETP.LT.AND P1, PT, R168, UR4, !P0 ;  /* 0x00000004a8007c0c */ /* 0x000fe2000c721270 */
[----:B------:R-:W-:Y:S01]  /*18e90*/  ULDC UR4, c[0x0][0x22c] ;  /* 0x00008b0000047ab9 */ /* 0x000fe20000000800 */
[----:B------:R-:W-:Y:S01]  /*18ea0*/  VIADD R85, R0, 0x4e ;  /* 0x0000004e00557836 */ /* 0x000fe20000000000 */
[----:B------:R-:W1:Y:S01]  /*18eb0*/  LDC R82, c[0x0][0x248] ;  /* 0x00009200ff527b82 */ /* 0x000e620000000800 */
[----:B------:R-:W-:Y:S01]  /*18ec0*/  ISETP.LT.AND P5, PT, R166, UR4, !P0 ;  /* 0x00000004a6007c0c */ /* 0x000fe2000c7a1270 */
[----:B------:R2:W-:Y:S01]  /*18ed0*/  @P4 STG.E.U8 desc[UR16][R80.64], R87 ;  /* 0x0000005750004986 */ /* 0x0005e2000c101110 */
[----:B------:R-:W-:-:S02]  /*18ee0*/  ULDC UR4, c[0x0][0x22c] ;  /* 0x00008b0000047ab9 */ /* 0x000fc40000000800 */
[----:B------:R-:W-:Y:S01]  /*18ef0*/  ISETP.LT.AND P2, PT, R165, UR4, !P0 ;  /* 0x00000004a5007c0c */ /* 0x000fe2000c741270 */
[----:B------:R-:W-:Y:S01]  /*18f00*/  ULDC UR4, c[0x0][0x248] ;  /* 0x0000920000047ab9 */ /* 0x000fe20000000800 */
[C---:B------:R-:W-:Y:S01]  /*18f10*/  ISETP.LT.AND P6, PT, R85.reuse, UR5, !P0 ;  /* 0x0000000555007c0c */ /* 0x040fe2000c7c1270 */
[----:B------:R-:W-:Y:S01]  /*18f20*/  IMAD R85, R85, UR4, RZ ;  /* 0x0000000455557c24 */ /* 0x000fe2000f8e02ff */
[----:B------:R-:W-:Y:S01]  /*18f30*/  PRMT R105, R78, 0x7771, RZ ;  /* 0x000077714e697816 */ /* 0x000fe200000000ff */
[----:B------:R-:W3:Y:S01]  /*18f40*/  LDC R84, c[0x0][0x248] ;  /* 0x00009200ff547b82 */ /* 0x000ee20000000800 */
[----:B------:R-:W-:Y:S01]  /*18f50*/  PRMT R159, R79, 0x7771, RZ ;  /* 0x000077714f9f7816 */ /* 0x000fe200000000ff */
[----:B------:R-:W-:Y:S01]  /*18f60*/  ULDC UR4, c[0x0][0x22c] ;  /* 0x00008b0000047ab9 */ /* 0x000fe20000000800 */
[----:B--2---:R-:W-:Y:S01]  /*18f70*/  IADD3 R80, P3, R86, R171, RZ ;  /* 0x000000ab56507210 */ /* 0x004fe20007f7e0ff */
[----:B------:R-:W-:-:S04]  /*18f80*/  ULDC UR5, c[0x0][0x22c] ;  /* 0x00008b0000057ab9 */ /* 0x000fc80000000800 */
[----:B------:R-:W2:Y:S01]  /*18f90*/  LDC R87, c[0x0][0x248] ;  /* 0x00009200ff577b82 */ /* 0x000ea20000000800 */
[----:B------:R-:W-:-:S05]  /*18fa0*/  LEA.HI.X.SX32 R81, R86, R174, 0x1, P3 ;  /* 0x000000ae56517211 */ /* 0x000fca00018f0eff */
[----:B------:R4:W-:Y:S01]  /*18fb0*/  @P1 STG.E.U8 desc[UR16][R80.64], R105 ;  /* 0x0000006950001986 */ /* 0x0009e2000c101110 */
[----:B0-----:R-:W-:Y:S02]  /*18fc0*/  IMAD R83, R83, 0x4, R86 ;  /* 0x0000000453537824 */ /* 0x001fe400078e0256 */
[----:B------:R-:W0:Y:S01]  /*18fd0*/  LDC R86, c[0x0][0x248] ;  /* 0x00009200ff567b82 */ /* 0x000e220000000800 */
[----:B----4-:R-:W-:-:S04]  /*18fe0*/  IADD3 R80, P1, R85, R171, RZ ;  /* 0x000000ab55507210 */ /* 0x010fc80007f3e0ff */
[----:B------:R-:W-:-:S03]  /*18ff0*/  LEA.HI.X.SX32 R81, R85, R174, 0x1, P1 ;  /* 0x000000ae55517211 */ /* 0x000fc600008f0eff */
[----:B------:R-:W4:Y:S01]  /*19000*/  LDC R85, c[0x0][0x248] ;  /* 0x00009200ff557b82 */ /* 0x000f220000000800 */
[----:B-1----:R-:W-:Y:S01]  /*19010*/  IMAD R104, R82, 0x2, R83 ;  /* 0x0000000252687824 */ /* 0x002fe200078e0253 */
[----:B------:R1:W-:Y:S03]  /*19020*/  @P6 STG.E.U8 desc[UR16][R80.64], R159 ;  /* 0x0000009f50006986 */ /* 0x0003e6000c101110 */
[----:B--2---:R-:W-:Y:S01]  /*19030*/  IMAD R87, R87, 0x2, R104 ;  /* 0x0000000257577824 */ /* 0x004fe200078e0268 */
[----:B------:R-:W-:Y:S02]  /*19040*/  PRMT R107, R76, 0x7772, RZ ;  /* 0x000077724c6b7816 */ /* 0x000fe400000000ff */
[----:B-1----:R-:W-:-:S04]  /*19050*/  IADD3 R80, P6, R83, R171, RZ ;  /* 0x000000ab53507210 */ /* 0x002fc80007fde0ff */
[----:B------:R-:W-:Y:S02]  /*19060*/  LEA.HI.X.SX32 R81, R83, R174, 0x1, P6 ;  /* 0x000000ae53517211 */ /* 0x000fe400030f0eff */
[----:B------:R-:W-:-:S04]  /*19070*/  IADD3 R82, P6, R104, R171, RZ ;  /* 0x000000ab68527210 */ /* 0x000fc80007fde0ff */
[----:B------:R-:W-:Y:S01]  /*19080*/  LEA.HI.X.SX32 R83, R104, R174, 0x1, P6 ;  /* 0x000000ae68537211 */ /* 0x000fe200030f0eff */
[----:B---3--:R-:W-:Y:S02]  /*19090*/  IMAD R104, R84, 0x2, R87 ;  /* 0x0000000254687824 */ /* 0x008fe400078e0257 */
[----:B------:R-:W1:Y:S01]  /*190a0*/  LDC R84, c[0x0][0x248] ;  /* 0x00009200ff547b82 */ /* 0x000e620000000800 */
[----:B------:R-:W-:Y:S01]  /*190b0*/  PRMT R105, R77, 0x7772, RZ ;  /* 0x000077724d697816 */ /* 0x000fe200000000ff */
[----:B------:R2:W-:Y:S01]  /*190c0*/  @P5 STG.E.U8 desc[UR16][R80.64], R107 ;  /* 0x0000006b50005986 */ /* 0x0005e2000c101110 */
[----:B------:R-:W-:Y:S02]  /*190d0*/  ISETP.LT.AND P4, PT, R163, UR6, !P0 ;  /* 0x00000006a3007c0c */ /* 0x000fe4000c781270 */
[----:B------:R-:W-:Y:S01]  /*190e0*/  ISETP.LT.AND P1, PT, R164, UR4, !P0 ;  /* 0x00000004a4007c0c */ /* 0x000fe2000c721270 */
[----:B------:R3:W-:Y:S01]  /*190f0*/  @P2 STG.E.U8 desc[UR16][R82.64], R105 ;  /* 0x0000006952002986 */ /* 0x0007e2000c101110 */
[----:B------:R-:W-:Y:S01]  /*19100*/  ULDC UR4, c[0x0][0x22c] ;  /* 0x00008b0000047ab9 */ /* 0x000fe20000000800 */
[----:B----4-:R-:W-:Y:S01]  /*19110*/  IMAD R85, R85, 0x2, R104 ;  /* 0x0000000255557824 */ /* 0x010fe200078e0268 */
[----:B--2---:R-:W-:Y:S01]  /*19120*/  IADD3 R80, P6, R87, R171, RZ ;  /* 0x000000ab57507210 */ /* 0x004fe20007fde0ff */
[----:B------:R-:W-:-:S03]  /*19130*/  ULDC UR6, c[0x0][0x22c] ;  /* 0x00008b0000067ab9 */ /* 0x000fc60000000800 */
[-C--:B------:R-:W-:Y:S02]  /*19140*/  LEA.HI.X.SX32 R81, R87, R174.reuse, 0x1, P6 ;  /* 0x000000ae57517211 */ /* 0x080fe400030f0eff */
[----:B---3--:R-:W-:Y:S02]  /*19150*/  IADD3 R82, P6, R104, R171, RZ ;  /* 0x000000ab68527210 */ /* 0x008fe40007fde0ff */
[----:B------:R-:W-:Y:S01]  /*19160*/  ISETP.LT.AND P5, PT, R157, UR4, !P0 ;  /* 0x000000049d007c0c */ /* 0x000fe2000c7a1270 */
[----:B0-----:R-:W-:Y:S01]  /*19170*/  IMAD R87, R86, 0x2, R85 ;  /* 0x0000000256577824 */ /* 0x001fe200078e0255 */
[----:B------:R-:W-:Y:S01]  /*19180*/  PRMT R157, R78, 0x7772, RZ ;  /* 0x000077724e9d7816 */ /* 0x000fe200000000ff */
[----:B------:R-:W0:Y:S01]  /*19190*/  LDC R86, c[0x0][0x248] ;  /* 0x00009200ff567b82 */ /* 0x000e220000000800 */
[----:B------:R-:W-:Y:S01]  /*191a0*/  LEA.HI.X.SX32 R83, R104, R174, 0x1, P6 ;  /* 0x000000ae68537211 */ /* 0x000fe200030f0eff */
[----:B------:R-:W-:Y:S01]  /*191b0*/  ULDC UR4, c[0x0][0x22c] ;  /* 0x00008b0000047ab9 */ /* 0x000fe20000000800 */
[----:B------:R-:W-:-:S02]  /*191c0*/  PRMT R107, R79, 0x7772, RZ ;  /* 0x000077724f6b7816 */ /* 0x000fc400000000ff */
[----:B------:R-:W-:Y:S01]  /*191d0*/  ISETP.LT.AND P3, PT, R162, UR5, !P0 ;  /* 0x00000005a2007c0c */ /* 0x000fe2000c761270 */
[----:B------:R2:W-:Y:S01]  /*191e0*/  @P4 STG.E.U8 desc[UR16][R80.64], R157 ;  /* 0x0000009d50004986 */ /* 0x0005e2000c101110 */
[----:B------:R-:W-:Y:S01]  /*191f0*/  ISETP.LT.AND P2, PT, R155, UR4, !P0 ;  /* 0x000000049b007c0c */ /* 0x000fe2000c741270 */
[----:B------:R-:W3:Y:S01]  /*19200*/  LDC R104, c[0x0][0x248] ;  /* 0x00009200ff687b82 */ /* 0x000ee20000000800 */
[----:B------:R-:W-:Y:S01]  /*19210*/  ULDC UR4, c[0x0][0x22c] ;  /* 0x00008b0000047ab9 */ /* 0x000fe20000000800 */
[----:B------:R4:W-:Y:S01]  /*19220*/  @P1 STG.E.U8 desc[UR16][R82.64], R107 ;  /* 0x0000006b52001986 */ /* 0x0009e2000c101110 */
[----:B------:R-:W-:Y:S01]  /*19230*/  ISETP.LT.AND P4, PT, R154, UR4, !P0 ;  /* 0x000000049a007c0c */ /* 0x000fe2000c781270 */
[----:B------:R-:W-:Y:S01]  /*19240*/  ULDC UR4, c[0x0][0x22c] ;  /* 0x00008b0000047ab9 */ /* 0x000fe20000000800 */
[----:B------:R-:W-:Y:S01]  /*19250*/  PRMT R105, R76, 0x7773, RZ ;  /* 0x000077734c697816 */ /* 0x000fe200000000ff */
[----:B------:R-:W-:Y:S01]  /*19260*/  ULDC UR5, c[0x0][0x22c] ;  /* 0x00008b0000057ab9 */ /* 0x000fe20000000800 */
[----:B--2---:R-:W-:-:S02]  /*19270*/  IADD3 R80, P6, R85, R171, RZ ;  /* 0x000000ab55507210 */ /* 0x004fc40007fde0ff */
[-C--:B----4-:R-:W-:Y:S01]  /*19280*/  IADD3 R82, P1, R87, R171.reuse, RZ ;  /* 0x000000ab57527210 */ /* 0x090fe20007f3e0ff */
[----:B------:R-:W2:Y:S01]  /*19290*/  LDC R107, c[0x0][0x248] ;  /* 0x00009200ff6b7b82 */ /* 0x000ea20000000800 */
[-C--:B------:R-:W-:Y:S02]  /*192a0*/  LEA.HI.X.SX32 R81, R85, R174.reuse, 0x1, P6 ;  /* 0x000000ae55517211 */ /* 0x080fe400030f0eff */
[----:B------:R-:W-:Y:S01]  /*192b0*/  LEA.HI.X.SX32 R83, R87, R174, 0x1, P1 ;  /* 0x000000ae57537211 */ /* 0x000fe200008f0eff */
[----:B-1----:R-:W-:Y:S01]  /*192c0*/  IMAD R87, R84, 0x2, R87 ;  /* 0x0000000254577824 */ /* 0x002fe200078e0257 */
[----:B------:R-:W-:Y:S01]  /*192d0*/  PRMT R85, R77, 0x7773, RZ ;  /* 0x000077734d557816 */ /* 0x000fe200000000ff */
[----:B------:R-:W-:Y:S01]  /*192e0*/  VIADD R77, R0, 0x5e ;  /* 0x0000005e004d7836 */ /* 0x000fe20000000000 */
[----:B------:R-:W-:Y:S01]  /*192f0*/  ISETP.LT.AND P1, PT, R156, UR4, !P0 ;  /* 0x000000049c007c0c */ /* 0x000fe2000c721270 */
[----:B------:R-:W1:Y:S01]  /*19300*/  LDC R84, c[0x0][0x248] ;  /* 0x00009200ff547b82 */ /* 0x000e620000000800 */
[----:B------:R-:W-:Y:S01]  /*19310*/  ULDC UR4, c[0x0][0x248] ;  /* 0x0000920000047ab9 */ /* 0x000fe20000000800 */
[----:B------:R4:W-:Y:S01]  /*19320*/  @P3 STG.E.U8 desc[UR16][R80.64], R105 ;  /* 0x0000006950003986 */ /* 0x0009e2000c101110 */
[----:B------:R-:W-:-:S02]  /*19330*/  IADD3 R76, P3, R87, R171, RZ ;  /* 0x000000ab574c7210 */ /* 0x000fc40007f7e0ff */
[C---:B------:R-:W-:Y:S01]  /*19340*/  ISETP.LT.AND P6, PT, R77.reuse, UR5, !P0 ;  /* 0x000000054d007c0c */ /* 0x040fe2000c7c1270 */
[----:B------:R0:W-:Y:S01]  /*19350*/  @P5 STG.E.U8 desc[UR16][R82.64], R85 ;  /* 0x0000005552005986 */ /* 0x0001e2000c101110 */
[----:B------:R-:W-:Y:S01]  /*19360*/  ULDC UR5, c[0x0][0x22c] ;  /* 0x00008b0000057ab9 */ /* 0x000fe20000000800 */
[----:B----4-:R-:W-:Y:S01]  /*19370*/  IMAD R81, R77, UR4, RZ ;  /* 0x000000044d517c24 */ /* 0x010fe2000f8e02ff */
[----:B------:R-:W4:Y:S01]  /*19380*/  LDC R80, c[0x0][0x248] ;  /* 0x00009200ff507b82 */ /* 0x000f220000000800 */
[-C--:B------:R-:W-:Y:S02]  /*19390*/  LEA.HI.X.SX32 R77, R87, R174.reuse, 0x1, P3 ;  /* 0x000000ae574d7211 */ /* 0x080fe400018f0eff */
[----:B0-----:R-:W-:Y:S01]  /*193a0*/  PRMT R83, R78, 0x7773, RZ ;  /* 0x000077734e537816 */ /* 0x001fe200000000ff */
[----:B------:R-:W-:Y:S01]  /*193b0*/  ULDC UR4, c[0x0][0x22c] ;  /* 0x00008b0000047ab9 */ /* 0x000fe20000000800 */
[----:B------:R-:W-:Y:S02]  /*193c0*/  IADD3 R78, P3, R81, R171, RZ ;  /* 0x000000ab514e7210 */ /* 0x000fe40007f7e0ff */
[----:B------:R-:W-:Y:S01]  /*193d0*/  PRMT R85, R79, 0x7773, RZ ;  /* 0x000077734f557816 */ /* 0x000fe200000000ff */
[----:B------:R-:W-:Y:S01]  /*193e0*/  IMAD R87, R86, 0x4, R87 ;  /* 0x0000000456577824 */ /* 0x000fe200078e0257 */
[----:B------:R-:W-:Y:S01]  /*193f0*/  LEA.HI.X.SX32 R79, R81, R174, 0x1, P3 ;  /* 0x000000ae514f7211 */ /* 0x000fe200018f0eff */
[----:B------:R-:W0:Y:S01]  /*19400*/  LDC R82, c[0x0][0x248] ;  /* 0x00009200ff527b82 */ /* 0x000e220000000800 */
[----:B------:R1:W-:Y:S01]  /*19410*/  @P2 STG.E.U8 desc[UR16][R76.64], R83 ;  /* 0x000000534c002986 */ /* 0x0003e2000c101110 */
[----:B---3--:R-:W-:-:S03]  /*19420*/  IMAD R81, R104, 0x2, R87 ;  /* 0x0000000268517824 */ /* 0x008fc600078e0257 */
[----:B------:R3:W-:Y:S01]  /*19430*/  @P6 STG.E.U8 desc[UR16][R78.64], R85 ;  /* 0x000000554e006986 */ /* 0x0007e2000c101110 */
[----:B------:R-:W-:Y:S02]  /*19440*/  PRMT R105, R72, 0x7770, RZ ;  /* 0x0000777048697816 */ /* 0x000fe400000000ff */
[----:B------:R-:W-:Y:S01]  /*19450*/  ISETP.LT.AND P3, PT, R151, UR5, !P0 ;  /* 0x0000000597007c0c */ /* 0x000fe2000c761270 */
[----:B------:R-:W0:Y:S01]  /*19460*/  LDC R86, c[0x0][0x248] ;  /* 0x00009200ff567b82 */ /* 0x000e220000000800 */
[----:B------:R-:W-:Y:S01]  /*19470*/  ISETP.LT.AND P5, PT, R153, UR6, !P0 ;  /* 0x0000000699007c0c */ /* 0x000fe2000c7a1270 */
[----:B------:R-:W-:Y:S01]  /*19480*/  ULDC UR5, c[0x0][0x22c] ;  /* 0x00008b0000057ab9 */ /* 0x000fe20000000800 */
[----:B------:R-:W-:Y:S01]  /*19490*/  ISETP.LT.AND P2, PT, R152, UR4, !P0 ;  /* 0x0000000498007c0c */ /* 0x000fe2000c741270 */
[----:B-1----:R-:W-:Y:S01]  /*194a0*/  IMAD R83, R84, 0x2, R81 ;  /* 0x0000000254537824 */ /* 0x002fe200078e0251 */
[C---:B------:R-:W-:Y:S01]  /*194b0*/  IADD3 R76, P6, R87.reuse, R171, RZ ;  /* 0x000000ab574c7210 */ /* 0x040fe20007fde0ff */
[----:B------:R-:W-:Y:S01]  /*194c0*/  ULDC UR4, c[0x0][0x22c] ;  /* 0x00008b0000047ab9 */ /* 0x000fe20000000800 */
[----:B------:R-:W-:Y:S01]  /*194d0*/  ULDC UR6, c[0x0][0x22c] ;  /* 0x00008b0000067ab9 */ /* 0x000fe20000000800 */
[----:B------:R-:W1:Y:S01]  /*194e0*/  LDC R151, c[0x0][0x248] ;  /* 0x00009200ff977b82 */ /* 0x000e620000000800 */
[----:B------:R-:W-:-:S02]  /*194f0*/  LEA.HI.X.SX32 R77, R87, R174, 0x1, P6 ;  /* 0x000000ae574d7211 */ /* 0x000fc400030f0eff */
[-C--:B---3--:R-:W-:Y:S01]  /*19500*/  IADD3 R78, P6, R81, R171.reuse, RZ ;  /* 0x000000ab514e7210 */ /* 0x088fe20007fde0ff */
[----:B----4-:R-:W-:Y:S01]  /*19510*/  IMAD R80, R80, 0x2, R83 ;  /* 0x0000000250507824 */ /* 0x010fe200078e0253 */
[----:B------:R-:W-:Y:S01]  /*19520*/  PRMT R87, R73, 0x7770, RZ ;  /* 0x0000777049577816 */ /* 0x000fe200000000ff */
[----:B------:R3:W-:Y:S01]  /*19530*/  @P4 STG.E.U8 desc[UR16][R76.64], R105 ;  /* 0x000000694c004986 */ /* 0x0007e2000c101110 */
[----:B------:R-:W-:Y:S01]  /*19540*/  LEA.HI.X.SX32 R79, R81, R174, 0x1, P6 ;  /* 0x000000ae514f7211 */ /* 0x000fe200030f0eff */
[----:B--2---:R-:W-:Y:S01]  /*19550*/  IMAD R81, R107, 0x2, R80 ;  /* 0x000000026b517824 */ /* 0x004fe200078e0250 */
[----:B------:R-:W-:Y:S01]  /*19560*/  ISETP.LT.AND P4, PT, R150, UR4, !P0 ;  /* 0x0000000496007c0c */ /* 0x000fe2000c781270 */
[----:B------:R-:W-:Y:S01]  /*19570*/  ULDC UR4, c[0x0][0x22c] ;  /* 0x00008b0000047ab9 */ /* 0x000fe20000000800 */
[----:B------:R-:W-:Y:S01]  /*19580*/  PRMT R85, R72, 0x7771, RZ ;  /* 0x0000777148557816 */ /* 0x000fe200000000ff */
[----:B------:R2:W-:Y:S01]  /*19590*/  @P1 STG.E.U8 desc[UR16][R78.64], R87 ;  /* 0x000000574e001986 */ /* 0x0005e2000c101110 */
[----:B------:R-:W4:Y:S01]  /*195a0*/  LDC R84, c[0x0][0x248] ;  /* 0x00009200ff547b82 */ /* 0x000f220000000800 */
[----:B---3--:R-:W-:-:S07]  /*195b0*/  IADD3 R76, P6, R83, R171, RZ ;  /* 0x000000ab534c7210 */ /* 0x008fce0007fde0ff */
[----:B------:R-:W3:Y:S01]  /*195c0*/  LDC R105, c[0x0][0x248] ;  /* 0x00009200ff697b82 */ /* 0x000ee20000000800 */
[-C--:B------:R-:W-:Y:S02]  /*195d0*/  LEA.HI.X.SX32 R77, R83, R174.reuse, 0x1, P6 ;  /* 0x000000ae534d7211 */ /* 0x080fe400030f0eff */
[-C--:B--2---:R-:W-:Y:S02]  /*195e0*/  IADD3 R78, P6, R80, R171.reuse, RZ ;  /* 0x000000ab504e7210 */ /* 0x084fe40007fde0ff */
[----:B------:R-:W-:Y:S02]  /*195f0*/  PRMT R83, R74, 0x7770, RZ ;  /* 0x000077704a537816 */ /* 0x000fe400000000ff */
[----:B------:R-:W-:Y:S01]  /*19600*/  LEA.HI.X.SX32 R79, R80, R174, 0x1, P6 ;  /* 0x000000ae504f7211 */ /* 0x000fe200030f0eff */
[----:B0-----:R-:W-:Y:S01]  /*19610*/  IMAD R80, R82, 0x2, R81 ;  /* 0x0000000252507824 */ /* 0x001fe200078e0251 */
[----:B------:R-:W0:Y:S01]  /*19620*/  LDC R107, c[0x0][0x248] ;  /* 0x00009200ff6b7b82 */ /* 0x000e220000000800 */
[----:B------:R-:W-:Y:S01]  /*19630*/  PRMT R87, R75, 0x7770, RZ ;  /* 0x000077704b577816 */ /* 0x000fe200000000ff */
[----:B------:R2:W-:Y:S06]  /*19640*/  @P5 STG.E.U8 desc[UR16][R76.64], R83 ;  /* 0x000000534c005986 */ /* 0x0005ec000c101110 */
[----:B------:R-:W4:Y:S01]  /*19650*/  LDC R82, c[0x0][0x248] ;  /* 0x00009200ff527b82 */ /* 0x000f220000000800 */
[----:B------:R1:W-:Y:S01]  /*19660*/  @P2 STG.E.U8 desc[UR16][R78.64], R87 ;  /* 0x000000574e002986 */ /* 0x0003e2000c101110 */
[----:B--2---:R-:W-:-:S02]  /*19670*/  IADD3 R76, P6, R81, R171, RZ ;  /* 0x000000ab514c7210 */ /* 0x004fc40007fde0ff */
[----:B------:R-:W-:Y:S01]  /*19680*/  ISETP.LT.AND P1, PT, R148, UR4, !P0 ;  /* 0x0000000494007c0c */ /* 0x000fe2000c721270 */
[----:B------:R-:W-:Y:S01]  /*19690*/  ULDC UR4, c[0x0][0x22c] ;  /* 0x00008b0000047ab9 */ /* 0x000fe20000000800 */
[-C--:B------:R-:W-:Y:S01]  /*196a0*/  LEA.HI.X.SX32 R77, R81, R174.reuse, 0x1, P6 ;  /* 0x000000ae514d7211 */ /* 0x080fe200030f0eff */
[----:B-1----:R-:W-:Y:S01]  /*196b0*/  IMAD R81, R151, 0x2, R80 ;  /* 0x0000000297517824 */ /* 0x002fe200078e0250 */
[C---:B------:R-:W-:Y:S02]  /*196c0*/  IADD3 R78, P2, R80.reuse, R171, RZ ;  /* 0x000000ab504e7210 */ /* 0x040fe40007f5e0ff */
[----:B------:R-:W-:Y:S01]  /*196d0*/  PRMT R83, R73, 0x7771, RZ ;  /* 0x0000777149537816 */ /* 0x000fe200000000ff */
[----:B------:R1:W-:Y:S01]  /*196e0*/  @P3 STG.E.U8 desc[UR16][R76.64], R85 ;  /* 0x000000554c003986 */ /* 0x0003e2000c101110 */
[----:B------:R-:W-:Y:S01]  /*196f0*/  LEA.HI.X.SX32 R79, R80, R174, 0x1, P2 ;  /* 0x000000ae504f7211 */ /* 0x000fe200010f0eff */
[----:B------:R-:W-:Y:S01]  /*19700*/  VIADD R80, R0, 0x6e ;  /* 0x0000006e00507836 */ /* 0x000fe20000000000 */
[----:B------:R-:W-:Y:S01]  /*19710*/  ISETP.LT.AND P5, PT, R144, UR4, !P0 ;  /* 0x0000000490007c0c */ /* 0x000fe2000c7a1270 */
[----:B------:R-:W-:-:S02]  /*19720*/  ULDC UR4, c[0x0][0x22c] ;  /* 0x00008b0000047ab9 */ /* 0x000fc40000000800 */
[----:B------:R-:W-:Y:S01]  /*19730*/  ISETP.LT.AND P2, PT, R149, UR4, !P0 ;  /* 0x0000000495007c0c */ /* 0x000fe2000c741270 */
[----:B------:R2:W-:Y:S01]  /*19740*/  @P4 STG.E.U8 desc[UR16][R78.64], R83 ;  /* 0x000000534e004986 */ /* 0x0005e2000c101110 */
[----:B------:R-:W-:Y:S01]  /*19750*/  ULDC UR4, c[0x0][0x248] ;  /* 0x0000920000047ab9 */ /* 0x000fe20000000800 */
[CC--:B-1----:R-:W-:Y:S02]  /*19760*/  IADD3 R76, P3, R81.reuse, R171.reuse, RZ ;  /* 0x000000ab514c7210 */ /* 0x0c2fe40007f7e0ff */
[C---:B------:R-:W-:Y:S01]  /*19770*/  ISETP.LT.AND P6, PT, R80.reuse, UR5, !P0 ;  /* 0x0000000550007c0c */ /* 0x040fe2000c7c1270 */
[----:B------:R-:W-:Y:S01]  /*19780*/  IMAD R80, R80, UR4, RZ ;  /* 0x0000000450507c24 */ /* 0x000fe2000f8e02ff */
[----:B------:R-:W-:Y:S02]  /*19790*/  LEA.HI.X.SX32 R77, R81, R174, 0x1, P3 ;  /* 0x000000ae514d7211 */ /* 0x000fe400018f0eff */
[----:B--2---:R-:W-:Y:S01]  /*197a0*/  PRMT R79, R74, 0x7771, RZ ;  /* 0x000077714a4f7816 */ /* 0x004fe200000000ff */
[----:B----4-:R-:W-:Y:S01]  /*197b0*/  IMAD R81, R82, 0x4, R81 ;  /* 0x0000000452517824 */ /* 0x010fe200078e0251 */
[----:B------:R-:W-:Y:S01]  /*197c0*/  PRMT R83, R75, 0x7771, RZ ;  /* 0x000077714b537816 */ /* 0x000fe200000000ff */
[----:B------:R-:W1:Y:S01]  /*197d0*/  LDC R82, c[0x0][0x248] ;  /* 0x00009200ff527b82 */ /* 0x000e620000000800 */
[----:B------:R-:W-:Y:S01]  /*197e0*/  PRMT R87, R72, 0x7772, RZ ;  /* 0x0000777248577816 */ /* 0x000fe200000000ff */
[----:B------:R2:W-:Y:S01]  /*197f0*/  @P1 STG.E.U8 desc[UR16][R76.64], R79 ;  /* 0x0000004f4c001986 */ /* 0x0005e2000c101110 */
[----:B------:R-:W-:Y:S01]  /*19800*/  ISETP.LT.AND P4, PT, R146, UR6, !P0 ;  /* 0x0000000692007c0c */ /* 0x000fe2000c781270 */
[----:B------:R-:W-:Y:S01]  /*19810*/  ULDC UR4, c[0x0][0x22c] ;  /* 0x00008b0000047ab9 */ /* 0x000fe20000000800 */
[----:B------:R-:W-:Y:S01]  /*19820*/  PRMT R85, R73, 0x7772, RZ ;  /* 0x0000777249557816 */ /* 0x000fe200000000ff */
[----:B------:R-:W-:Y:S01]  /*19830*/  ULDC UR5, c[0x0][0x22c] ;  /* 0x00008b0000057ab9 */ /* 0x000fe20000000800 */
[----:B------:R-:W-:Y:S01]  /*19840*/  ULDC UR6, c[0x0][0x22c] ;  /* 0x00008b0000067ab9 */ /* 0x000fe20000000800 */
[----:B--2---:R-:W-:-:S04]  /*19850*/  IADD3 R76, P1, R80, R171, RZ ;  /* 0x000000ab504c7210 */ /* 0x004fc80007f3e0ff */
[----:B------:R-:W-:Y:S01]  /*19860*/  LEA.HI.X.SX32 R77, R80, R174, 0x1, P1 ;  /* 0x000000ae504d7211 */ /* 0x000fe200008f0eff */
[----:B------:R-:W-:Y:S02]  /*19870*/  IMAD R79, R84, 0x2, R81 ;  /* 0x00000002544f7824 */ /* 0x000fe400078e0251 */
[----:B------:R-:W2:Y:S02]  /*19880*/  LDC R84, c[0x0][0x248] ;  /* 0x00009200ff547b82 */ /* 0x000ea40000000800 */
[----:B------:R4:W-:Y:S01]  /*19890*/  @P6 STG.E.U8 desc[UR16][R76.64], R83 ;  /* 0x000000534c006986 */ /* 0x0009e2000c101110 */
[----:B------:R-:W-:Y:S01]  /*198a0*/  IMAD R80, R86, 0x2, R79 ;  /* 0x0000000256507824 */ /* 0x000fe200078e024f */
[----:B----4-:R-:W-:-:S04]  /*198b0*/  IADD3 R76, P6, R81, R171, RZ ;  /* 0x000000ab514c7210 */ /* 0x010fc80007fde0ff */
[-C--:B------:R-:W-:Y:S02]  /*198c0*/  LEA.HI.X.SX32 R77, R81, R174.reuse, 0x1, P6 ;  /* 0x000000ae514d7211 */ /* 0x080fe400030f0eff */
[----:B------:R-:W-:Y:S01]  /*198d0*/  IADD3 R78, P6, R79, R171, RZ ;  /* 0x000000ab4f4e7210 */ /* 0x000fe20007fde0ff */
[----:B---3--:R-:W-:Y:S02]  /*198e0*/  IMAD R81, R105, 0x2, R80 ;  /* 0x0000000269517824 */ /* 0x008fe400078e0250 */
[----:B------:R3:W-:Y:S01]  /*198f0*/  @P5 STG.E.U8 desc[UR16][R76.64], R87 ;  /* 0x000000574c005986 */ /* 0x0007e2000c101110 */
[----:B------:R-:W-:Y:S02]  /*19900*/  LEA.HI.X.SX32 R79, R79, R174, 0x1, P6 ;  /* 0x000000ae4f4f7211 */ /* 0x000fe400030f0eff */
[----:B------:R-:W-:-:S03]  /*19910*/  PRMT R83, R74, 0x7772, RZ ;  /* 0x000077724a537816 */ /* 0x000fc600000000ff */
[----:B------:R4:W-:Y:S01]  /*19920*/  @P2 STG.E.U8 desc[UR16][R78.64], R85 ;  /* 0x000000554e002986 */ /* 0x0009e2000c101110 */
[----:B---3--:R-:W-:-:S04]  /*19930*/  IADD3 R76, P6, R80, R171, RZ ;  /* 0x000000ab504c7210 */ /* 0x008fc80007fde0ff */
[-C--:B------:R-:W-:Y:S01]  /*19940*/  LEA.HI.X.SX32 R77, R80, R174.reuse, 0x1, P6 ;  /* 0x000000ae504d7211 */ /* 0x080fe200030f0eff */
[----:B-1----:R-:W-:Y:S01]  /*19950*/  IMAD R80, R82, 0x2, R81 ;  /* 0x0000000252507824 */ /* 0x002fe200078e0251 */
[-C--:B----4-:R-:W-:Y:S01]  /*19960*/  IADD3 R78, P6, R81, R171.reuse, RZ ;  /* 0x000000ab514e7210 */ /* 0x090fe20007fde0ff */
[----:B------:R-:W1:Y:S01]  /*19970*/  LDC R82, c[0x0][0x248] ;  /* 0x00009200ff527b82 */ /* 0x000e620000000800 */
[----:B------:R-:W-:Y:S01]  /*19980*/  ISETP.LT.AND P1, PT, R147, UR4, !P0 ;  /* 0x0000000493007c0c */ /* 0x000fe2000c721270 */
[----:B------:R3:W-:Y:S01]  /*19990*/  @P4 STG.E.U8 desc[UR16][R76.64], R83 ;  /* 0x000000534c004986 */ /* 0x0007e2000c101110 */
[----:B------:R-:W-:Y:S01]  /*199a0*/  LEA.HI.X.SX32 R79, R81, R174, 0x1, P6 ;  /* 0x000000ae514f7211 */ /* 0x000fe200030f0eff */
[----:B0-----:R-:W-:Y:S01]  /*199b0*/  IMAD R81, R107, 0x2, R80 ;  /* 0x000000026b517824 */ /* 0x001fe200078e0250 */
[----:B------:R-:W-:Y:S01]  /*199c0*/  PRMT R87, R75, 0x7772, RZ ;  /* 0x000077724b577816 */ /* 0x000fe200000000ff */
[----:B------:R-:W-:Y:S01]  /*199d0*/  ULDC UR4, c[0x0][0x22c] ;  /* 0x00008b0000047ab9 */ /* 0x000fe20000000800 */
[----:B------:R-:W-:Y:S01]  /*199e0*/  ISETP.LT.AND P3, PT, R145, UR5, !P0 ;  /* 0x0000000591007c0c */ /* 0x000fe2000c761270 */
[----:B------:R-:W-:Y:S01]  /*199f0*/  ULDC UR5, c[0x0][0x22c] ;  /* 0x00008b0000057ab9 */ /* 0x000fe20000000800 */
[----:B---3--:R-:W-:-:S04]  /*19a00*/  IADD3 R76, P6, R80, R171, RZ ;  /* 0x000000ab504c7210 */ /* 0x008fc80007fde0ff */
[----:B------:R-:W-:Y:S02]  /*19a10*/  LEA.HI.X.SX32 R77, R80, R174, 0x1, P6 ;  /* 0x000000ae504d7211 */ /* 0x000fe400030f0eff */
[----:B------:R-:W0:Y:S01]  /*19a20*/  LDC R80, c[0x0][0x248] ;  /* 0x00009200ff507b82 */ /* 0x000e220000000800 */
[----:B------:R-:W-:Y:S01]  /*19a30*/  ISETP.LT.AND P5, PT, R143, UR4, !P0 ;  /* 0x000000048f007c0c */ /* 0x000fe2000c7a1270 */
[----:B------:R-:W-:Y:S01]  /*19a40*/  ULDC UR4, c[0x0][0x22c] ;  /* 0x00008b0000047ab9 */ /* 0x000fe20000000800 */
[----:B------:R3:W-:Y:S01]  /*19a50*/  @P1 STG.E.U8 desc[UR16][R78.64], R87 ;  /* 0x000000574e001986 */ /* 0x0007e2000c101110 */
[----:B------:R-:W-:Y:S01]  /*19a60*/  ISETP.LT.AND P2, PT, R141, UR4, !P0 ;  /* 0x000000048d007c0c */ /* 0x000fe2000c741270 */
[----:B------:R-:W-:Y:S01]  /*19a70*/  ULDC UR4, c[0x0][0x22c] ;  /* 0x00008b0000047ab9 */ /* 0x000fe20000000800 */
[----:B------:R-:W-:Y:S02]  /*19a80*/  PRMT R85, R72, 0x7773, RZ ;  /* 0x0000777348557816 */ /* 0x000fe400000000ff */
[----:B------:R-:W-:Y:S01]  /*19a90*/  ISETP.LT.AND P4, PT, R140, UR4, !P0 ;  /* 0x000000048c007c0c */ /* 0x000fe2000c781270 */
[----:B------:R-:W-:Y:S01]  /*19aa0*/  ULDC UR4, c[0x0][0x22c] ;  /* 0x00008b0000047ab9 */ /* 0x000fe20000000800 */
[----:B------:R-:W-:-:S02]  /*19ab0*/  PRMT R83, R73, 0x7773, RZ ;  /* 0x0000777349537816 */ /* 0x000fc400000000ff */
[CC--:B---3--:R-:W-:Y:S01]  /*19ac0*/  IADD3 R78, P1, R81.reuse, R171.reuse, RZ ;  /* 0x000000ab514e7210 */ /* 0x0c8fe20007f3e0ff */
[----:B------:R-:W3:Y:S01]  /*19ad0*/  LDC R87, c[0x0][0x248] ;  /* 0x00009200ff577b82 */ /* 0x000ee20000000800 */
[----:B------:R-:W-:Y:S02]  /*19ae0*/  VIADD R73, R0, 0x7e ;  /* 0x0000007e00497836 */ /* 0x000fe40000000000 */
[----:B------:R-:W-:Y:S01]  /*19af0*/  LEA.HI.X.SX32 R79, R81, R174, 0x1, P1 ;  /* 0x000000ae514f7211 */ /* 0x000fe200008f0eff */
[----:B--2---:R-:W-:Y:S01]  /*19b00*/  IMAD R81, R84, 0x2, R81 ;  /* 0x0000000254517824 */ /* 0x004fe200078e0251 */
[----:B------:R-:W-:Y:S01]  /*19b10*/  ISETP.LT.AND P1, PT, R142, UR4, !P0 ;  /* 0x000000048e007c0c */ /* 0x000fe2000c721270 */
[----:B------:R-:W-:Y:S01]  /*19b20*/  ULDC UR4, c[0x0][0x248] ;  /* 0x0000920000047ab9 */ /* 0x000fe20000000800 */
[----:B------:R2:W-:Y:S01]  /*19b30*/  @P3 STG.E.U8 desc[UR16][R76.64], R85 ;  /* 0x000000554c003986 */ /* 0x0005e2000c101110 */
[----:B------:R-:W-:Y:S01]  /*19b40*/  ISETP.LT.AND P6, PT, R73, UR5, !P0 ;  /* 0x0000000549007c0c */ /* 0x000fe2000c7c1270 */
[----:B------:R-:W-:Y:S01]  /*19b50*/  ULDC UR5, c[0x0][0x22c] ;  /* 0x00008b0000057ab9 */ /* 0x000fe20000000800 */
[----:B------:R-:W-:Y:S01]  /*19b60*/  IADD3 R72, P3, R81, R171, RZ ;  /* 0x000000ab51487210 */ /* 0x000fe20007f7e0ff */
[----:B------:R4:W-:Y:S01]  /*19b70*/  @P5 STG.E.U8 desc[UR16][R78.64], R83 ;  /* 0x000000534e005986 */ /* 0x0009e2000c101110 */
[----:B--2---:R-:W-:-:S02]  /*19b80*/  IMAD R76, R73, UR4, RZ ;  /* 0x00000004494c7c24 */ /* 0x004fc4000f8e02ff */
[----:B------:R-:W-:Y:S01]  /*19b90*/  LEA.HI.X.SX32 R73, R81, R174, 0x1, P3 ;  /* 0x000000ae51497211 */ /* 0x000fe200018f0eff */
[----:B------:R-:W2:Y:S01]  /*19ba0*/  LDC R85, c[0x0][0x248] ;  /* 0x00009200ff557b82 */ /* 0x000ea20000000800 */
[----:B------:R-:W-:Y:S01]  /*19bb0*/  PRMT R77, R74, 0x7773, RZ ;  /* 0x000077734a4d7816 */ /* 0x000fe200000000ff */
[----:B------:R-:W-:Y:S01]  /*19bc0*/  ULDC UR4, c[0x0][0x22c] ;  /* 0x00008b0000047ab9 */ /* 0x000fe20000000800 */
[----:B------:R-:W-:-:S05]  /*19bd0*/  IADD3 R74, P3, R76, R171, RZ ;  /* 0x000000ab4c4a7210 */ /* 0x000fca0007f7e0ff */
[----:B----4-:R-:W4:Y:S01]  /*19be0*/  LDC R78, c[0x0][0x248] ;  /* 0x00009200ff4e7b82 */ /* 0x010f220000000800 */
[----:B------:R-:W-:Y:S01]  /*19bf0*/  PRMT R79, R75, 0x7773, RZ ;  /* 0x000077734b4f7816 */ /* 0x000fe200000000ff */
[----:B0-----:R-:W-:Y:S01]  /*19c00*/  IMAD R81, R80, 0x4, R81 ;  /* 0x0000000450517824 */ /* 0x001fe200078e0251 */
[----:B------:R-:W-:Y:S01]  /*19c10*/  LEA.HI.X.SX32 R75, R76, R174, 0x1, P3 ;  /* 0x000000ae4c4b7211 */ /* 0x000fe200018f0eff */
[----:B------:R0:W-:Y:S02]  /*19c20*/  @P2 STG.E.U8 desc[UR16][R72.64], R77 ;  /* 0x0000004d48002986 */ /* 0x0001e4000c101110 */
[----:B-1----:R-:W-:Y:S02]  /*19c30*/  IMAD R76, R82, 0x2, R81 ;  /* 0x00000002524c7824 */ /* 0x002fe400078e0251 */
[----:B------:R-:W1:Y:S01]  /*19c40*/  LDC R80, c[0x0][0x248] ;  /* 0x00009200ff507b82 */ /* 0x000e620000000800 */
[----:B------:R3:W-:Y:S01]  /*19c50*/  @P6 STG.E.U8 desc[UR16][R74.64], R79 ;  /* 0x0000004f4a006986 */ /* 0x0007e2000c101110 */
[----:B------:R-:W-:-:S02]  /*19c60*/  PRMT R83, R68, 0x7770, RZ ;  /* 0x0000777044537816 */ /* 0x000fc400000000ff */
[-C--:B0-----:R-:W-:Y:S01]  /*19c70*/  IADD3 R72, P6, R81, R171.reuse, RZ ;  /* 0x000000ab51487210 */ /* 0x081fe20007fde0ff */
[----:B---3--:R-:W-:Y:S01]  /*19c80*/  IMAD R77, R87, 0x2, R76 ;  /* 0x00000002574d7824 */ /* 0x008fe200078e024c */
[----:B------:R-:W-:Y:S02]  /*19c90*/  ISETP.LT.AND P5, PT, R139, UR6, !P0 ;  /* 0x000000068b007c0c */ /* 0x000fe4000c7a1270 */
[----:B------:R-:W0:Y:S01]  /*19ca0*/  LDC R87, c[0x0][0x248] ;  /* 0x00009200ff577b82 */ /* 0x000e220000000800 */
[-C--:B------:R-:W-:Y:S01]  /*19cb0*/  LEA.HI.X.SX32 R73, R81, R174.reuse, 0x1, P6 ;  /* 0x000000ae51497211 */ /* 0x080fe200030f0eff */
[----:B------:R-:W-:Y:S01]  /*19cc0*/  ULDC UR6, c[0x0][0x22c] ;  /* 0x00008b0000067ab9 */ /* 0x000fe20000000800 */
[CC--:B------:R-:W-:Y:S02]  /*19cd0*/  IADD3 R74, P6, R76.reuse, R171.reuse, RZ ;  /* 0x000000ab4c4a7210 */ /* 0x0c0fe40007fde0ff */
[----:B------:R-:W-:Y:S01]  /*19ce0*/  PRMT R81, R69, 0x7770, RZ ;  /* 0x0000777045517816 */ /* 0x000fe200000000ff */
[----:B------:R3:W-:Y:S01]  /*19cf0*/  @P4 STG.E.U8 desc[UR16][R72.64], R83 ;  /* 0x0000005348004986 */ /* 0x0007e2000c101110 */
[----:B------:R-:W-:Y:S01]  /*19d00*/  LEA.HI.X.SX32 R75, R76, R174, 0x1, P6 ;  /* 0x000000ae4c4b7211 */ /* 0x000fe200030f0eff */
[----:B----4-:R-:W-:Y:S01]  /*19d10*/  IMAD R76, R78, 0x2, R77 ;  /* 0x000000024e4c7824 */ /* 0x010fe200078e024d */
[----:B------:R-:W-:Y:S01]  /*19d20*/  ISETP.LT.AND P2, PT, R138, UR4, !P0 ;  /* 0x000000048a007c0c */ /* 0x000fe2000c741270 */
[----:B------:R-:W4:Y:S01]  /*19d30*/  LDC R78, c[0x0][0x248] ;  /* 0x00009200ff4e7b82 */ /* 0x000f220000000800 */
[----:B------:R-:W-:Y:S01]  /*19d40*/  PRMT R79, R70, 0x7770, RZ ;  /* 0x00007770464f7816 */ /* 0x000fe200000000ff */
[----:B------:R1:W-:Y:S01]  /*19d50*/  @P1 STG.E.U8 desc[UR16][R74.64], R81 ;  /* 0x000000514a001986 */ /* 0x0003e2000c101110 */
[----:B------:R-:W-:Y:S01]  /*19d60*/  ISETP.LT.AND P3, PT, R137, UR5, !P0 ;  /* 0x0000000589007c0c */ /* 0x000fe2000c761270 */
[----:B------:R-:W-:Y:S01]  /*19d70*/  ULDC UR4, c[0x0][0x22c] ;  /* 0x00008b0000047ab9 */ /* 0x000fe20000000800 */
[----:B------:R-:W-:Y:S01]  /*19d80*/  ULDC UR5, c[0x0][0x22c] ;  /* 0x00008b0000057ab9 */ /* 0x000fe20000000800 */
[----:B---3--:R-:W-:-:S02]  /*19d90*/  IADD3 R72, P6, R77, R171, RZ ;  /* 0x000000ab4d487210 */ /* 0x008fc40007fde0ff */
[----:B------:R-:W3:Y:S02]  /*19da0*/  LDC R82, c[0x0][0x248] ;  /* 0x00009200ff527b82 */ /* 0x000ee40000000800 */
[-C--:B------:R-:W-:Y:S01]  /*19db0*/  LEA.HI.X.SX32 R73, R77, R174.reuse, 0x1, P6 ;  /* 0x000000ae4d497211 */ /* 0x080fe200030f0eff */
[----:B--2---:R-:W-:Y:S01]  /*19dc0*/  IMAD R77, R85, 0x2, R76 ;  /* 0x00000002554d7824 */ /* 0x004fe200078e024c */
[CC--:B-1----:R-:W-:Y:S02]  /*19dd0*/  IADD3 R74, P6, R76.reuse, R171.reuse, RZ ;  /* 0x000000ab4c4a7210 */ /* 0x0c2fe40007fde0ff */
[----:B------:R-:W-:Y:S01]  /*19de0*/  PRMT R83, R71, 0x7770, RZ ;  /* 0x0000777047537816 */ /* 0x000fe200000000ff */
[----:B------:R1:W-:Y:S01]  /*19df0*/  @P5 STG.E.U8 desc[UR16][R72.64], R79 ;  /* 0x0000004f48005986 */ /* 0x0003e2000c101110 */
[----:B------:R-:W-:Y:S01]  /*19e00*/  LEA.HI.X.SX32 R75, R76, R174, 0x1, P6 ;  /* 0x000000ae4c4b7211 */ /* 0x000fe200030f0eff */
[----:B------:R-:W-:Y:S01]  /*19e10*/  IMAD R76, R80, 0x2, R77 ;  /* 0x00000002504c7824 */ /* 0x000fe200078e024d */
[----:B------:R-:W-:Y:S01]  /*19e20*/  ISETP.LT.AND P4, PT, R136, UR4, !P0 ;  /* 0x0000000488007c0c */ /* 0x000fe2000c781270 */
[----:B------:R-:W-:Y:S01]  /*19e30*/  ULDC UR4, c[0x0][0x22c] ;  /* 0x00008b0000047ab9 */ /* 0x000fe20000000800 */
[----:B------:R-:W-:Y:S01]  /*19e40*/  PRMT R81, R68, 0x7771, RZ ;  /* 0x0000777144517816 */ /* 0x000fe200000000ff */
[----:B------:R2:W-:Y:S01]  /*19e50*/  @P2 STG.E.U8 desc[UR16][R74.64], R83 ;  /* 0x000000534a002986 */ /* 0x0005e2000c101110 */
[----:B------:R-:W3:Y:S01]  /*19e60*/  LDC R85, c[0x0][0x248] ;  /* 0x00009200ff557b82 */ /* 0x000ee20000000800 */
[----:B-1----:R-:W-:-:S02]  /*19e70*/  IADD3 R72, P6, R77, R171, RZ ;  /* 0x000000ab4d487210 */ /* 0x002fc40007fde0ff */
[----:B------:R-:W-:-:S05]  /*19e80*/  ISETP.LT.AND P1, PT, R134, UR4, !P0 ;  /* 0x0000000486007c0c */ /* 0x000fca000c721270 */
[----:B------:R-:W1:Y:S01]  /*19e90*/  LDC R80, c[0x0][0x248] ;  /* 0x00009200ff507b82 */ /* 0x000e620000000800 */
[-C--:B------:R-:W-:Y:S01]  /*19ea0*/  LEA.HI.X.SX32 R73, R77, R174.reuse, 0x1, P6 ;  /* 0x000000ae4d497211 */ /* 0x080fe200030f0eff */
[----:B0-----:R-:W-:Y:S01]  /*19eb0*/  IMAD R77, R87, 0x2, R76 ;  /* 0x00000002574d7824 */ /* 0x001fe200078e024c */
[CC--:B--2---:R-:W-:Y:S01]  /*19ec0*/  IADD3 R74, P2, R76.reuse, R171.reuse, RZ ;  /* 0x000000ab4c4a7210 */ /* 0x0c4fe20007f5e0ff */
[----:B------:R-:W-:Y:S01]  /*19ed0*/  ULDC UR4, c[0x0][0x22c] ;  /* 0x00008b0000047ab9 */ /* 0x000fe20000000800 */
[----:B------:R-:W-:Y:S01]  /*19ee0*/  PRMT R79, R69, 0x7771, RZ ;  /* 0x00007771454f7816 */ /* 0x000fe200000000ff */
[----:B------:R0:W-:Y:S01]  /*19ef0*/  @P3 STG.E.U8 desc[UR16][R72.64], R81 ;  /* 0x0000005148003986 */ /* 0x0001e2000c101110 */
[----:B------:R-:W-:Y:S01]  /*19f00*/  LEA.HI.X.SX32 R75, R76, R174, 0x1, P2 ;  /* 0x000000ae4c4b7211 */ /* 0x000fe200010f0eff */
[----:B------:R-:W-:Y:S01]  /*19f10*/  VIADD R76, R0, 0x8e ;  /* 0x0000008e004c7836 */ /* 0x000fe20000000000 */
[----:B------:R-:W-:Y:S01]  /*19f20*/  ISETP.LT.AND P5, PT, R130, UR4, !P0 ;  /* 0x0000000482007c0c */ /* 0x000fe2000c7a1270 */
[----:B------:R-:W-:Y:S01]  /*19f30*/  ULDC UR4, c[0x0][0x22c] ;  /* 0x00008b0000047ab9 */ /* 0x000fe20000000800 */
[----:B------:R-:W2:Y:S01]  /*19f40*/  LDC R87, c[0x0][0x248] ;  /* 0x00009200ff577b82 */ /* 0x000ea20000000800 */
[----:B------:R-:W-:Y:S01]  /*19f50*/  ISETP.LT.AND P2, PT, R135, UR4, !P0 ;  /* 0x0000000487007c0c */ /* 0x000fe2000c741270 */
[----:B------:R4:W-:Y:S01]  /*19f60*/  @P4 STG.E.U8 desc[UR16][R74.64], R79 ;  /* 0x0000004f4a004986 */ /* 0x0009e2000c101110 */
[----:B------:R-:W-:Y:S01]  /*19f70*/  ULDC UR4, c[0x0][0x248] ;  /* 0x0000920000047ab9 */ /* 0x000fe20000000800 */
[----:B0-----:R-:W-:-:S02]  /*19f80*/  IADD3 R72, P3, R77, R171, RZ ;  /* 0x000000ab4d487210 */ /* 0x001fc40007f7e0ff */
[C---:B------:R-:W-:Y:S01]  /*19f90*/  ISETP.LT.AND P6, PT, R76.reuse, UR5, !P0 ;  /* 0x000000054c007c0c */ /* 0x040fe2000c7c1270 */
[----:B------:R-:W-:Y:S01]  /*19fa0*/  IMAD R76, R76, UR4, RZ ;  /* 0x000000044c4c7c24 */ /* 0x000fe2000f8e02ff */
[----:B------:R-:W-:Y:S02]  /*19fb0*/  LEA.HI.X.SX32 R73, R77, R174, 0x1, P3 ;  /* 0x000000ae4d497211 */ /* 0x000fe400018f0eff */
[----:B----4-:R-:W-:Y:S01]  /*19fc0*/  PRMT R75, R70, 0x7771, RZ ;  /* 0x00007771464b7816 */ /* 0x010fe200000000ff */
[----:B------:R-:W-:Y:S01]  /*19fd0*/  IMAD R77, R78, 0x4, R77 ;  /* 0x000000044e4d7824 */ /* 0x000fe200078e024d */
[----:B------:R-:W-:Y:S01]  /*19fe0*/  PRMT R79, R71, 0x7771, RZ ;  /* 0x00007771474f7816 */ /* 0x000fe200000000ff */
[----:B------:R-:W0:Y:S01]  /*19ff0*/  LDC R78, c[0x0][0x248] ;  /* 0x00009200ff4e7b82 */ /* 0x000e220000000800 */
[----:B------:R-:W-:Y:S01]  /*1a000*/  PRMT R83, R68, 0x7772, RZ ;  /* 0x0000777244537816 */ /* 0x000fe200000000ff */
[----:B------:R4:W-:Y:S01]  /*1a010*/  @P1 STG.E.U8 desc[UR16][R72.64], R75 ;  /* 0x0000004b48001986 */ /* 0x0009e2000c101110 */
[----:B------:R-:W-:Y:S01]  /*1a020*/  ISETP.LT.AND P4, PT, R132, UR6, !P0 ;  /* 0x0000000684007c0c */ /* 0x000fe2000c781270 */
[----:B------:R-:W-:Y:S01]  /*1a030*/  ULDC UR4, c[0x0][0x22c] ;  /* 0x00008b0000047ab9 */ /* 0x000fe20000000800 */
[----:B------:R-:W-:Y:S01]  /*1a040*/  PRMT R81, R69, 0x7772, RZ ;  /* 0x0000777245517816 */ /* 0x000fe200000000ff */
[----:B------:R-:W-:Y:S01]  /*1a050*/  ULDC UR5, c[0x0][0x22c] ;  /* 0x00008b0000057ab9 */ /* 0x000fe20000000800 */
[----:B------:R-:W-:Y:S01]  /*1a060*/  ULDC UR6, c[0x0][0x22c] ;  /* 0x00008b0000067ab9 */ /* 0x000fe20000000800 */
[----:B----4-:R-:W-:-:S04]  /*1a070*/  IADD3 R72, P1, R76, R171, RZ ;  /* 0x000000ab4c487210 */ /* 0x010fc80007f3e0ff */
[----:B------:R-:W-:Y:S01]  /*1a080*/  LEA.HI.X.SX32 R73, R76, R174, 0x1, P1 ;  /* 0x000000ae4c497211 */ /* 0x000fe200008f0eff */
[----:B-1----:R-:W-:Y:S02]  /*1a090*/  IMAD R75, R80, 0x2, R77 ;  /* 0x00000002504b7824 */ /* 0x002fe400078e024d */
[----:B------:R-:W1:Y:S02]  /*1a0a0*/  LDC R80, c[0x0][0x248] ;  /* 0x00009200ff507b82 */ /* 0x000e640000000800 */
[----:B------:R4:W-:Y:S01]  /*1a0b0*/  @P6 STG.E.U8 desc[UR16][R72.64], R79 ;  /* 0x0000004f48006986 */ /* 0x0009e2000c101110 */
[----:B---3--:R-:W-:Y:S01]  /*1a0c0*/  IMAD R76, R82, 0x2, R75 ;  /* 0x00000002524c7824 */ /* 0x008fe200078e024b */
[----:B----4-:R-:W-:-:S04]  /*1a0d0*/  IADD3 R72, P6, R77, R171, RZ ;  /* 0x000000ab4d487210 */ /* 0x010fc80007fde0ff */
[-C--:B------:R-:W-:Y:S02]  /*1a0e0*/  LEA.HI.X.SX32 R73, R77, R174.reuse, 0x1, P6 ;  /* 0x000000ae4d497211 */ /* 0x080fe400030f0eff */
[----:B------:R-:W-:Y:S01]  /*1a0f0*/  IADD3 R74, P6, R75, R171, RZ ;  /* 0x000000ab4b4a7210 */ /* 0x000fe20007fde0ff */
[----:B------:R-:W-:Y:S02]  /*1a100*/  IMAD R77, R85, 0x2, R76 ;  /* 0x00000002554d7824 */ /* 0x000fe400078e024c */
[----:B------:R3:W-:Y:S01]  /*1a110*/  @P5 STG.E.U8 desc[UR16][R72.64], R83 ;  /* 0x0000005348005986 */ /* 0x0007e2000c101110 */
[----:B------:R-:W-:Y:S02]  /*1a120*/  LEA.HI.X.SX32 R75, R75, R174, 0x1, P6 ;  /* 0x000000ae4b4b7211 */ /* 0x000fe400030f0eff */
[----:B------:R-:W-:-:S03]  /*1a130*/  PRMT R79, R70, 0x7772, RZ ;  /* 0x00007772464f7816 */ /* 0x000fc600000000ff */
[----:B------:R4:W-:Y:S01]  /*1a140*/  @P2 STG.E.U8 desc[UR16][R74.64], R81 ;  /* 0x000000514a002986 */ /* 0x0009e2000c101110 */
[----:B---3--:R-:W-:-:S04]  /*1a150*/  IADD3 R72, P6, R76, R171, RZ ;  /* 0x000000ab4c487210 */ /* 0x008fc80007fde0ff */
[-C--:B------:R-:W-:Y:S01]  /*1a160*/  LEA.HI.X.SX32 R73, R76, R174.reuse, 0x1, P6 ;  /* 0x000000ae4c497211 */ /* 0x080fe200030f0eff */
[----:B0-----:R-:W-:Y:S01]  /*1a170*/  IMAD R76, R78, 0x2, R77 ;  /* 0x000000024e4c7824 */ /* 0x001fe200078e024d */
[-C--:B----4-:R-:W-:Y:S01]  /*1a180*/  IADD3 R74, P6, R77, R171.reuse, RZ ;  /* 0x000000ab4d4a7210 */ /* 0x090fe20007fde0ff */
[----:B------:R-:W0:Y:S01]  /*1a190*/  LDC R78, c[0x0][0x248] ;  /* 0x00009200ff4e7b82 */ /* 0x000e220000000800 */
[----:B------:R-:W-:Y:S01]  /*1a1a0*/  ISETP.LT.AND P1, PT, R133, UR4, !P0 ;  /* 0x0000000485007c0c */ /* 0x000fe2000c721270 */
[----:B------:R3:W-:Y:S01]  /*1a1b0*/  @P4 STG.E.U8 desc[UR16][R72.64], R79 ;  /* 0x0000004f48004986 */ /* 0x0007e2000c101110 */
[----:B------:R-:W-:Y:S01]  /*1a1c0*/  LEA.HI.X.SX32 R75, R77, R174, 0x1, P6 ;  /* 0x000000ae4d4b7211 */ /* 0x000fe200030f0eff */
[----:B--2---:R-:W-:Y:S01]  /*1a1d0*/  IMAD R77, R87, 0x2, R76 ;  /* 0x00000002574d7824 */ /* 0x004fe200078e024c */
[----:B------:R-:W-:Y:S01]  /*1a1e0*/  PRMT R83, R71, 0x7772, RZ ;  /* 0x0000777247537816 */ /* 0x000fe200000000ff */
[----:B------:R-:W-:Y:S01]  /*1a1f0*/  ULDC UR4, c[0x0][0x22c] ;  /* 0x00008b0000047ab9 */ /* 0x000fe20000000800 */
[----:B------:R-:W-:Y:S01]  /*1a200*/  ISETP.LT.AND P3, PT, R131, UR5, !P0 ;  /* 0x0000000583007c0c */ /* 0x000fe2000c761270 */
[----:B------:R-:W-:Y:S01]  /*1a210*/  ULDC UR5, c[0x0][0x22c] ;  /* 0x00008b0000057ab9 */ /* 0x000fe20000000800 */
[----:B---3--:R-:W-:-:S04]  /*1a220*/  IADD3 R72, P6, R76, R171, RZ ;  /* 0x000000ab4c487210 */ /* 0x008fc80007fde0ff */
[----:B------:R-:W-:Y:S02]  /*1a230*/  LEA.HI.X.SX32 R73, R76, R174, 0x1, P6 ;  /* 0x000000ae4c497211 */ /* 0x000fe400030f0eff */
[----:B------:R-:W2:Y:S01]  /*1a240*/  LDC R76, c[0x0][0x248] ;  /* 0x00009200ff4c7b82 */ /* 0x000ea20000000800 */
        /* <DEDUP_REMOVED lines=13> */
[----:B-1----:R-:W-:Y:S01]  /*1a320*/  IMAD R77, R80, 0x2, R77 ;  /* 0x00000002504d7824 */ /* 0x002fe200078e024d */
[----:B------:R-:W-:Y:S01]  /*1a330*/  ISETP.LT.AND P1, PT, R128, UR4, !P0 ;  /* 0x0000000480007c0c */ /* 0x000fe2000c721270 */
[----:B------:R-:W-:Y:S01]  /*1a340*/  ULDC UR4, c[0x0][0x248] ;  /* 0x0000920000047ab9 */ /* 0x000fe20000000800 */
[----:B------:R1:W-:Y:S01]  /*1a350*/  @P3 STG.E.U8 desc[UR16][R72.64], R81 ;  /* 0x0000005148003986 */ /* 0x0003e2000c101110 */
[----:B------:R-:W-:Y:S01]  /*1a360*/  ISETP.LT.AND P6, PT, R69, UR5, !P0 ;  /* 0x0000000545007c0c */ /* 0x000fe2000c7c1270 */
[----:B------:R-:W-:Y:S01]  /*1a370*/  ULDC UR5, c[0x0][0x22c] ;  /* 0x00008b0000057ab9 */ /* 0x000fe20000000800 */
[----:B------:R-:W-:Y:S01]  /*1a380*/  IADD3 R68, P3, R77, R171, RZ ;  /* 0x000000ab4d447210 */ /* 0x000fe20007f7e0ff */
[----:B------:R4:W-:Y:S01]  /*1a390*/  @P5 STG.E.U8 desc[UR16][R74.64], R79 ;  /* 0x0000004f4a005986 */ /* 0x0009e2000c101110 */
[----:B-1----:R-:W-:-:S02]  /*1a3a0*/  IMAD R72, R69, UR4, RZ ;  /* 0x0000000445487c24 */ /* 0x002fc4000f8e02ff */
[----:B------:R-:W-:Y:S01]  /*1a3b0*/  LEA.HI.X.SX32 R69, R77, R174, 0x1, P3 ;  /* 0x000000ae4d457211 */ /* 0x000fe200018f0eff */
[----:B------:R-:W1:Y:S01]  /*1a3c0*/  LDC R81, c[0x0][0x248] ;  /* 0x00009200ff517b82 */ /* 0x000e620000000800 */
[----:B------:R-:W-:Y:S01]  /*1a3d0*/  PRMT R73, R70, 0x7773, RZ ;  /* 0x0000777346497816 */ /* 0x000fe200000000ff */
[----:B------:R-:W-:Y:S01]  /*1a3e0*/  ULDC UR4, c[0x0][0x22c] ;  /* 0x00008b0000047ab9 */ /* 0x000fe20000000800 */
[----:B------:R-:W-:-:S05]  /*1a3f0*/  IADD3 R70, P3, R72, R171, RZ ;  /* 0x000000ab48467210 */ /* 0x000fca0007f7e0ff */
[----:B----4-:R-:W4:Y:S01]  /*1a400*/  LDC R74, c[0x0][0x248] ;  /* 0x00009200ff4a7b82 */ /* 0x010f220000000800 */
[----:B------:R-:W-:Y:S01]  /*1a410*/  PRMT R75, R71, 0x7773, RZ ;  /* 0x00007773474b7816 */ /* 0x000fe200000000ff */
[----:B--2---:R-:W-:Y:S01]  /*1a420*/  IMAD R77, R76, 0x4, R77 ;  /* 0x000000044c4d7824 */ /* 0x004fe200078e024d */
[----:B------:R-:W-:Y:S01]  /*1a430*/  LEA.HI.X.SX32 R71, R72, R174, 0x1, P3 ;  /* 0x000000ae48477211 */ /* 0x000fe200018f0eff */
[----:B------:R2:W-:Y:S02]  /*1a440*/  @P2 STG.E.U8 desc[UR16][R68.64], R73 ;  /* 0x0000004944002986 */ /* 0x0005e4000c101110 */
[----:B0-----:R-:W-:Y:S02]  /*1a450*/  IMAD R72, R78, 0x2, R77 ;  /* 0x000000024e487824 */ /* 0x001fe400078e024d */
[----:B------:R-:W0:Y:S01]  /*1a460*/  LDC R76, c[0x0][0x248] ;  /* 0x00009200ff4c7b82 */ /* 0x000e220000000800 */
[----:B------:R3:W-:Y:S01]  /*1a470*/  @P6 STG.E.U8 desc[UR16][R70.64], R75 ;  /* 0x0000004b46006986 */ /* 0x0007e2000c101110 */
[----:B------:R-:W-:-:S02]  /*1a480*/  PRMT R79, R64, 0x7770, RZ ;  /* 0x00007770404f7816 */ /* 0x000fc400000000ff */
[-C--:B--2---:R-:W-:Y:S01]  /*1a490*/  IADD3 R68, P6, R77, R171.reuse, RZ ;  /* 0x000000ab4d447210 */ /* 0x084fe20007fde0ff */
[----:B---3--:R-:W-:Y:S01]  /*1a4a0*/  IMAD R73, R83, 0x2, R72 ;  /* 0x0000000253497824 */ /* 0x008fe200078e0248 */
[----:B------:R-:W-:Y:S02]  /*1a4b0*/  ISETP.LT.AND P5, PT, R125, UR6, !P0 ;  /* 0x000000067d007c0c */ /* 0x000fe4000c7a1270 */
[----:B------:R-:W2:Y:S01]  /*1a4c0*/  LDC R83, c[0x0][0x248] ;  /* 0x00009200ff537b82 */ /* 0x000ea20000000800 */
        /* <DEDUP_REMOVED lines=17> */
[----:B-1----:R-:W-:Y:S01]  /*1a5e0*/  IMAD R73, R81, 0x2, R72 ;  /* 0x0000000251497824 */ /* 0x002fe200078e0248 */
[CC--:B0-----:R-:W-:Y:S02]  /*1a5f0*/  IADD3 R70, P6, R72.reuse, R171.reuse, RZ ;  /* 0x000000ab48467210 */ /* 0x0c1fe40007fde0ff */
        /* <DEDUP_REMOVED lines=9> */
[----:B0-----:R-:W-:-:S02]  /*1a690*/  IADD3 R68, P6, R73, R171, RZ ;  /* 0x000000ab49447210 */ /* 0x001fc40007fde0ff */
[----:B------:R-:W-:-:S05]  /*1a6a0*/  ISETP.LT.AND P1, PT, R120, UR4, !P0 ;  /* 0x0000000478007c0c */ /* 0x000fca000c721270 */
[----:B------:R-:W0:Y:S01]  /*1a6b0*/  LDC R76, c[0x0][0x248] ;  /* 0x00009200ff4c7b82 */ /* 0x000e220000000800 */
[-C--:B------:R-:W-:Y:S01]  /*1a6c0*/  LEA.HI.X.SX32 R69, R73, R174.reuse, 0x1, P6 ;  /* 0x000000ae49457211 */ /* 0x080fe200030f0eff */
[----:B--2---:R-:W-:Y:S01]  /*1a6d0*/  IMAD R73, R83, 0x2, R72 ;  /* 0x0000000253497824 */ /* 0x004fe200078e0248 */
[CC--:B-1----:R-:W-:Y:S01]  /*1a6e0*/  IADD3 R70, P2, R72.reuse, R171.reuse, RZ ;  /* 0x000000ab48467210 */ /* 0x0c2fe20007f5e0ff */
        /* <DEDUP_REMOVED lines=11> */
[----:B-1----:R-:W-:-:S02]  /*1a7a0*/  IADD3 R68, P3, R73, R171, RZ ;  /* 0x000000ab49447210 */ /* 0x002fc40007f7e0ff */
[C---:B------:R-:W-:Y:S01]  /*1a7b0*/  ISETP.LT.AND P6, PT, R72.reuse, UR5, !P0 ;  /* 0x0000000548007c0c */ /* 0x040fe2000c7c1270 */
[----:B------:R-:W-:Y:S01]  /*1a7c0*/  IMAD R72, R72, UR4, RZ ;  /* 0x0000000448487c24 */ /* 0x000fe2000f8e02ff */
[----:B------:R-:W-:Y:S02]  /*1a7d0*/  LEA.HI.X.SX32 R69, R73, R174, 0x1, P3 ;  /* 0x000000ae49457211 */ /* 0x000fe400018f0eff */
[----:B----4-:R-:W-:Y:S01]  /*1a7e0*/  PRMT R71, R66, 0x7771, RZ ;  /* 0x0000777142477816 */ /* 0x010fe200000000ff */
[----:B------:R-:W-:Y:S01]  /*1a7f0*/  IMAD R73, R74, 0x4, R73 ;  /* 0x000000044a497824 */ /* 0x000fe200078e0249 */
        /* <DEDUP_REMOVED lines=11> */
[----:B0-----:R-:W-:Y:S02]  /*1a8b0*/  IMAD R71, R76, 0x2, R73 ;  /* 0x000000024c477824 */ /* 0x001fe400078e0249 */
[----:B------:R-:W0:Y:S02]  /*1a8c0*/  LDC R76, c[0x0][0x248] ;  /* 0x00009200ff4c7b82 */ /* 0x000e240000000800 */
[----:B------:R4:W-:Y:S01]  /*1a8d0*/  @P6 STG.E.U8 desc[UR16][R68.64], R75 ;  /* 0x0000004b44006986 */ /* 0x0009e2000c101110 */
[----:B---3--:R-:W-:Y:S01]  /*1a8e0*/  IMAD R72, R78, 0x2, R71 ;  /* 0x000000024e487824 */ /* 0x008fe200078e0247 */
[----:B----4-:R-:W-:-:S04]  /*1a8f0*/  IADD3 R68, P6, R73, R171, RZ ;  /* 0x000000ab49447210 */ /* 0x010fc80007fde0ff */
[-C--:B------:R-:W-:Y:S02]  /*1a900*/  LEA.HI.X.SX32 R69, R73, R174.reuse, 0x1, P6 ;  /* 0x000000ae49457211 */ /* 0x080fe400030f0eff */
[-C--:B------:R-:W-:Y:S01]  /*1a910*/  IADD3 R70, P6, R71, R171.reuse, RZ ;  /* 0x000000ab47467210 */ /* 0x080fe20007fde0ff */
[----:B------:R-:W-:Y:S02]  /*1a920*/  IMAD R73, R81, 0x2, R72 ;  /* 0x0000000251497824 */ /* 0x000fe400078e0248 */
[----:B------:R3:W-:Y:S01]  /*1a930*/  @P5 STG.E.U8 desc[UR16][R68.64], R79 ;  /* 0x0000004f44005986 */ /* 0x0007e2000c101110 */
[----:B------:R-:W-:Y:S02]  /*1a940*/  LEA.HI.X.SX32 R71, R71, R174, 0x1, P6 ;  /* 0x000000ae47477211 */ /* 0x000fe400030f0eff */
[----:B------:R-:W-:Y:S01]  /*1a950*/  ISETP.LT.AND P1, PT, R119, UR4, !P0 ;  /* 0x0000000477007c0c */ /* 0x000fe2000c721270 */
[----:B------:R-:W-:Y:S01]  /*1a960*/  ULDC UR4, c[0x0][0x22c] ;  /* 0x00008b0000047ab9 */ /* 0x000fe20000000800 */
[----:B------:R-:W-:Y:S01]  /*1a970*/  PRMT R75, R66, 0x7772, RZ ;  /* 0x00007772424b7816 */ /* 0x000fe200000000ff */
[----:B------:R4:W-:Y:S01]  /*1a980*/  @P2 STG.E.U8 desc[UR16][R70.64], R77 ;  /* 0x0000004d46002986 */ /* 0x0009e2000c101110 */
[----:B---3--:R-:W-:-:S04]  /*1a990*/  IADD3 R68, P6, R72, R171, RZ ;  /* 0x000000ab48447210 */ /* 0x008fc80007fde0ff */
[-C--:B------:R-:W-:Y:S01]  /*1a9a0*/  LEA.HI.X.SX32 R69, R72, R174.reuse, 0x1, P6 ;  /* 0x000000ae48457211 */ /* 0x080fe200030f0eff */
[----:B-1----:R-:W-:Y:S01]  /*1a9b0*/  IMAD R72, R74, 0x2, R73 ;  /* 0x000000024a487824 */ /* 0x002fe200078e0249 */
[C---:B----4-:R-:W-:Y:S01]  /*1a9c0*/  IADD3 R70, P6, R73.reuse, R171, RZ ;  /* 0x000000ab49467210 */ /* 0x050fe20007fde0ff */
[----:B------:R-:W1:Y:S02]  /*1a9d0*/  LDC R74, c[0x0][0x248] ;  /* 0x00009200ff4a7b82 */ /* 0x000e640000000800 */
[----:B------:R3:W-:Y:S01]  /*1a9e0*/  @P4 STG.E.U8 desc[UR16][R68.64], R75 ;  /* 0x0000004b44004986 */ /* 0x0007e2000c101110 */
[----:B------:R-:W-:Y:S01]  /*1a9f0*/  LEA.HI.X.SX32 R71, R73, R174, 0x1, P6 ;  /* 0x000000ae49477211 */ /* 0x000fe200030f0eff */
[----:B--2---:R-:W-:Y:S01]  /*1aa00*/  IMAD R73, R83, 0x2, R72 ;  /* 0x0000000253497824 */ /* 0x004fe200078e0248 */
[----:B------:R-:W-:Y:S02]  /*1aa10*/  PRMT R79, R67, 0x7772, RZ ;  /* 0x00007772434f7816 */ /* 0x000fe400000000ff */
[----:B------:R-:W-:Y:S01]  /*1aa20*/  ISETP.LT.AND P3, PT, R117, UR5, !P0 ;  /* 0x0000000575007c0c */ /* 0x000fe2000c761270 */
[----:B------:R-:W-:Y:S01]  /*1aa30*/  ULDC UR5, c[0x0][0x22c] ;  /* 0x00008b0000057ab9 */ /* 0x000fe20000000800 */
[----:B------:R-:W-:-:S02]  /*1aa40*/  ISETP.LT.AND P5, PT, R115, UR4, !P0 ;  /* 0x0000000473007c0c */ /* 0x000fc4000c7a1270 */
[-C--:B---3--:R-:W-:Y:S01]  /*1aa50*/  IADD3 R68, P6, R72, R171.reuse, RZ ;  /* 0x000000ab48447210 */ /* 0x088fe20007fde0ff */
[----:B------:R2:W-:Y:S01]  /*1aa60*/  @P1 STG.E.U8 desc[UR16][R70.64], R79 ;  /* 0x0000004f46001986 */ /* 0x0005e2000c101110 */
[----:B------:R-:W-:Y:S01]  /*1aa70*/  PRMT R77, R64, 0x7773, RZ ;  /* 0x00007773404d7816 */ /* 0x000fe200000000ff */
[----:B------:R-:W-:Y:S01]  /*1aa80*/  ULDC UR4, c[0x0][0x22c] ;  /* 0x00008b0000047ab9 */ /* 0x000fe20000000800 */
[----:B------:R-:W-:Y:S02]  /*1aa90*/  LEA.HI.X.SX32 R69, R72, R174, 0x1, P6 ;  /* 0x000000ae48457211 */ /* 0x000fe400030f0eff */
[----:B------:R-:W3:Y:S01]  /*1aaa0*/  LDC R72, c[0x0][0x248] ;  /* 0x00009200ff487b82 */ /* 0x000ee20000000800 */
[----:B------:R-:W-:Y:S02]  /*1aab0*/  PRMT R75, R65, 0x7773, RZ ;  /* 0x00007773414b7816 */ /* 0x000fe400000000ff */
[----:B--2---:R-:W-:-:S05]  /*1aac0*/  IADD3 R70, P1, R73, R171, RZ ;  /* 0x000000ab49467210 */ /* 0x004fca0007f3e0ff */
[----:B------:R-:W2:Y:S01]  /*1aad0*/  LDC R79, c[0x0][0x248] ;  /* 0x00009200ff4f7b82 */ /* 0x000ea20000000800 */
[----:B------:R-:W-:Y:S01]  /*1aae0*/  ISETP.LT.AND P2, PT, R113, UR4, !P0 ;  /* 0x0000000471007c0c */ /* 0x000fe2000c741270 */
[----:B------:R-:W-:Y:S01]  /*1aaf0*/  ULDC UR4, c[0x0][0x22c] ;  /* 0x00008b0000047ab9 */ /* 0x000fe20000000800 */
[----:B------:R-:W-:Y:S01]  /*1ab00*/  LEA.HI.X.SX32 R71, R73, R174, 0x1, P1 ;  /* 0x000000ae49477211 */ /* 0x000fe200008f0eff */
[----:B0-----:R-:W-:Y:S01]  /*1ab10*/  IMAD R73, R76, 0x2, R73 ;  /* 0x000000024c497824 */ /* 0x001fe200078e0249 */
[----:B------:R0:W-:Y:S03]  /*1ab20*/  @P3 STG.E.U8 desc[UR16][R68.64], R77 ;  /* 0x0000004d44003986 */ /* 0x0001e6000c101110 */
[----:B------:R-:W4:Y:S01]  /*1ab30*/  LDC R76, c[0x0][0x248] ;  /* 0x00009200ff4c7b82 */ /* 0x000f220000000800 */
[----:B------:R-:W-:Y:S01]  /*1ab40*/  ISETP.LT.AND P4, PT, R112, UR4, !P0 ;  /* 0x0000000470007c0c */ /* 0x000fe2000c781270 */
[----:B------:R1:W-:Y:S01]  /*1ab50*/  @P5 STG.E.U8 desc[UR16][R70.64], R75 ;  /* 0x0000004b46005986 */ /* 0x0003e2000c101110 */
[----:B------:R-:W-:Y:S01]  /*1ab60*/  ULDC UR4, c[0x0][0x22c] ;  /* 0x00008b0000047ab9 */ /* 0x000fe20000000800 */
[----:B------:R-:W-:Y:S01]  /*1ab70*/  VIADD R65, R0, 0xbe ;  /* 0x000000be00417836 */ /* 0x000fe20000000000 */
[----:B------:R-:W-:Y:S01]  /*1ab80*/  ISETP.LT.AND P1, PT, R114, UR4, !P0 ;  /* 0x0000000472007c0c */ /* 0x000fe2000c721270 */
[----:B------:R-:W-:Y:S01]  /*1ab90*/  ULDC UR4, c[0x0][0x248] ;  /* 0x0000920000047ab9 */ /* 0x000fe20000000800 */
[----:B------:R-:W-:Y:S01]  /*1aba0*/  IADD3 R64, P3, R73, R171, RZ ;  /* 0x000000ab49407210 */ /* 0x000fe20007f7e0ff */
[C---:B0-----:R-:W-:Y:S01]  /*1abb0*/  IMAD R68, R65.reuse, UR4, RZ ;  /* 0x0000000441447c24 */ /* 0x041fe2000f8e02ff */
[----:B------:R-:W0:Y:S01]  /*1abc0*/  LDC R77, c[0x0][0x248] ;  /* 0x00009200ff4d7b82 */ /* 0x000e220000000800 */
[----:B------:R-:W-:Y:S01]  /*1abd0*/  ISETP.LT.AND P6, PT, R65, UR5, !P0 ;  /* 0x0000000541007c0c */ /* 0x000fe2000c7c1270 */
[----:B------:R-:W-:-:S06]  /*1abe0*/  ULDC UR5, c[0x0][0x22c] ;  /* 0x00008b0000057ab9 */ /* 0x000fcc0000000800 */
[----:B-1----:R-:W1:Y:S01]  /*1abf0*/  LDC R75, c[0x0][0x248] ;  /* 0x00009200ff4b7b82 */ /* 0x002e620000000800 */
[-C--:B------:R-:W-:Y:S02]  /*1ac00*/  LEA.HI.X.SX32 R65, R73, R174.reuse, 0x1, P3 ;  /* 0x000000ae49417211 */ /* 0x080fe400018f0eff */
[----:B------:R-:W-:Y:S01]  /*1ac10*/  PRMT R71, R66, 0x7773, RZ ;  /* 0x0000777342477816 */ /* 0x000fe200000000ff */
[----:B------:R-:W-:Y:S01]  /*1ac20*/  ULDC UR4, c[0x0][0x22c] ;  /* 0x00008b0000047ab9 */ /* 0x000fe20000000800 */
[-C--:B------:R-:W-:Y:S01]  /*1ac30*/  IADD3 R66, P3, R68, R171.reuse, RZ ;  /* 0x000000ab44427210 */ /* 0x080fe20007f7e0ff */
[----:B---3--:R-:W-:Y:S01]  /*1ac40*/  IMAD R73, R72, 0x4, R73 ;  /* 0x0000000448497824 */ /* 0x008fe200078e0249 */
[----:B------:R-:W-:Y:S02]  /*1ac50*/  PRMT R69, R67, 0x7773, RZ ;  /* 0x0000777343457816 */ /* 0x000fe400000000ff */
[-C--:B------:R-:W-:Y:S02]  /*1ac60*/  LEA.HI.X.SX32 R67, R68, R174.reuse, 0x1, P3 ;  /* 0x000000ae44437211 */ /* 0x080fe400018f0eff */
[----:B------:R-:W-:Y:S01]  /*1ac70*/  ISETP.LT.AND P3, PT, R45, UR5, !P0 ;  /* 0x000000052d007c0c */ /* 0x000fe2000c761270 */
[----:B------:R-:W-:Y:S01]  /*1ac80*/  IMAD R45, R74, 0x2, R73 ;  /* 0x000000024a2d7824 */ /* 0x000fe200078e0249 */
[----:B------:R3:W-:Y:S01]  /*1ac90*/  @P2 STG.E.U8 desc[UR16][R64.64], R71 ;  /* 0x0000004740002986 */ /* 0x0007e2000c101110 */
[----:B------:R-:W-:Y:S01]  /*1aca0*/  ISETP.LT.AND P2, PT, R46, UR4, !P0 ;  /* 0x000000042e007c0c */ /* 0x000fe2000c741270 */
[----:B------:R-:W-:Y:S01]  /*1acb0*/  ULDC UR4, c[0x0][0x22c] ;  /* 0x00008b0000047ab9 */ /* 0x000fe20000000800 */
[----:B----4-:R-:W-:Y:S01]  /*1acc0*/  IMAD R68, R76, 0x2, R45 ;  /* 0x000000024c447824 */ /* 0x010fe200078e022d */
[----:B------:R1:W-:Y:S01]  /*1acd0*/  @P6 STG.E.U8 desc[UR16][R66.64], R69 ;  /* 0x0000004542006986 */ /* 0x0003e2000c101110 */
[----:B------:R-:W-:Y:S01]  /*1ace0*/  IADD3 R46, P6, R73, R171, RZ ;  /* 0x000000ab492e7210 */ /* 0x000fe20007fde0ff */
[----:B------:R-:W-:Y:S01]  /*1acf0*/  ULDC UR5, c[0x0][0x22c] ;  /* 0x00008b0000057ab9 */ /* 0x000fe20000000800 */
[----:B------:R-:W-:Y:S01]  /*1ad00*/  ISETP.LT.AND P5, PT, R47, UR6, !P0 ;  /* 0x000000062f007c0c */ /* 0x000fe2000c7a1270 */
[----:B------:R-:W-:Y:S01]  /*1ad10*/  ULDC UR6, c[0x0][0x22c] ;  /* 0x00008b0000067ab9 */ /* 0x000fe20000000800 */
[----:B------:R-:W-:-:S02]  /*1ad20*/  LEA.HI.X.SX32 R47, R73, R174, 0x1, P6 ;  /* 0x000000ae492f7211 */ /* 0x000fc400030f0eff */
[----:B------:R-:W-:Y:S02]  /*1ad30*/  PRMT R73, R60, 0x7770, RZ ;  /* 0x000077703c497816 */ /* 0x000fe400000000ff */
[----:B---3--:R-:W-:Y:S01]  /*1ad40*/  IADD3 R64, P6, R45, R171, RZ ;  /* 0x000000ab2d407210 */ /* 0x008fe20007fde0ff */
[----:B-1----:R-:W-:Y:S02]  /*1ad50*/  IMAD R66, R75, 0x2, R68 ;  /* 0x000000024b427824 */ /* 0x002fe400078e0244 */
[----:B------:R-:W1:Y:S01]  /*1ad60*/  LDC R75, c[0x0][0x248] ;  /* 0x00009200ff4b7b82 */ /* 0x000e620000000800 */
[----:B------:R3:W-:Y:S01]  /*1ad70*/  @P4 STG.E.U8 desc[UR16][R46.64], R73 ;  /* 0x000000492e004986 */ /* 0x0007e2000c101110 */
[----:B------:R-:W-:Y:S02]  /*1ad80*/  LEA.HI.X.SX32 R65, R45, R174, 0x1, P6 ;  /* 0x000000ae2d417211 */ /* 0x000fe400030f0eff */
[----:B------:R-:W-:Y:S01]  /*1ad90*/  ISETP.LT.AND P4, PT, R44, UR4, !P0 ;  /* 0x000000042c007c0c */ /* 0x000fe2000c781270 */
[----:B------:R-:W-:Y:S01]  /*1ada0*/  ULDC UR4, c[0x0][0x22c] ;  /* 0x00008b0000047ab9 */ /* 0x000fe20000000800 */
[----:B------:R-:W-:-:S02]  /*1adb0*/  PRMT R71, R61, 0x7770, RZ ;  /* 0x000077703d477816 */ /* 0x000fc400000000ff */
[-C--:B------:R-:W-:Y:S02]  /*1adc0*/  IADD3 R44, P6, R68, R171.reuse, RZ ;  /* 0x000000ab442c7210 */ /* 0x080fe40007fde0ff */
[----:B------:R-:W-:Y:S01]  /*1add0*/  PRMT R67, R62, 0x7770, RZ ;  /* 0x000077703e437816 */ /* 0x000fe200000000ff */
[----:B------:R4:W-:Y:S01]  /*1ade0*/  @P1 STG.E.U8 desc[UR16][R64.64], R71 ;  /* 0x0000004740001986 */ /* 0x0009e2000c101110 */
[----:B------:R-:W-:Y:S02]  /*1adf0*/  LEA.HI.X.SX32 R45, R68, R174, 0x1, P6 ;  /* 0x000000ae442d7211 */ /* 0x000fe400030f0eff */
[----:B------:R-:W-:Y:S01]  /*1ae00*/  ISETP.LT.AND P1, PT, R42, UR4, !P0 ;  /* 0x000000042a007c0c */ /* 0x000fe2000c721270 */
[----:B0-----:R-:W-:Y:S01]  /*1ae10*/  IMAD R42, R77, 0x2, R66 ;  /* 0x000000024d2a7824 */ /* 0x001fe200078e0242 */
[----:B---3--:R-:W-:Y:S01]  /*1ae20*/  IADD3 R46, P6, R66, R171, RZ ;  /* 0x000000ab422e7210 */ /* 0x008fe20007fde0ff */
[----:B------:R-:W-:Y:S01]  /*1ae30*/  ULDC UR4, c[0x0][0x22c] ;  /* 0x00008b0000047ab9 */ /* 0x000fe20000000800 */
[----:B------:R0:W-:Y:S01]  /*1ae40*/  @P5 STG.E.U8 desc[UR16][R44.64], R67 ;  /* 0x000000432c005986 */ /* 0x0001e2000c101110 */
[----:B------:R-:W-:-:S02]  /*1ae50*/  PRMT R69, R63, 0x7770, RZ ;  /* 0x000077703f457816 */ /* 0x000fc400000000ff */
[----:B------:R-:W-:Y:S02]  /*1ae60*/  LEA.HI.X.SX32 R47, R66, R174, 0x1, P6 ;  /* 0x000000ae422f7211 */ /* 0x000fe400030f0eff */
[----:B------:R-:W-:Y:S01]  /*1ae70*/  ISETP.LT.AND P5, PT, R38, UR4, !P0 ;  /* 0x0000000426007c0c */ /* 0x000fe2000c7a1270 */
[----:B--2---:R-:W-:Y:S01]  /*1ae80*/  IMAD R38, R79, 0x2, R42 ;  /* 0x000000024f267824 */ /* 0x004fe200078e022a */
[----:B----4-:R-:W2:Y:S01]  /*1ae90*/  LDC R71, c[0x0][0x248] ;  /* 0x00009200ff477b82 */ /* 0x010ea20000000800 */
[----:B------:R3:W-:Y:S01]  /*1aea0*/  @P2 STG.E.U8 desc[UR16][R46.64], R69 ;  /* 0x000000452e002986 */ /* 0x0007e2000c101110 */
[----:B------:R-:W-:Y:S01]  /*1aeb0*/  ULDC UR4, c[0x0][0x22c] ;  /* 0x00008b0000047ab9 */ /* 0x000fe20000000800 */
[----:B0-----:R-:W-:Y:S01]  /*1aec0*/  IADD3 R44, P6, R42, R171, RZ ;  /* 0x000000ab2a2c7210 */ /* 0x001fe20007fde0ff */
[----:B-1----:R-:W-:Y:S01]  /*1aed0*/  IMAD R64, R75, 0x2, R38 ;  /* 0x000000024b407824 */ /* 0x002fe200078e0226 */
[----:B------:R-:W-:-:S03]  /*1aee0*/  PRMT R67, R60, 0x7771, RZ ;  /* 0x000077713c437816 */ /* 0x000fc600000000ff */
[----:B------:R-:W0:Y:S01]  /*1aef0*/  LDC R66, c[0x0][0x248] ;  /* 0x00009200ff427b82 */ /* 0x000e220000000800 */
[----:B------:R-:W-:Y:S02]  /*1af00*/  LEA.HI.X.SX32 R45, R42, R174, 0x1, P6 ;  /* 0x000000ae2a2d7211 */ /* 0x000fe400030f0eff */
[----:B---3--:R-:W-:-:S03]  /*1af10*/  IADD3 R46, P2, R38, R171, RZ ;  /* 0x000000ab262e7210 */ /* 0x008fc60007f5e0ff */
[----:B------:R1:W-:Y:S02]  /*1af20*/  @P3 STG.E.U8 desc[UR16][R44.64], R67 ;  /* 0x000000432c003986 */ /* 0x0003e4000c101110 */
[----:B------:R-:W3:Y:S01]  /*1af30*/  LDC R69, c[0x0][0x248] ;  /* 0x00009200ff457b82 */ /* 0x000ee20000000800 */
[-C--:B------:R-:W-:Y:S01]  /*1af40*/  LEA.HI.X.SX32 R47, R38, R174.reuse, 0x1, P2 ;  /* 0x000000ae262f7211 */ /* 0x080fe200010f0eff */
[----:B------:R-:W-:Y:S01]  /*1af50*/  VIADD R38, R0, 0xce ;  /* 0x000000ce00267836 */ /* 0x000fe20000000000 */
[----:B------:R-:W-:Y:S02]  /*1af60*/  IADD3 R42, P3, R64, R171, RZ ;  /* 0x000000ab402a7210 */ /* 0x000fe40007f7e0ff */
[----:B------:R-:W-:Y:S01]  /*1af70*/  ISETP.LT.AND P2, PT, R43, UR4, !P0 ;  /* 0x000000042b007c0c */ /* 0x000fe2000c741270 */
[----:B------:R-:W-:Y:S01]  /*1af80*/  ULDC UR4, c[0x0][0x248] ;  /* 0x0000920000047ab9 */ /* 0x000fe20000000800 */
[----:B------:R-:W-:Y:S01]  /*1af90*/  PRMT R65, R61, 0x7771, RZ ;  /* 0x000077713d417816 */ /* 0x000fe200000000ff */
[----:B-1----:R-:W1:Y:S01]  /*1afa0*/  LDC R44, c[0x0][0x248] ;  /* 0x00009200ff2c7b82 */ /* 0x002e620000000800 */
[C---:B------:R-:W-:Y:S01]  /*1afb0*/  ISETP.LT.AND P6, PT, R38.reuse, UR5, !P0 ;  /* 0x0000000526007c0c */ /* 0x040fe2000c7c1270 */
[----:B------:R-:W-:Y:S01]  /*1afc0*/  IMAD R38, R38, UR4, RZ ;  /* 0x0000000426267c24 */ /* 0x000fe2000f8e02ff */
[----:B------:R-:W-:-:S02]  /*1afd0*/  LEA.HI.X.SX32 R43, R64, R174, 0x1, P3 ;  /* 0x000000ae402b7211 */ /* 0x000fc400018f0eff */
[----:B------:R-:W-:Y:S01]  /*1afe0*/  PRMT R45, R62, 0x7771, RZ ;  /* 0x000077713e2d7816 */ /* 0x000fe200000000ff */
[----:B------:R4:W-:Y:S01]  /*1aff0*/  @P4 STG.E.U8 desc[UR16][R46.64], R65 ;  /* 0x000000412e004986 */ /* 0x0009e2000c101110 */
[----:B------:R-:W-:Y:S01]  /*1b000*/  ULDC UR4, c[0x0][0x22c] ;  /* 0x00008b0000047ab9 */ /* 0x000fe20000000800 */
[----:B------:R-:W0:Y:S01]  /*1b010*/  LDC R67, c[0x0][0x248] ;  /* 0x00009200ff437b82 */ /* 0x000e220000000800 */
[----:B------:R-:W-:Y:S01]  /*1b020*/  ULDC UR5, c[0x0][0x22c] ;  /* 0x00008b0000057ab9 */ /* 0x000fe20000000800 */
[----:B------:R4:W-:Y:S01]  /*1b030*/  @P1 STG.E.U8 desc[UR16][R42.64], R45 ;  /* 0x0000002d2a001986 */ /* 0x0009e2000c101110 */
[----:B--2---:R-:W-:Y:S01]  /*1b040*/  IMAD R64, R71, 0x4, R64 ;  /* 0x0000000447407824 */ /* 0x004fe200078e0240 */
[----:B----4-:R-:W-:-:S04]  /*1b050*/  PRMT R65, R63, 0x7771, RZ ;  /* 0x000077713f417816 */ /* 0x010fc800000000ff */
[----:B------:R-:W2:Y:S01]  /*1b060*/  LDC R46, c[0x0][0x248] ;  /* 0x00009200ff2e7b82 */ /* 0x000ea20000000800 */
[----:B------:R-:W-:-:S04]  /*1b070*/  IADD3 R42, P1, R38, R171, RZ ;  /* 0x000000ab262a7210 */ /* 0x000fc80007f3e0ff */
[-C--:B------:R-:W-:Y:S02]  /*1b080*/  LEA.HI.X.SX32 R43, R38, R174.reuse, 0x1, P1 ;  /* 0x000000ae262b7211 */ /* 0x080fe400008f0eff */
[----:B------:R-:W-:Y:S01]  /*1b090*/  ISETP.LT.AND P1, PT, R41, UR4, !P0 ;  /* 0x0000000429007c0c */ /* 0x000fe2000c721270 */
[----:B---3--:R-:W-:Y:S01]  /*1b0a0*/  IMAD R41, R69, 0x2, R64 ;  /* 0x0000000245297824 */ /* 0x008fe200078e0240 */
[----:B------:R-:W-:Y:S01]  /*1b0b0*/  ISETP.LT.AND P3, PT, R39, UR5, !P0 ;  /* 0x0000000527007c0c */ /* 0x000fe2000c761270 */
[----:B------:R3:W-:Y:S01]  /*1b0c0*/  @P6 STG.E.U8 desc[UR16][R42.64], R65 ;  /* 0x000000412a006986 */ /* 0x0007e2000c101110 */
[-C--:B------:R-:W-:Y:S02]  /*1b0d0*/  IADD3 R38, P6, R64, R171.reuse, RZ ;  /* 0x000000ab40267210 */ /* 0x080fe40007fde0ff */
[----:B------:R-:W-:Y:S01]  /*1b0e0*/  PRMT R47, R60, 0x7772, RZ ;  /* 0x000077723c2f7816 */ /* 0x000fe200000000ff */
[----:B-1----:R-:W-:Y:S01]  /*1b0f0*/  IMAD R44, R44, 0x2, R41 ;  /* 0x000000022c2c7824 */ /* 0x002fe200078e0229 */
[-C--:B------:R-:W-:Y:S01]  /*1b100*/  LEA.HI.X.SX32 R39, R64, R174.reuse, 0x1, P6 ;  /* 0x000000ae40277211 */ /* 0x080fe200030f0eff */
[----:B------:R-:W-:Y:S01]  /*1b110*/  ULDC UR4, c[0x0][0x22c] ;  /* 0x00008b0000047ab9 */ /* 0x000fe20000000800 */
[----:B------:R-:W-:Y:S01]  /*1b120*/  ISETP.LT.AND P4, PT, R40, UR6, !P0 ;  /* 0x0000000628007c0c */ /* 0x000fe2000c781270 */
[----:B------:R-:W-:Y:S01]  /*1b130*/  ULDC UR5, c[0x0][0x22c] ;  /* 0x00008b0000057ab9 */ /* 0x000fe20000000800 */
[----:B------:R-:W-:Y:S01]  /*1b140*/  IADD3 R40, P6, R41, R171, RZ ;  /* 0x000000ab29287210 */ /* 0x000fe20007fde0ff */
[----:B---3--:R-:W1:Y:S01]  /*1b150*/  LDC R42, c[0x0][0x248] ;  /* 0x00009200ff2a7b82 */ /* 0x008e620000000800 */
[----:B------:R3:W-:Y:S01]  /*1b160*/  @P5 STG.E.U8 desc[UR16][R38.64], R47 ;  /* 0x0000002f26005986 */ /* 0x0007e2000c101110 */
[----:B------:R-:W-:Y:S01]  /*1b170*/  PRMT R45, R61, 0x7772, RZ ;  /* 0x000077723d2d7816 */ /* 0x000fe200000000ff */
[----:B------:R-:W-:Y:S01]  /*1b180*/  ULDC UR6, c[0x0][0x22c] ;  /* 0x00008b0000067ab9 */ /* 0x000fe20000000800 */
[----:B------:R-:W-:-:S02]  /*1b190*/  LEA.HI.X.SX32 R41, R41, R174, 0x1, P6 ;  /* 0x000000ae29297211 */ /* 0x000fc400030f0eff */
[----:B------:R-:W-:Y:S01]  /*1b1a0*/  ISETP.LT.AND P5, PT, R37, UR4, !P0 ;  /* 0x0000000425007c0c */ /* 0x000fe2000c7a1270 */
[----:B0-----:R-:W-:Y:S01]  /*1b1b0*/  IMAD R37, R67, 0x2, R44 ;  /* 0x0000000243257824 */ /* 0x001fe200078e022c */
[----:B------:R-:W-:Y:S01]  /*1b1c0*/  ULDC UR4, c[0x0][0x22c] ;  /* 0x00008b0000047ab9 */ /* 0x000fe20000000800 */
[----:B------:R0:W-:Y:S01]  /*1b1d0*/  @P2 STG.E.U8 desc[UR16][R40.64], R45 ;  /* 0x0000002d28002986 */ /* 0x0001e2000c101110 */
[----:B---3--:R-:W-:Y:S01]  /*1b1e0*/  IADD3 R38, P6, R44, R171, RZ ;  /* 0x000000ab2c267210 */ /* 0x008fe20007fde0ff */
[----:B------:R-:W3:Y:S01]  /*1b1f0*/  LDC R47, c[0x0][0x248] ;  /* 0x00009200ff2f7b82 */ /* 0x000ee20000000800 */
[----:B------:R-:W-:Y:S02]  /*1b200*/  PRMT R43, R62, 0x7772, RZ ;  /* 0x000077723e2b7816 */ /* 0x000fe400000000ff */
[----:B------:R-:W-:Y:S02]  /*1b210*/  LEA.HI.X.SX32 R39, R44, R174, 0x1, P6 ;  /* 0x000000ae2c277211 */ /* 0x000fe400030f0eff */
[----:B------:R-:W-:-:S02]  /*1b220*/  ISETP.LT.AND P2, PT, R35, UR4, !P0 ;  /* 0x0000000423007c0c */ /* 0x000fc4000c741270 */
[-C--:B0-----:R-:W-:Y:S01]  /*1b230*/  IADD3 R40, P6, R37, R171.reuse, RZ ;  /* 0x000000ab25287210 */ /* 0x081fe20007fde0ff */
[----:B--2---:R-:W-:Y:S01]  /*1b240*/  IMAD R35, R46, 0x2, R37 ;  /* 0x000000022e237824 */ /* 0x004fe200078e0225 */
[----:B------:R-:W-:Y:S01]  /*1b250*/  PRMT R45, R63, 0x7772, RZ ;  /* 0x000077723f2d7816 */ /* 0x000fe200000000ff */
[----:B------:R-:W-:Y:S01]  /*1b260*/  ULDC UR4, c[0x0][0x22c] ;  /* 0x00008b0000047ab9 */ /* 0x000fe20000000800 */
[----:B------:R-:W-:Y:S01]  /*1b270*/  LEA.HI.X.SX32 R41, R37, R174, 0x1, P6 ;  /* 0x000000ae25297211 */ /* 0x000fe200030f0eff */
[----:B------:R0:W-:Y:S01]  /*1b280*/  @P4 STG.E.U8 desc[UR16][R38.64], R43 ;  /* 0x0000002b26004986 */ /* 0x0001e2000c101110 */
[----:B------:R-:W-:Y:S01]  /*1b290*/  ISETP.LT.AND P4, PT, R34, UR4, !P0 ;  /* 0x0000000422007c0c */ /* 0x000fe2000c781270 */
[----:B------:R-:W-:Y:S01]  /*1b2a0*/  IMAD R37, R66, 0x2, R35 ;  /* 0x0000000242257824 */ /* 0x000fe200078e0223 */
[----:B------:R-:W-:Y:S01]  /*1b2b0*/  IADD3 R34, P6, R35, R171, RZ ;  /* 0x000000ab23227210 */ /* 0x000fe20007fde0ff */
[----:B------:R2:W-:Y:S01]  /*1b2c0*/  @P1 STG.E.U8 desc[UR16][R40.64], R45 ;  /* 0x0000002d28001986 */ /* 0x0005e2000c101110 */
[----:B------:R-:W-:-:S02]  /*1b2d0*/  ULDC UR4, c[0x0][0x22c] ;  /* 0x00008b0000047ab9 */ /* 0x000fc40000000800 */
[-C--:B------:R-:W-:Y:S02]  /*1b2e0*/  LEA.HI.X.SX32 R35, R35, R174.reuse, 0x1, P6 ;  /* 0x000000ae23237211 */ /* 0x080fe400030f0eff */
[----:B0-----:R-:W-:Y:S01]  /*1b2f0*/  PRMT R43, R60, 0x7773, RZ ;  /* 0x000077733c2b7816 */ /* 0x001fe200000000ff */
[----:B--2---:R-:W0:Y:S01]  /*1b300*/  LDC R41, c[0x0][0x248] ;  /* 0x00009200ff297b82 */ /* 0x004e220000000800 */
[C---:B------:R-:W-:Y:S01]  /*1b310*/  IADD3 R38, P1, R37.reuse, R171, RZ ;  /* 0x000000ab25267210 */ /* 0x040fe20007f3e0ff */
[----:B-1----:R-:W-:Y:S02]  /*1b320*/  IMAD R40, R42, 0x2, R37 ;  /* 0x000000022a287824 */ /* 0x002fe400078e0225 */
[----:B------:R1:W-:Y:S01]  /*1b330*/  @P3 STG.E.U8 desc[UR16][R34.64], R43 ;  /* 0x0000002b22003986 */ /* 0x0003e2000c101110 */
[----:B------:R-:W-:-:S03]  /*1b340*/  LEA.HI.X.SX32 R39, R37, R174, 0x1, P1 ;  /* 0x000000ae25277211 */ /* 0x000fc600008f0eff */
[----:B------:R-:W2:Y:S01]  /*1b350*/  LDC R42, c[0x0][0x248] ;  /* 0x00009200ff2a7b82 */ /* 0x000ea20000000800 */
[----:B------:R-:W-:Y:S01]  /*1b360*/  ISETP.LT.AND P1, PT, R36, UR4, !P0 ;  /* 0x0000000424007c0c */ /* 0x000fe2000c721270 */
[----:B------:R-:W-:Y:S01]  /*1b370*/  VIADD R36, R0, 0xde ;  /* 0x000000de00247836 */ /* 0x000fe20000000000 */
[----:B------:R-:W-:-:S05]  /*1b380*/  ULDC UR4, c[0x0][0x248] ;  /* 0x0000920000047ab9 */ /* 0x000fca0000000800 */
[----:B-1----:R-:W1:Y:S01]  /*1b390*/  LDC R43, c[0x0][0x248] ;  /* 0x00009200ff2b7b82 */ /* 0x002e620000000800 */
[-C--:B------:R-:W-:Y:S01]  /*1b3a0*/  IADD3 R34, P3, R40, R171.reuse, RZ ;  /* 0x000000ab28227210 */ /* 0x080fe20007f7e0ff */
[C---:B------:R-:W-:Y:S01]  /*1b3b0*/  IMAD R37, R36.reuse, UR4, RZ ;  /* 0x0000000424257c24 */ /* 0x040fe2000f8e02ff */
[----:B------:R-:W-:Y:S01]  /*1b3c0*/  ISETP.LT.AND P6, PT, R36, UR5, !P0 ;  /* 0x0000000524007c0c */ /* 0x000fe2000c7c1270 */
[----:B------:R-:W-:Y:S01]  /*1b3d0*/  ULDC UR5, c[0x0][0x22c] ;  /* 0x00008b0000057ab9 */ /* 0x000fe20000000800 */
[----:B------:R-:W-:Y:S01]  /*1b3e0*/  PRMT R61, R61, 0x7773, RZ ;  /* 0x000077733d3d7816 */ /* 0x000fe200000000ff */
[----:B------:R-:W-:Y:S01]  /*1b3f0*/  ULDC UR4, c[0x0][0x22c] ;  /* 0x00008b0000047ab9 */ /* 0x000fe20000000800 */
[----:B------:R-:W-:Y:S01]  /*1b400*/  LEA.HI.X.SX32 R35, R40, R174, 0x1, P3 ;  /* 0x000000ae28237211 */ /* 0x000fe200018f0eff */
[----:B------:R-:W4:Y:S01]  /*1b410*/  LDC R45, c[0x0][0x248] ;  /* 0x00009200ff2d7b82 */ /* 0x000f220000000800 */
[----:B------:R-:W-:Y:S01]  /*1b420*/  IADD3 R36, P3, R37, R171, RZ ;  /* 0x000000ab25247210 */ /* 0x000fe20007f7e0ff */
[----:B---3--:R-:W-:Y:S01]  /*1b430*/  IMAD R40, R47, 0x4, R40 ;  /* 0x000000042f287824 */ /* 0x008fe200078e0228 */
[----:B------:R3:W-:Y:S01]  /*1b440*/  @P5 STG.E.U8 desc[UR16][R38.64], R61 ;  /* 0x0000003d26005986 */ /* 0x0007e2000c101110 */
[----:B------:R-:W-:-:S02]  /*1b450*/  PRMT R63, R63, 0x7773, RZ ;  /* 0x000077733f3f7816 */ /* 0x000fc400000000ff */
[----:B------:R-:W-:Y:S02]  /*1b460*/  LEA.HI.X.SX32 R37, R37, R174, 0x1, P3 ;  /* 0x000000ae25257211 */ /* 0x000fe400018f0eff */
[----:B------:R-:W-:Y:S01]  /*1b470*/  ISETP.LT.AND P3, PT, R31, UR5, !P0 ;  /* 0x000000051f007c0c */ /* 0x000fe2000c761270 */
[----:B0-----:R-:W-:Y:S01]  /*1b480*/  IMAD R31, R41, 0x2, R40 ;  /* 0x00000002291f7824 */ /* 0x001fe200078e0228 */
[----:B------:R-:W0:Y:S01]  /*1b490*/  LDC R47, c[0x0][0x248] ;  /* 0x00009200ff2f7b82 */ /* 0x000e220000000800 */
[----:B---3--:R-:W-:Y:S02]  /*1b4a0*/  PRMT R39, R62, 0x7773, RZ ;  /* 0x000077733e277816 */ /* 0x008fe400000000ff */
[----:B--2---:R-:W-:Y:S01]  /*1b4b0*/  IMAD R38, R42, 0x2, R31 ;  /* 0x000000022a267824 */ /* 0x004fe200078e021f */
[----:B------:R-:W-:Y:S01]  /*1b4c0*/  ISETP.LT.AND P5, PT, R33, UR6, !P0 ;  /* 0x0000000621007c0c */ /* 0x000fe2000c7a1270 */
[----:B------:R-:W-:Y:S01]  /*1b4d0*/  ULDC UR5, c[0x0][0x22c] ;  /* 0x00008b0000057ab9 */ /* 0x000fe20000000800 */
[----:B------:R-:W-:Y:S01]  /*1b4e0*/  PRMT R41, R56, 0x7770, RZ ;  /* 0x0000777038297816 */ /* 0x000fe200000000ff */
[----:B------:R2:W-:Y:S01]  /*1b4f0*/  @P2 STG.E.U8 desc[UR16][R34.64], R39 ;  /* 0x0000002722002986 */ /* 0x0005e2000c101110 */
[----:B------:R-:W-:Y:S01]  /*1b500*/  ISETP.LT.AND P2, PT, R32, UR4, !P0 ;  /* 0x0000000420007c0c */ /* 0x000fe2000c741270 */
[----:B------:R-:W-:Y:S01]  /*1b510*/  ULDC UR4, c[0x0][0x22c] ;  /* 0x00008b0000047ab9 */ /* 0x000fe20000000800 */
[----:B------:R-:W-:Y:S01]  /*1b520*/  ULDC UR6, c[0x0][0x22c] ;  /* 0x00008b0000067ab9 */ /* 0x000fe20000000800 */
[----:B------:R1:W-:Y:S01]  /*1b530*/  @P6 STG.E.U8 desc[UR16][R36.64], R63 ;  /* 0x0000003f24006986 */ /* 0x0003e2000c101110 */
[----:B------:R-:W-:-:S04]  /*1b540*/  IADD3 R32, P6, R40, R171, RZ ;  /* 0x000000ab28207210 */ /* 0x000fc80007fde0ff */
[-C--:B------:R-:W-:Y:S02]  /*1b550*/  LEA.HI.X.SX32 R33, R40, R174.reuse, 0x1, P6 ;  /* 0x000000ae28217211 */ /* 0x080fe400030f0eff */
[----:B--2---:R-:W-:Y:S01]  /*1b560*/  IADD3 R34, P6, R31, R171, RZ ;  /* 0x000000ab1f227210 */ /* 0x004fe20007fde0ff */
        /* <DEDUP_REMOVED lines=10> */
[-C--:B------:R-:W-:Y:S01]  /*1b610*/  LEA.HI.X.SX32 R31, R38, R174.reuse, 0x1, P6 ;  /* 0x000000ae261f7211 */ /* 0x080fe200030f0eff */
[----:B--2---:R-:W2:Y:S01]  /*1b620*/  LDC R41, c[0x0][0x248] ;  /* 0x00009200ff297b82 */ /* 0x004ea20000000800 */
[----:B------:R-:W-:Y:S01]  /*1b630*/  ISETP.LT.AND P1, PT, R28, UR4, !P0 ;  /* 0x000000041c007c0c */ /* 0x000fe2000c721270 */
[----:B----4-:R-:W-:Y:S01]  /*1b640*/  IMAD R28, R45, 0x2, R36 ;  /* 0x000000022d1c7824 */ /* 0x010fe200078e0224 */
[-C--:B------:R-:W-:Y:S01]  /*1b650*/  IADD3 R32, P6, R36, R171.reuse, RZ ;  /* 0x000000ab24207210 */ /* 0x080fe20007fde0ff */
[----:B------:R-:W-:Y:S01]  /*1b660*/  ULDC UR4, c[0x0][0x22c] ;  /* 0x00008b0000047ab9 */ /* 0x000fe20000000800 */
[----:B------:R4:W-:Y:S01]  /*1b670*/  @P5 STG.E.U8 desc[UR16][R30.64], R37 ;  /* 0x000000251e005986 */ /* 0x0009e2000c101110 */
[----:B------:R-:W-:Y:S01]  /*1b680*/  ISETP.LT.AND P5, PT, R24, UR4, !P0 ;  /* 0x0000000418007c0c */ /* 0x000fe2000c7a1270 */
[----:B0-----:R-:W-:Y:S01]  /*1b690*/  IMAD R24, R47, 0x2, R28 ;  /* 0x000000022f187824 */ /* 0x001fe200078e021c */
[----:B------:R-:W-:Y:S01]  /*1b6a0*/  LEA.HI.X.SX32 R33, R36, R174, 0x1, P6 ;  /* 0x000000ae24217211 */ /* 0x000fe200030f0eff */
[----:B------:R-:W-:Y:S01]  /*1b6b0*/  ULDC UR4, c[0x0][0x22c] ;  /* 0x00008b0000047ab9 */ /* 0x000fe20000000800 */
[----:B---3--:R-:W-:Y:S01]  /*1b6c0*/  PRMT R39, R59, 0x7770, RZ ;  /* 0x000077703b277816 */ /* 0x008fe200000000ff */
[----:B-1----:R-:W-:Y:S01]  /*1b6d0*/  IMAD R34, R43, 0x2, R24 ;  /* 0x000000022b227824 */ /* 0x002fe200078e0218 */
[----:B------:R-:W-:Y:S01]  /*1b6e0*/  PRMT R35, R57, 0x7771, RZ ;  /* 0x0000777139237816 */ /* 0x000fe200000000ff */
[----:B------:R-:W0:Y:S01]  /*1b6f0*/  LDC R36, c[0x0][0x248] ;  /* 0x00009200ff247b82 */ /* 0x000e220000000800 */
[----:B----4-:R-:W-:Y:S01]  /*1b700*/  IADD3 R30, P6, R28, R171, RZ ;  /* 0x000000ab1c1e7210 */ /* 0x010fe20007fde0ff */
[----:B------:R1:W-:Y:S01]  /*1b710*/  @P2 STG.E.U8 desc[UR16][R32.64], R39 ;  /* 0x0000002720002986 */ /* 0x0003e2000c101110 */
[----:B------:R-:W-:-:S02]  /*1b720*/  PRMT R37, R56, 0x7771, RZ ;  /* 0x0000777138257816 */ /* 0x000fc400000000ff */
[-C--:B------:R-:W-:Y:S02]  /*1b730*/  LEA.HI.X.SX32 R31, R28, R174.reuse, 0x1, P6 ;  /* 0x000000ae1c1f7211 */ /* 0x080fe400030f0eff */
[CC--:B-1----:R-:W-:Y:S01]  /*1b740*/  IADD3 R32, P2, R24.reuse, R171.reuse, RZ ;  /* 0x000000ab18207210 */ /* 0x0c2fe20007f5e0ff */
[----:B------:R-:W1:Y:S02]  /*1b750*/  LDC R39, c[0x0][0x248] ;  /* 0x00009200ff277b82 */ /* 0x000e640000000800 */
[----:B------:R3:W-:Y:S01]  /*1b760*/  @P3 STG.E.U8 desc[UR16][R30.64], R37 ;  /* 0x000000251e003986 */ /* 0x0007e2000c101110 */
[-C--:B------:R-:W-:Y:S01]  /*1b770*/  LEA.HI.X.SX32 R33, R24, R174.reuse, 0x1, P2 ;  /* 0x000000ae18217211 */ /* 0x080fe200010f0eff */
[----:B------:R-:W-:Y:S01]  /*1b780*/  VIADD R24, R0, 0xee ;  /* 0x000000ee00187836 */ /* 0x000fe20000000000 */
[----:B------:R-:W-:Y:S02]  /*1b790*/  IADD3 R28, P3, R34, R171, RZ ;  /* 0x000000ab221c7210 */ /* 0x000fe40007f7e0ff */
[----:B------:R-:W-:Y:S01]  /*1b7a0*/  ISETP.LT.AND P2, PT, R29, UR4, !P0 ;  /* 0x000000041d007c0c */ /* 0x000fe2000c741270 */
[----:B------:R-:W-:Y:S01]  /*1b7b0*/  ULDC UR4, c[0x0][0x248] ;  /* 0x0000920000047ab9 */ /* 0x000fe20000000800 */
[C---:B------:R-:W-:Y:S01]  /*1b7c0*/  ISETP.LT.AND P6, PT, R24.reuse, UR5, !P0 ;  /* 0x0000000518007c0c */ /* 0x040fe2000c7c1270 */
[----:B------:R-:W-:Y:S01]  /*1b7d0*/  IMAD R24, R24, UR4, RZ ;  /* 0x0000000418187c24 */ /* 0x000fe2000f8e02ff */
[----:B------:R-:W-:Y:S01]  /*1b7e0*/  LEA.HI.X.SX32 R29, R34, R174, 0x1, P3 ;  /* 0x000000ae221d7211 */ /* 0x000fe200018f0eff */
[----:B---3--:R-:W3:Y:S01]  /*1b7f0*/  LDC R30, c[0x0][0x248] ;  /* 0x00009200ff1e7b82 */ /* 0x008ee20000000800 */
[----:B------:R-:W-:Y:S01]  /*1b800*/  PRMT R31, R58, 0x7771, RZ ;  /* 0x000077713a1f7816 */ /* 0x000fe200000000ff */
[----:B------:R4:W-:Y:S01]  /*1b810*/  @P4 STG.E.U8 desc[UR16][R32.64], R35 ;  /* 0x0000002320004986 */ /* 0x0009e2000c101110 */
[----:B------:R-:W-:Y:S01]  /*1b820*/  ULDC UR4, c[0x0][0x22c] ;  /* 0x00008b0000047ab9 */ /* 0x000fe20000000800 */
[----:B------:R-:W-:-:S02]  /*1b830*/  ULDC UR5, c[0x0][0x22c] ;  /* 0x00008b0000057ab9 */ /* 0x000fc40000000800 */
[----:B------:R0:W-:Y:S02]  /*1b840*/  @P1 STG.E.U8 desc[UR16][R28.64], R31 ;  /* 0x0000001f1c001986 */ /* 0x0001e4000c101110 */
[----:B------:R-:W3:Y:S01]  /*1b850*/  LDC R37, c[0x0][0x248] ;  /* 0x00009200ff257b82 */ /* 0x000ee20000000800 */
[----:B--2---:R-:W-:Y:S01]  /*1b860*/  IMAD R34, R41, 0x4, R34 ;  /* 0x0000000429227824 */ /* 0x004fe200078e0222 */
[----:B----4-:R-:W-:-:S06]  /*1b870*/  PRMT R35, R59, 0x7771, RZ ;  /* 0x000077713b237816 */ /* 0x010fcc00000000ff */
[----:B------:R-:W2:Y:S01]  /*1b880*/  LDC R32, c[0x0][0x248] ;  /* 0x00009200ff207b82 */ /* 0x000ea20000000800 */
[----:B0-----:R-:W-:-:S04]  /*1b890*/  IADD3 R28, P1, R24, R171, RZ ;  /* 0x000000ab181c7210 */ /* 0x001fc80007f3e0ff */
[-C--:B------:R-:W-:Y:S02]  /*1b8a0*/  LEA.HI.X.SX32 R29, R24, R174.reuse, 0x1, P1 ;  /* 0x000000ae181d7211 */ /* 0x080fe400008f0eff */
[----:B------:R-:W-:Y:S01]  /*1b8b0*/  ISETP.LT.AND P1, PT, R27, UR4, !P0 ;  /* 0x000000041b007c0c */ /* 0x000fe2000c721270 */
[----:B-1----:R-:W-:Y:S01]  /*1b8c0*/  IMAD R27, R39, 0x2, R34 ;  /* 0x00000002271b7824 */ /* 0x002fe200078e0222 */
[----:B------:R-:W-:Y:S01]  /*1b8d0*/  ISETP.LT.AND P3, PT, R25, UR5, !P0 ;  /* 0x0000000519007c0c */ /* 0x000fe2000c761270 */
[----:B------:R0:W-:Y:S01]  /*1b8e0*/  @P6 STG.E.U8 desc[UR16][R28.64], R35 ;  /* 0x000000231c006986 */ /* 0x0001e2000c101110 */
[-C--:B------:R-:W-:Y:S02]  /*1b8f0*/  IADD3 R24, P6, R34, R171.reuse, RZ ;  /* 0x000000ab22187210 */ /* 0x080fe40007fde0ff */
[----:B------:R-:W-:Y:S01]  /*1b900*/  PRMT R33, R56, 0x7772, RZ ;  /* 0x0000777238217816 */ /* 0x000fe200000000ff */
[----:B---3--:R-:W-:Y:S01]  /*1b910*/  IMAD R30, R30, 0x2, R27 ;  /* 0x000000021e1e7824 */ /* 0x008fe200078e021b */
[-C--:B------:R-:W-:Y:S01]  /*1b920*/  LEA.HI.X.SX32 R25, R34, R174.reuse, 0x1, P6 ;  /* 0x000000ae22197211 */ /* 0x080fe200030f0eff */
[----:B------:R-:W-:Y:S01]  /*1b930*/  ULDC UR4, c[0x0][0x22c] ;  /* 0x00008b0000047ab9 */ /* 0x000fe20000000800 */
[----:B------:R-:W-:Y:S01]  /*1b940*/  ISETP.LT.AND P4, PT, R26, UR6, !P0 ;  /* 0x000000061a007c0c */ /* 0x000fe2000c781270 */
[----:B------:R-:W-:Y:S01]  /*1b950*/  ULDC UR5, c[0x0][0x22c] ;  /* 0x00008b0000057ab9 */ /* 0x000fe20000000800 */
[----:B------:R-:W-:Y:S01]  /*1b960*/  IADD3 R26, P6, R27, R171, RZ ;  /* 0x000000ab1b1a7210 */ /* 0x000fe20007fde0ff */
[----:B0-----:R-:W0:Y:S01]  /*1b970*/  LDC R28, c[0x0][0x248] ;  /* 0x00009200ff1c7b82 */ /* 0x001e220000000800 */
[----:B------:R1:W-:Y:S01]  /*1b980*/  @P5 STG.E.U8 desc[UR16][R24.64], R33 ;  /* 0x0000002118005986 */ /* 0x0003e2000c101110 */
[----:B------:R-:W-:Y:S01]  /*1b990*/  PRMT R31, R57, 0x7772, RZ ;  /* 0x00007772391f7816 */ /* 0x000fe200000000ff */
[----:B------:R-:W-:Y:S01]  /*1b9a0*/  ULDC UR6, c[0x0][0x22c] ;  /* 0x00008b0000067ab9 */ /* 0x000fe20000000800 */
[----:B------:R-:W-:-:S02]  /*1b9b0*/  LEA.HI.X.SX32 R27, R27, R174, 0x1, P6 ;  /* 0x000000ae1b1b7211 */ /* 0x000fc400030f0eff */
[----:B------:R-:W-:Y:S01]  /*1b9c0*/  ISETP.LT.AND P5, PT, R23, UR4, !P0 ;  /* 0x0000000417007c0c */ /* 0x000fe2000c7a1270 */
[----:B------:R-:W-:Y:S01]  /*1b9d0*/  IMAD R23, R37, 0x2, R30 ;  /* 0x0000000225177824 */ /* 0x000fe200078e021e */
[----:B------:R-:W-:Y:S01]  /*1b9e0*/  ULDC UR4, c[0x0][0x22c] ;  /* 0x00008b0000047ab9 */ /* 0x000fe20000000800 */
[----:B------:R3:W-:Y:S01]  /*1b9f0*/  @P2 STG.E.U8 desc[UR16][R26.64], R31 ;  /* 0x0000001f1a002986 */ /* 0x0007e2000c101110 */
[CC--:B-1----:R-:W-:Y:S01]  /*1ba00*/  IADD3 R24, P6, R30.reuse, R171.reuse, RZ ;  /* 0x000000ab1e187210 */ /* 0x0c2fe20007fde0ff */
[----:B------:R-:W1:Y:S03]  /*1ba10*/  LDC R33, c[0x0][0x248] ;  /* 0x00009200ff217b82 */ /* 0x000e660000000800 */
[----:B------:R-:W-:Y:S02]  /*1ba20*/  LEA.HI.X.SX32 R25, R30, R174, 0x1, P6 ;  /* 0x000000ae1e197211 */ /* 0x000fe400030f0eff */
[----:B---3--:R-:W-:-:S03]  /*1ba30*/  IADD3 R26, P6, R23, R171, RZ ;  /* 0x000000ab171a7210 */ /* 0x008fc60007fde0ff */
[----:B------:R-:W3:Y:S01]  /*1ba40*/  LDC R30, c[0x0][0x248] ;  /* 0x00009200ff1e7b82 */ /* 0x000ee20000000800 */
[----:B------:R-:W-:Y:S02]  /*1ba50*/  PRMT R29, R58, 0x7772, RZ ;  /* 0x000077723a1d7816 */ /* 0x000fe400000000ff */
[----:B------:R-:W-:Y:S01]  /*1ba60*/  ISETP.LT.AND P2, PT, R21, UR4, !P0 ;  /* 0x0000000415007c0c */ /* 0x000fe2000c741270 */
[----:B--2---:R-:W-:Y:S01]  /*1ba70*/  IMAD R21, R32, 0x2, R23 ;  /* 0x0000000220157824 */ /* 0x004fe200078e0217 */
[----:B------:R-:W-:Y:S02]  /*1ba80*/  LEA.HI.X.SX32 R27, R23, R174, 0x1, P6 ;  /* 0x000000ae171b7211 */ /* 0x000fe400030f0eff */
[----:B------:R-:W-:Y:S01]  /*1ba90*/  PRMT R31, R59, 0x7772, RZ ;  /* 0x000077723b1f7816 */ /* 0x000fe200000000ff */
[----:B------:R2:W-:Y:S01]  /*1baa0*/  @P4 STG.E.U8 desc[UR16][R24.64], R29 ;  /* 0x0000001d18004986 */ /* 0x0005e2000c101110 */
[----:B------:R-:W-:Y:S01]  /*1bab0*/  IMAD R23, R36, 0x2, R21 ;  /* 0x0000000224177824 */ /* 0x000fe200078e0215 */
[----:B------:R-:W-:-:S02]  /*1bac0*/  ULDC UR4, c[0x0][0x22c] ;  /* 0x00008b0000047ab9 */ /* 0x000fc40000000800 */
[----:B------:R4:W-:Y:S01]  /*1bad0*/  @P1 STG.E.U8 desc[UR16][R26.64], R31 ;  /* 0x0000001f1a001986 */ /* 0x0009e2000c101110 */
[----:B------:R-:W-:Y:S01]  /*1bae0*/  ISETP.LT.AND P4, PT, R20, UR4, !P0 ;  /* 0x0000000414007c0c */ /* 0x000fe2000c781270 */
[----:B------:R-:W-:Y:S01]  /*1baf0*/  ULDC UR4, c[0x0][0x22c] ;  /* 0x00008b0000047ab9 */ /* 0x000fe20000000800 */
[-C--:B------:R-:W-:Y:S02]  /*1bb00*/  IADD3 R20, P6, R21, R171.reuse, RZ ;  /* 0x000000ab15147210 */ /* 0x080fe40007fde0ff */
[----:B--2---:R-:W-:Y:S01]  /*1bb10*/  IADD3 R24, P1, R23, R171, RZ ;  /* 0x000000ab17187210 */ /* 0x004fe20007f3e0ff */
[----:B----4-:R-:W2:Y:S01]  /*1bb20*/  LDC R27, c[0x0][0x248] ;  /* 0x00009200ff1b7b82 */ /* 0x010ea20000000800 */
[----:B0-----:R-:W-:Y:S01]  /*1bb30*/  IMAD R26, R28, 0x2, R23 ;  /* 0x000000021c1a7824 */ /* 0x001fe200078e0217 */
[----:B------:R-:W-:Y:S02]  /*1bb40*/  LEA.HI.X.SX32 R21, R21, R174, 0x1, P6 ;  /* 0x000000ae15157211 */ /* 0x000fe400030f0eff */
[----:B------:R-:W-:-:S04]  /*1bb50*/  PRMT R29, R56, 0x7773, RZ ;  /* 0x00007773381d7816 */ /* 0x000fc800000000ff */
[----:B------:R-:W0:Y:S01]  /*1bb60*/  LDC R28, c[0x0][0x248] ;  /* 0x00009200ff1c7b82 */ /* 0x000e220000000800 */
[----:B------:R-:W-:Y:S02]  /*1bb70*/  LEA.HI.X.SX32 R25, R23, R174, 0x1, P1 ;  /* 0x000000ae17197211 */ /* 0x000fe400008f0eff */
[----:B------:R-:W-:Y:S01]  /*1bb80*/  ISETP.LT.AND P1, PT, R22, UR4, !P0 ;  /* 0x0000000416007c0c */ /* 0x000fe2000c721270 */
[----:B------:R-:W-:Y:S01]  /*1bb90*/  VIADD R22, R0, 0xfe ;  /* 0x000000fe00167836 */ /* 0x000fe20000000000 */
[----:B------:R-:W-:-:S03]  /*1bba0*/  ULDC UR4, c[0x0][0x248] ;  /* 0x0000920000047ab9 */ /* 0x000fc60000000800 */
[----:B------:R-:W4:Y:S01]  /*1bbb0*/  LDC R31, c[0x0][0x248] ;  /* 0x00009200ff1f7b82 */ /* 0x000f220000000800 */
[----:B------:R1:W-:Y:S01]  /*1bbc0*/  @P3 STG.E.U8 desc[UR16][R20.64], R29 ;  /* 0x0000001d14003986 */ /* 0x0003e2000c101110 */
[C---:B------:R-:W-:Y:S01]  /*1bbd0*/  IMAD R23, R22.reuse, UR4, RZ ;  /* 0x0000000416177c24 */ /* 0x040fe2000f8e02ff */
[----:B------:R-:W-:Y:S01]  /*1bbe0*/  ISETP.LT.AND P6, PT, R22, UR5, !P0 ;  /* 0x0000000516007c0c */ /* 0x000fe2000c7c1270 */
[----:B------:R-:W-:Y:S01]  /*1bbf0*/  ULDC UR5, c[0x0][0x22c] ;  /* 0x00008b0000057ab9 */ /* 0x000fe20000000800 */
[----:B------:R-:W-:Y:S01]  /*1bc00*/  PRMT R57, R57, 0x7773, RZ ;  /* 0x0000777339397816 */ /* 0x000fe200000000ff */
[----:B------:R-:W-:Y:S01]  /*1bc10*/  ULDC UR4, c[0x0][0x22c] ;  /* 0x00008b0000047ab9 */ /* 0x000fe20000000800 */
[----:B-1----:R-:W-:-:S04]  /*1bc20*/  IADD3 R20, P3, R26, R171, RZ ;  /* 0x000000ab1a147210 */ /* 0x002fc80007f7e0ff */
[-C--:B------:R-:W-:Y:S02]  /*1bc30*/  LEA.HI.X.SX32 R21, R26, R174.reuse, 0x1, P3 ;  /* 0x000000ae1a157211 */ /* 0x080fe400018f0eff */
[----:B------:R-:W-:Y:S01]  /*1bc40*/  IADD3 R22, P3, R23, R171, RZ ;  /* 0x000000ab17167210 */ /* 0x000fe20007f7e0ff */
[----:B------:R-:W-:Y:S01]  /*1bc50*/  IMAD R26, R33, 0x4, R26 ;  /* 0x00000004211a7824 */ /* 0x000fe200078e021a */
[----:B------:R1:W-:Y:S01]  /*1bc60*/  @P5 STG.E.U8 desc[UR16][R24.64], R57 ;  /* 0x0000003918005986 */ /* 0x0003e2000c101110 */
[----:B------:R-:W-:Y:S01]  /*1bc70*/  PRMT R59, R59, 0x7773, RZ ;  /* 0x000077733b3b7816 */ /* 0x000fe200000000ff */
[----:B------:R-:W3:Y:S01]  /*1bc80*/  LDC R33, c[0x0][0x248] ;  /* 0x00009200ff217b82 */ /* 0x000ee20000000800 */
[----:B------:R-:W-:Y:S02]  /*1bc90*/  LEA.HI.X.SX32 R23, R23, R174, 0x1, P3 ;  /* 0x000000ae17177211 */ /* 0x000fe400018f0eff */
[----:B------:R-:W-:Y:S01]  /*1bca0*/  ISETP.LT.AND P3, PT, R17, UR5, !P0 ;  /* 0x0000000511007c0c */ /* 0x000fe2000c761270 */
[----:B--2---:R-:W-:Y:S01]  /*1bcb0*/  IMAD R17, R27, 0x2, R26 ;  /* 0x000000021b117824 */ /* 0x004fe200078e021a */
[----:B-1----:R-:W-:-:S03]  /*1bcc0*/  PRMT R25, R58, 0x7773, RZ ;  /* 0x000077733a197816 */ /* 0x002fc600000000ff */
[----:B0-----:R-:W-:Y:S01]  /*1bcd0*/  IMAD R24, R28, 0x2, R17 ;  /* 0x000000021c187824 */ /* 0x001fe200078e0211 */
[----:B------:R-:W-:Y:S01]  /*1bce0*/  ISETP.LT.AND P5, PT, R19, UR6, !P0 ;  /* 0x0000000613007c0c */ /* 0x000fe2000c7a1270 */
[----:B------:R-:W-:Y:S01]  /*1bcf0*/  ULDC UR5, c[0x0][0x22c] ;  /* 0x00008b0000057ab9 */ /* 0x000fe20000000800 */
[----:B------:R-:W-:Y:S01]  /*1bd00*/  PRMT R29, R52, 0x7770, RZ ;  /* 0x00007770341d7816 */ /* 0x000fe200000000ff */
[----:B------:R0:W-:Y:S01]  /*1bd10*/  @P2 STG.E.U8 desc[UR16][R20.64], R25 ;  /* 0x0000001914002986 */ /* 0x0001e2000c101110 */
[----:B------:R-:W-:Y:S01]  /*1bd20*/  ISETP.LT.AND P2, PT, R18, UR4, !P0 ;  /* 0x0000000412007c0c */ /* 0x000fe2000c741270 */
[----:B------:R-:W-:Y:S01]  /*1bd30*/  ULDC UR4, c[0x0][0x22c] ;  /* 0x00008b0000047ab9 */ /* 0x000fe20000000800 */
[----:B------:R-:W-:Y:S01]  /*1bd40*/  PRMT R27, R53, 0x7770, RZ ;  /* 0x00007770351b7816 */ /* 0x000fe200000000ff */
[----:B------:R4:W-:Y:S01]  /*1bd50*/  @P6 STG.E.U8 desc[UR16][R22.64], R59 ;  /* 0x0000003b16006986 */ /* 0x0009e2000c101110 */
[----:B------:R-:W-:Y:S01]  /*1bd60*/  IADD3 R18, P6, R26, R171, RZ ;  /* 0x000000ab1a127210 */ /* 0x000fe20007fde0ff */
[----:B------:R-:W-:-:S03]  /*1bd70*/  ULDC UR6, c[0x0][0x22c] ;  /* 0x00008b0000067ab9 */ /* 0x000fc60000000800 */
[----:B------:R-:W-:Y:S02]  /*1bd80*/  LEA.HI.X.SX32 R19, R26, R174, 0x1, P6 ;  /* 0x000000ae1a137211 */ /* 0x000fe400030f0eff */
[----:B------:R-:W1:Y:S01]  /*1bd90*/  LDC R26, c[0x0][0x248] ;  /* 0x00009200ff1a7b82 */ /* 0x000e620000000800 */
[----:B0-----:R-:W-:Y:S01]  /*1bda0*/  IADD3 R20, P6, R17, R171, RZ ;  /* 0x000000ab11147210 */ /* 0x001fe20007fde0ff */
[----:B----4-:R-:W-:-:S06]  /*1bdb0*/  IMAD R23, R31, 0x2, R24 ;  /* 0x000000021f177824 */ /* 0x010fcc00078e0218 */
[----:B------:R-:W0:Y:S01]  /*1bdc0*/  LDC R31, c[0x0][0x248] ;  /* 0x00009200ff1f7b82 */ /* 0x000e220000000800 */
[----:B------:R2:W-:Y:S01]  /*1bdd0*/  @P4 STG.E.U8 desc[UR16][R18.64], R29 ;  /* 0x0000001d12004986 */ /* 0x0005e2000c101110 */
[-C--:B------:R-:W-:Y:S02]  /*1bde0*/  LEA.HI.X.SX32 R21, R17, R174.reuse, 0x1, P6 ;  /* 0x000000ae11157211 */ /* 0x080fe400030f0eff */
[----:B------:R-:W-:Y:S01]  /*1bdf0*/  ISETP.LT.AND P4, PT, R16, UR4, !P0 ;  /* 0x0000000410007c0c */ /* 0x000fe2000c781270 */
[----:B------:R-:W-:Y:S01]  /*1be00*/  ULDC UR4, c[0x0][0x22c] ;  /* 0x00008b0000047ab9 */ /* 0x000fe20000000800 */
[----:B------:R-:W-:Y:S01]  /*1be10*/  IADD3 R16, P6, R24, R171, RZ ;  /* 0x000000ab18107210 */ /* 0x000fe20007fde0ff */
[----:B------:R4:W-:Y:S01]  /*1be20*/  @P1 STG.E.U8 desc[UR16][R20.64], R27 ;  /* 0x0000001b14001986 */ /* 0x0009e2000c101110 */
[----:B------:R-:W-:Y:S02]  /*1be30*/  PRMT R25, R54, 0x7770, RZ ;  /* 0x0000777036197816 */ /* 0x000fe400000000ff */
[----:B------:R-:W-:-:S02]  /*1be40*/  LEA.HI.X.SX32 R17, R24, R174, 0x1, P6 ;  /* 0x000000ae18117211 */ /* 0x000fc400030f0eff */
[----:B------:R-:W-:Y:S01]  /*1be50*/  ISETP.LT.AND P1, PT, R14, UR4, !P0 ;  /* 0x000000040e007c0c */ /* 0x000fe2000c721270 */
[----:B---3--:R-:W-:Y:S01]  /*1be60*/  IMAD R14, R30, 0x2, R23 ;  /* 0x000000021e0e7824 */ /* 0x008fe200078e0217 */
[-C--:B------:R-:W-:Y:S01]  /*1be70*/  IADD3 R22, P6, R23, R171.reuse, RZ ;  /* 0x000000ab17167210 */ /* 0x080fe20007fde0ff */
[----:B------:R-:W-:Y:S01]  /*1be80*/  ULDC UR4, c[0x0][0x22c] ;  /* 0x00008b0000047ab9 */ /* 0x000fe20000000800 */
[----:B------:R3:W-:Y:S01]  /*1be90*/  @P5 STG.E.U8 desc[UR16][R16.64], R25 ;  /* 0x0000001910005986 */ /* 0x0007e2000c101110 */
[----:B------:R-:W-:Y:S01]  /*1bea0*/  ISETP.LT.AND P5, PT, R10, UR4, !P0 ;  /* 0x000000040a007c0c */ /* 0x000fe2000c7a1270 */
[----:B------:R-:W-:Y:S01]  /*1beb0*/  IMAD R10, R33, 0x2, R14 ;  /* 0x00000002210a7824 */ /* 0x000fe200078e020e */
[----:B------:R-:W-:Y:S01]  /*1bec0*/  LEA.HI.X.SX32 R23, R23, R174, 0x1, P6 ;  /* 0x000000ae17177211 */ /* 0x000fe200030f0eff */
[----:B--2---:R-:W2:Y:S01]  /*1bed0*/  LDC R29, c[0x0][0x248] ;  /* 0x00009200ff1d7b82 */ /* 0x004ea20000000800 */
[----:B----4-:R-:W-:Y:S01]  /*1bee0*/  PRMT R27, R55, 0x7770, RZ ;  /* 0x00007770371b7816 */ /* 0x010fe200000000ff */
[----:B------:R-:W-:Y:S01]  /*1bef0*/  ULDC UR4, c[0x0][0x22c] ;  /* 0x00008b0000047ab9 */ /* 0x000fe20000000800 */
[----:B------:R-:W-:-:S03]  /*1bf00*/  IADD3 R18, P6, R14, R171, RZ ;  /* 0x000000ab0e127210 */ /* 0x000fc60007fde0ff */
[----:B------:R0:W-:Y:S01]  /*1bf10*/  @P2 STG.E.U8 desc[UR16][R22.64], R27 ;  /* 0x0000001b16002986 */ /* 0x0001e2000c101110 */
[----:B------:R-:W-:Y:S01]  /*1bf20*/  IADD3 R20, P2, R10, R171, RZ ;  /* 0x000000ab0a147210 */ /* 0x000fe20007f5e0ff */
[----:B------:R-:W4:Y:S01]  /*1bf30*/  LDC R24, c[0x0][0x248] ;  /* 0x00009200ff187b82 */ /* 0x000f220000000800 */
[-C--:B------:R-:W-:Y:S02]  /*1bf40*/  LEA.HI.X.SX32 R19, R14, R174.reuse, 0x1, P6 ;  /* 0x000000ae0e137211 */ /* 0x080fe400030f0eff */
[----:B---3--:R-:W-:Y:S02]  /*1bf50*/  PRMT R25, R52, 0x7771, RZ ;  /* 0x0000777134197816 */ /* 0x008fe400000000ff */
[----:B------:R-:W-:Y:S01]  /*1bf60*/  LEA.HI.X.SX32 R21, R10, R174, 0x1, P2 ;  /* 0x000000ae0a157211 */ /* 0x000fe200010f0eff */
[----:B0-----:R-:W-:Y:S02]  /*1bf70*/  IMAD R22, R31, 0x2, R10 ;  /* 0x000000021f167824 */ /* 0x001fe400078e020a */
[----:B------:R-:W0:Y:S01]  /*1bf80*/  LDC R23, c[0x0][0x248] ;  /* 0x00009200ff177b82 */ /* 0x000e220000000800 */
[----:B------:R3:W-:Y:S01]  /*1bf90*/  @P3 STG.E.U8 desc[UR16][R18.64], R25 ;  /* 0x0000001912003986 */ /* 0x0007e2000c101110 */
[----:B------:R-:W-:Y:S01]  /*1bfa0*/  VIADD R10, R0, 0x10e ;  /* 0x0000010e000a7836 */ /* 0x000fe20000000000 */
[----:B------:R-:W-:-:S02]  /*1bfb0*/  PRMT R17, R53, 0x7771, RZ ;  /* 0x0000777135117816 */ /* 0x000fc400000000ff */
[----:B------:R-:W-:Y:S02]  /*1bfc0*/  IADD3 R14, P3, R22, R171, RZ ;  /* 0x000000ab160e7210 */ /* 0x000fe40007f7e0ff */
[----:B------:R-:W-:Y:S01]  /*1bfd0*/  ISETP.LT.AND P2, PT, R15, UR4, !P0 ;  /* 0x000000040f007c0c */ /* 0x000fe2000c741270 */
[----:B------:R-:W-:Y:S01]  /*1bfe0*/  ULDC UR4, c[0x0][0x248] ;  /* 0x0000920000047ab9 */ /* 0x000fe20000000800 */
[C---:B------:R-:W-:Y:S01]  /*1bff0*/  ISETP.LT.AND P6, PT, R10.reuse, UR5, !P0 ;  /* 0x000000050a007c0c */ /* 0x040fe2000c7c1270 */
[----:B------:R-:W-:Y:S01]  /*1c000*/  IMAD R10, R10, UR4, RZ ;  /* 0x000000040a0a7c24 */ /* 0x000fe2000f8e02ff */
[----:B------:R-:W-:Y:S01]  /*1c010*/  LEA.HI.X.SX32 R15, R22, R174, 0x1, P3 ;  /* 0x000000ae160f7211 */ /* 0x000fe200018f0eff */
[----:B------:R-:W1:Y:S01]  /*1c020*/  LDC R27, c[0x0][0x248] ;  /* 0x00009200ff1b7b82 */ /* 0x000e620000000800 */
[----:B---3--:R-:W-:Y:S01]  /*1c030*/  PRMT R19, R54, 0x7771, RZ ;  /* 0x0000777136137816 */ /* 0x008fe200000000ff */
[----:B------:R3:W-:Y:S01]  /*1c040*/  @P4 STG.E.U8 desc[UR16][R20.64], R17 ;  /* 0x0000001114004986 */ /* 0x0007e2000c101110 */
[----:B------:R-:W-:Y:S01]  /*1c050*/  ULDC UR4, c[0x0][0x22c] ;  /* 0x00008b0000047ab9 */ /* 0x000fe20000000800 */
[----:B------:R-:W-:-:S04]  /*1c060*/  ULDC UR5, c[0x0][0x22c] ;  /* 0x00008b0000057ab9 */ /* 0x000fc80000000800 */
[----:B------:R-:W4:Y:S01]  /*1c070*/  LDC R18, c[0x0][0x248] ;  /* 0x00009200ff127b82 */ /* 0x000f220000000800 */
[----:B------:R4:W-:Y:S01]  /*1c080*/  @P1 STG.E.U8 desc[UR16][R14.64], R19 ;  /* 0x000000130e001986 */ /* 0x0009e2000c101110 */
[----:B------:R-:W-:-:S06]  /*1c090*/  IADD3 R16, P1, R10, R171, RZ ;  /* 0x000000ab0a107210 */ /* 0x000fcc0007f3e0ff */
[----:B---3--:R-:W3:Y:S01]  /*1c0a0*/  LDC R20, c[0x0][0x248] ;  /* 0x00009200ff147b82 */ /* 0x008ee20000000800 */
[-C--:B------:R-:W-:Y:S01]  /*1c0b0*/  LEA.HI.X.SX32 R17, R10, R174.reuse, 0x1, P1 ;  /* 0x000000ae0a117211 */ /* 0x080fe200008f0eff */
[----:B--2---:R-:W-:Y:S01]  /*1c0c0*/  IMAD R22, R29, 0x4, R22 ;  /* 0x000000041d167824 */ /* 0x004fe200078e0216 */
[----:B------:R-:W-:Y:S02]  /*1c0d0*/  PRMT R21, R55, 0x7771, RZ ;  /* 0x0000777137157816 */ /* 0x000fe400000000ff */
[----:B------:R-:W-:Y:S01]  /*1c0e0*/  ISETP.LT.AND P1, PT, R13, UR4, !P0 ;  /* 0x000000040d007c0c */ /* 0x000fe2000c721270 */
[----:B0-----:R-:W-:Y:S02]  /*1c0f0*/  IMAD R13, R23, 0x2, R22 ;  /* 0x00000002170d7824 */ /* 0x001fe400078e0216 */
[----:B------:R0:W-:Y:S01]  /*1c100*/  @P6 STG.E.U8 desc[UR16][R16.64], R21 ;  /* 0x0000001510006986 */ /* 0x0001e2000c101110 */
[CC--:B------:R-:W-:Y:S01]  /*1c110*/  IADD3 R10, P6, R22.reuse, R171.reuse, RZ ;  /* 0x000000ab160a7210 */ /* 0x0c0fe20007fde0ff */
[----:B------:R-:W-:Y:S01]  /*1c120*/  ULDC UR4, c[0x0][0x22c] ;  /* 0x00008b0000047ab9 */ /* 0x000fe20000000800 */
[----:B------:R-:W-:Y:S01]  /*1c130*/  ISETP.LT.AND P3, PT, R11, UR5, !P0 ;  /* 0x000000050b007c0c */ /* 0x000fe2000c761270 */
[----:B------:R-:W-:Y:S01]  /*1c140*/  ULDC UR5, c[0x0][0x22c] ;  /* 0x00008b0000057ab9 */ /* 0x000fe20000000800 */
[-C--:B------:R-:W-:Y:S01]  /*1c150*/  LEA.HI.X.SX32 R11, R22, R174.reuse, 0x1, P6 ;  /* 0x000000ae160b7211 */ /* 0x080fe200030f0eff */
[----:B------:R-:W2:Y:S01]  /*1c160*/  LDC R25, c[0x0][0x248] ;  /* 0x00009200ff197b82 */ /* 0x000ea20000000800 */
[----:B------:R-:W-:Y:S01]  /*1c170*/  PRMT R23, R52, 0x7772, RZ ;  /* 0x0000777234177816 */ /* 0x000fe200000000ff */
[----:B----4-:R-:W-:Y:S01]  /*1c180*/  IMAD R15, R18, 0x2, R13 ;  /* 0x00000002120f7824 */ /* 0x010fe200078e020d */
[----:B------:R-:W-:Y:S01]  /*1c190*/  ISETP.LT.AND P4, PT, R12, UR6, !P0 ;  /* 0x000000060c007c0c */ /* 0x000fe2000c781270 */
[----:B------:R-:W-:Y:S01]  /*1c1a0*/  ULDC UR6, c[0x0][0x22c] ;  /* 0x00008b0000067ab9 */ /* 0x000fe20000000800 */
[-C--:B------:R-:W-:Y:S01]  /*1c1b0*/  IADD3 R12, P6, R13, R171.reuse, RZ ;  /* 0x000000ab0d0c7210 */ /* 0x080fe20007fde0ff */
[----:B------:R4:W-:Y:S01]  /*1c1c0*/  @P5 STG.E.U8 desc[UR16][R10.64], R23 ;  /* 0x000000170a005986 */ /* 0x0009e2000c101110 */
[----:B------:R-:W-:Y:S01]  /*1c1d0*/  ISETP.LT.AND P5, PT, R9, UR4, !P0 ;  /* 0x0000000409007c0c */ /* 0x000fe2000c7a1270 */
[----:B------:R-:W2:Y:S01]  /*1c1e0*/  LDC R18, c[0x0][0x248] ;  /* 0x00009200ff127b82 */ /* 0x000ea20000000800 */
[----:B------:R-:W-:Y:S01]  /*1c1f0*/  LEA.HI.X.SX32 R13, R13, R174, 0x1, P6 ;  /* 0x000000ae0d0d7211 */ /* 0x000fe200030f0eff */
[----:B---3--:R-:W-:Y:S01]  /*1c200*/  IMAD R9, R20, 0x2, R15 ;  /* 0x0000000214097824 */ /* 0x008fe200078e020f */
[----:B------:R-:W-:Y:S01]  /*1c210*/  IADD3 R14, P6, R15, R171, RZ ;  /* 0x000000ab0f0e7210 */ /* 0x000fe20007fde0ff */
[----:B------:R-:W-:Y:S01]  /*1c220*/  ULDC UR4, c[0x0][0x22c] ;  /* 0x00008b0000047ab9 */ /* 0x000fe20000000800 */
[----:B------:R-:W-:-:S02]  /*1c230*/  PRMT R19, R53, 0x7772, RZ ;  /* 0x0000777235137816 */ /* 0x000fc400000000ff */
[-C--:B------:R-:W-:Y:S01]  /*1c240*/  LEA.HI.X.SX32 R15, R15, R174.reuse, 0x1, P6 ;  /* 0x000000ae0f0f7211 */ /* 0x080fe200030f0eff */
[----:B------:R-:W3:Y:S01]  /*1c250*/  LDC R29, c[0x0][0x248] ;  /* 0x00009200ff1d7b82 */ /* 0x000ee20000000800 */
[----:B0-----:R-:W-:Y:S02]  /*1c260*/  PRMT R21, R54, 0x7772, RZ ;  /* 0x0000777236157816 */ /* 0x001fe400000000ff */
[----:B------:R-:W-:Y:S01]  /*1c270*/  IADD3 R16, P6, R9, R171, RZ ;  /* 0x000000ab09107210 */ /* 0x000fe20007fde0ff */
[----:B------:R0:W-:Y:S01]  /*1c280*/  @P2 STG.E.U8 desc[UR16][R12.64], R19 ;  /* 0x000000130c002986 */ /* 0x0001e2000c101110 */
[----:B------:R-:W-:Y:S01]  /*1c290*/  ISETP.LT.AND P2, PT, R7, UR4, !P0 ;  /* 0x0000000407007c0c */ /* 0x000fe2000c741270 */
[----:B------:R-:W-:Y:S01]  /*1c2a0*/  IMAD R7, R24, 0x2, R9 ;  /* 0x0000000218077824 */ /* 0x000fe200078e0209 */
[----:B------:R-:W-:Y:S01]  /*1c2b0*/  LEA.HI.X.SX32 R17, R9, R174, 0x1, P6 ;  /* 0x000000ae09117211 */ /* 0x000fe200030f0eff */
[----:B------:R0:W-:Y:S01]  /*1c2c0*/  @P4 STG.E.U8 desc[UR16][R14.64], R21 ;  /* 0x000000150e004986 */ /* 0x0001e2000c101110 */
[----:B------:R-:W-:Y:S01]  /*1c2d0*/  ULDC UR4, c[0x0][0x22c] ;  /* 0x00008b0000047ab9 */ /* 0x000fe20000000800 */
[----:B-1----:R-:W-:Y:S01]  /*1c2e0*/  IMAD R9, R26, 0x2, R7 ;  /* 0x000000021a097824 */ /* 0x002fe200078e0207 */
[----:B----4-:R-:W1:Y:S01]  /*1c2f0*/  LDC R23, c[0x0][0x248] ;  /* 0x00009200ff177b82 */ /* 0x010e620000000800 */
[----:B0-----:R-:W-:-:S07]  /*1c300*/  PRMT R19, R55, 0x7772, RZ ;  /* 0x0000777237137816 */ /* 0x001fce00000000ff */
[----:B------:R-:W0:Y:S01]  /*1c310*/  LDC R15, c[0x0][0x248] ;  /* 0x00009200ff0f7b82 */ /* 0x000e220000000800 */
[----:B------:R4:W-:Y:S01]  /*1c320*/  @P1 STG.E.U8 desc[UR16][R16.64], R19 ;  /* 0x0000001310001986 */ /* 0x0009e2000c101110 */
[----:B------:R-:W-:Y:S01]  /*1c330*/  ISETP.LT.AND P4, PT, R6, UR4, !P0 ;  /* 0x0000000406007c0c */ /* 0x000fe2000c781270 */
[----:B------:R-:W-:Y:S01]  /*1c340*/  ULDC UR4, c[0x0][0x22c] ;  /* 0x00008b0000047ab9 */ /* 0x000fe20000000800 */
[-C--:B------:R-:W-:Y:S02]  /*1c350*/  IADD3 R6, P6, R7, R171.reuse, RZ ;  /* 0x000000ab07067210 */ /* 0x080fe40007fde0ff */
[----:B------:R-:W-:Y:S02]  /*1c360*/  IADD3 R10, P1, R9, R171, RZ ;  /* 0x000000ab090a7210 */ /* 0x000fe40007f3e0ff */
[----:B------:R-:W3:Y:S01]  /*1c370*/  LDC R14, c[0x0][0x248] ;  /* 0x00009200ff0e7b82 */ /* 0x000ee20000000800 */
[----:B------:R-:W-:-:S07]  /*1c380*/  LEA.HI.X.SX32 R7, R7, R174, 0x1, P6 ;  /* 0x000000ae07077211 */ /* 0x000fce00030f0eff */
[----:B----4-:R-:W4:Y:S01]  /*1c390*/  LDC R17, c[0x0][0x248] ;  /* 0x00009200ff117b82 */ /* 0x010f220000000800 */
[----:B------:R-:W-:Y:S01]  /*1c3a0*/  PRMT R13, R52, 0x7773, RZ ;  /* 0x00007773340d7816 */ /* 0x000fe200000000ff */
[----:B--2---:R-:W-:Y:S01]  /*1c3b0*/  IMAD R12, R18, 0x2, R9 ;  /* 0x00000002120c7824 */ /* 0x004fe200078e0209 */
[----:B------:R-:W-:Y:S01]  /*1c3c0*/  LEA.HI.X.SX32 R11, R9, R174, 0x1, P1 ;  /* 0x000000ae090b7211 */ /* 0x000fe200008f0eff */
[----:B------:R-:W-:Y:S01]  /*1c3d0*/  VIADD R9, R0, 0x11e ;  /* 0x0000011e00097836 */ /* 0x000fe20000000000 */
[----:B------:R-:W-:Y:S01]  /*1c3e0*/  ISETP.LT.AND P1, PT, R8, UR4, !P0 ;  /* 0x0000000408007c0c */ /* 0x000fe2000c721270 */
[----:B------:R-:W-:Y:S01]  /*1c3f0*/  ULDC UR4, c[0x0][0x248] ;  /* 0x0000920000047ab9 */ /* 0x000fe20000000800 */
[----:B------:R2:W-:Y:S01]  /*1c400*/  @P3 STG.E.U8 desc[UR16][R6.64], R13 ;  /* 0x0000000d06003986 */ /* 0x0005e2000c101110 */
[----:B------:R-:W-:Y:S01]  /*1c410*/  IADD3 R8, P3, R12, R171, RZ ;  /* 0x000000ab0c087210 */ /* 0x000fe20007f7e0ff */
[----:B------:R-:W1:Y:S01]  /*1c420*/  LDC R21, c[0x0][0x248] ;  /* 0x00009200ff157b82 */ /* 0x000e620000000800 */
[----:B------:R-:W-:Y:S01]  /*1c430*/  ISETP.LT.AND P6, PT, R9, UR5, !P0 ;  /* 0x0000000509007c0c */ /* 0x000fe2000c7c1270 */
[----:B------:R-:W-:Y:S01]  /*1c440*/  ULDC UR5, c[0x0][0x22c] ;  /* 0x00008b0000057ab9 */ /* 0x000fe20000000800 */
[----:B------:R-:W-:-:S02]  /*1c450*/  PRMT R53, R53, 0x7773, RZ ;  /* 0x0000777335357816 */ /* 0x000fc400000000ff */
[----:B------:R-:W-:-:S03]  /*1c460*/  PRMT R55, R55, 0x7773, RZ ;  /* 0x0000777337377816 */ /* 0x000fc600000000ff */
[----:B------:R-:W1:Y:S01]  /*1c470*/  LDC R16, c[0x0][0x248] ;  /* 0x00009200ff107b82 */ /* 0x000e620000000800 */
[----:B--2---:R-:W-:Y:S01]  /*1c480*/  IMAD R7, R9, UR4, RZ ;  /* 0x0000000409077c24 */ /* 0x004fe2000f8e02ff */
[-C--:B------:R-:W-:Y:S02]  /*1c490*/  LEA.HI.X.SX32 R9, R12, R174.reuse, 0x1, P3 ;  /* 0x000000ae0c097211 */ /* 0x080fe400018f0eff */
[----:B------:R-:W-:Y:S01]  /*1c4a0*/  PRMT R13, R54, 0x7773, RZ ;  /* 0x00007773360d7816 */ /* 0x000fe200000000ff */
[----:B------:R2:W-:Y:S01]  /*1c4b0*/  @P5 STG.E.U8 desc[UR16][R10.64], R53 ;  /* 0x000000350a005986 */ /* 0x0005e2000c101110 */
[-C--:B------:R-:W-:Y:S01]  /*1c4c0*/  IADD3 R6, P3, R7, R171.reuse, RZ ;  /* 0x000000ab07067210 */ /* 0x080fe20007f7e0ff */
[----:B0-----:R-:W-:Y:S01]  /*1c4d0*/  IMAD R12, R15, 0x4, R12 ;  /* 0x000000040f0c7824 */ /* 0x001fe200078e020c */
[----:B------:R-:W-:Y:S01]  /*1c4e0*/  ULDC UR4, c[0x0][0x22c] ;  /* 0x00008b0000047ab9 */ /* 0x000fe20000000800 */
[----:B------:R0:W-:Y:S01]  /*1c4f0*/  @P2 STG.E.U8 desc[UR16][R8.64], R13 ;  /* 0x0000000d08002986 */ /* 0x0001e2000c101110 */
[-C--:B------:R-:W-:Y:S01]  /*1c500*/  LEA.HI.X.SX32 R7, R7, R174.reuse, 0x1, P3 ;  /* 0x000000ae07077211 */ /* 0x080fe200018f0eff */
[----:B------:R-:W1:Y:S01]  /*1c510*/  LDC R18, c[0x0][0x248] ;  /* 0x00009200ff127b82 */ /* 0x000e620000000800 */
[----:B------:R-:W-:Y:S01]  /*1c520*/  ISETP.LT.AND P2, PT, R3, UR4, !P0 ;  /* 0x0000000403007c0c */ /* 0x000fe2000c741270 */
[----:B----4-:R-:W-:Y:S01]  /*1c530*/  IMAD R3, R17, 0x2, R12 ;  /* 0x0000000211037824 */ /* 0x010fe200078e020c */
[----:B------:R-:W-:Y:S01]  /*1c540*/  ISETP.LT.AND P5, PT, R4, UR6, !P0 ;  /* 0x0000000604007c0c */ /* 0x000fe2000c7a1270 */
[----:B------:R4:W-:Y:S01]  /*1c550*/  @P6 STG.E.U8 desc[UR16][R6.64], R55 ;  /* 0x0000003706006986 */ /* 0x0009e2000c101110 */
[----:B------:R-:W-:Y:S01]  /*1c560*/  PRMT R19, R48, 0x7770, RZ ;  /* 0x0000777030137816 */ /* 0x000fe200000000ff */
[----:B---3--:R-:W-:Y:S01]  /*1c570*/  IMAD R4, R14, 0x2, R3 ;  /* 0x000000020e047824 */ /* 0x008fe200078e0203 */
[CC--:B--2---:R-:W-:Y:S01]  /*1c580*/  IADD3 R10, P6, R12.reuse, R171.reuse, RZ ;  /* 0x000000ab0c0a7210 */ /* 0x0c4fe20007fde0ff */
[----:B------:R-:W2:Y:S01]  /*1c590*/  LDC R14, c[0x0][0x248] ;  /* 0x00009200ff0e7b82 */ /* 0x000ea20000000800 */
[----:B------:R-:W-:Y:S01]  /*1c5a0*/  PRMT R17, R49, 0x7770, RZ ;  /* 0x0000777031117816 */ /* 0x000fe200000000ff */
[----:B------:R-:W-:Y:S01]  /*1c5b0*/  ULDC UR4, c[0x0][0x22c] ;  /* 0x00008b0000047ab9 */ /* 0x000fe20000000800 */
[----:B------:R-:W-:Y:S01]  /*1c5c0*/  LEA.HI.X.SX32 R11, R12, R174, 0x1, P6 ;  /* 0x000000ae0c0b7211 */ /* 0x000fe200030f0eff */
[----:B------:R-:W-:Y:S01]  /*1c5d0*/  ULDC UR6, c[0x0][0x22c] ;  /* 0x00008b0000067ab9 */ /* 0x000fe20000000800 */
[----:B0-----:R-:W-:-:S04]  /*1c5e0*/  IADD3 R8, P6, R3, R171, RZ ;  /* 0x000000ab03087210 */ /* 0x001fc80007fde0ff */
[-C--:B------:R-:W-:Y:S01]  /*1c5f0*/  LEA.HI.X.SX32 R9, R3, R174.reuse, 0x1, P6 ;  /* 0x000000ae03097211 */ /* 0x080fe200030f0eff */
[----:B-1----:R-:W-:Y:S01]  /*1c600*/  IMAD R3, R21, 0x2, R4 ;  /* 0x0000000215037824 */ /* 0x002fe200078e0204 */
[CC--:B----4-:R-:W-:Y:S01]  /*1c610*/  IADD3 R6, P6, R4.reuse, R171.reuse, RZ ;  /* 0x000000ab04067210 */ /* 0x0d0fe20007fde0ff */
[----:B------:R0:W-:Y:S01]  /*1c620*/  @P4 STG.E.U8 desc[UR16][R10.64], R19 ;  /* 0x000000130a004986 */ /* 0x0001e2000c101110 */
[----:B------:R-:W-:Y:S01]  /*1c630*/  ISETP.LT.AND P3, PT, R167, UR5, !P0 ;  /* 0x00000005a7007c0c */ /* 0x000fe2000c761270 */
[----:B------:R-:W1:Y:S01]  /*1c640*/  LDC R21, c[0x0][0x248] ;  /* 0x00009200ff157b82 */ /* 0x000e620000000800 */
[-C--:B------:R-:W-:Y:S01]  /*1c650*/  LEA.HI.X.SX32 R7, R4, R174.reuse, 0x1, P6 ;  /* 0x000000ae04077211 */ /* 0x080fe200030f0eff */
[----:B------:R-:W-:Y:S01]  /*1c660*/  IMAD R4, R16, 0x2, R3 ;  /* 0x0000000210047824 */ /* 0x000fe200078e0203 */
[C---:B------:R-:W-:Y:S02]  /*1c670*/  IADD3 R12, P6, R3.reuse, R171, RZ ;  /* 0x000000ab030c7210 */ /* 0x040fe40007fde0ff */
[----:B------:R-:W-:Y:S01]  /*1c680*/  PRMT R15, R50, 0x7770, RZ ;  /* 0x00007770320f7816 */ /* 0x000fe200000000ff */
[----:B------:R3:W-:Y:S01]  /*1c690*/  @P1 STG.E.U8 desc[UR16][R8.64], R17 ;  /* 0x0000001108001986 */ /* 0x0007e2000c101110 */
[----:B------:R-:W-:Y:S01]  /*1c6a0*/  LEA.HI.X.SX32 R13, R3, R174, 0x1, P6 ;  /* 0x000000ae030d7211 */ /* 0x000fe200030f0eff */
[----:B------:R-:W-:Y:S01]  /*1c6b0*/  IMAD R3, R23, 0x2, R4 ;  /* 0x0000000217037824 */ /* 0x000fe200078e0204 */
[----:B0-----:R-:W-:-:S02]  /*1c6c0*/  PRMT R19, R51, 0x7770, RZ ;  /* 0x0000777033137816 */ /* 0x001fc400000000ff */
[----:B------:R-:W-:Y:S01]  /*1c6d0*/  ISETP.LT.AND P4, PT, R169, UR4, !P0 ;  /* 0x00000004a9007c0c */ /* 0x000fe2000c781270 */
[----:B------:R0:W-:Y:S01]  /*1c6e0*/  @P5 STG.E.U8 desc[UR16][R6.64], R15 ;  /* 0x0000000f06005986 */ /* 0x0001e2000c101110 */
[----:B------:R-:W-:Y:S01]  /*1c6f0*/  ULDC UR4, c[0x0][0x22c] ;  /* 0x00008b0000047ab9 */ /* 0x000fe20000000800 */
[----:B------:R-:W-:Y:S01]  /*1c700*/  ULDC UR5, c[0x0][0x22c] ;  /* 0x00008b0000057ab9 */ /* 0x000fe20000000800 */
[----:B------:R-:W4:Y:S01]  /*1c710*/  LDC R16, c[0x0][0x248] ;  /* 0x00009200ff107b82 */ /* 0x000f220000000800 */
[CC--:B---3--:R-:W-:Y:S01]  /*1c720*/  IADD3 R8, P6, R4.reuse, R171.reuse, RZ ;  /* 0x000000ab04087210 */ /* 0x0c8fe20007fde0ff */
[----:B------:R3:W-:Y:S01]  /*1c730*/  @P2 STG.E.U8 desc[UR16][R12.64], R19 ;  /* 0x000000130c002986 */ /* 0x0007e2000c101110 */
[----:B------:R-:W-:Y:S02]  /*1c740*/  IADD3 R10, P2, R3, R171, RZ ;  /* 0x000000ab030a7210 */ /* 0x000fe40007f5e0ff */
[-C--:B------:R-:W-:Y:S01]  /*1c750*/  LEA.HI.X.SX32 R9, R4, R174.reuse, 0x1, P6 ;  /* 0x000000ae04097211 */ /* 0x080fe200030f0eff */
[----:B--2---:R-:W-:Y:S01]  /*1c760*/  IMAD R4, R14, 0x2, R3 ;  /* 0x000000020e047824 */ /* 0x004fe200078e0203 */
[----:B------:R-:W-:Y:S01]  /*1c770*/  PRMT R17, R48, 0x7771, RZ ;  /* 0x0000777130117816 */ /* 0x000fe200000000ff */
[----:B------:R-:W2:Y:S01]  /*1c780*/  LDC R14, c[0x0][0x248] ;  /* 0x00009200ff0e7b82 */ /* 0x000ea20000000800 */
[----:B------:R-:W-:Y:S01]  /*1c790*/  ISETP.LT.AND P1, PT, R175, UR4, !P0 ;  /* 0x00000004af007c0c */ /* 0x000fe2000c721270 */
[----:B------:R-:W-:Y:S01]  /*1c7a0*/  ULDC UR4, c[0x0][0x22c] ;  /* 0x00008b0000047ab9 */ /* 0x000fe20000000800 */
[----:B------:R-:W-:Y:S01]  /*1c7b0*/  LEA.HI.X.SX32 R11, R3, R174, 0x1, P2 ;  /* 0x000000ae030b7211 */ /* 0x000fe200010f0eff */
[----:B------:R-:W-:Y:S01]  /*1c7c0*/  @P3 STG.E.U8 desc[UR16][R8.64], R17 ;  /* 0x0000001108003986 */ /* 0x000fe2000c101110 */
[----:B0-----:R-:W-:-:S03]  /*1c7d0*/  PRMT R15, R49, 0x7771, RZ ;  /* 0x00007771310f7816 */ /* 0x001fc600000000ff */
[----:B---3--:R-:W0:Y:S01]  /*1c7e0*/  LDC R19, c[0x0][0x248] ;  /* 0x00009200ff137b82 */ /* 0x008e220000000800 */
[----:B------:R-:W-:Y:S01]  /*1c7f0*/  ISETP.LT.AND P5, PT, R177, UR4, !P0 ;  /* 0x00000004b1007c0c */ /* 0x000fe2000c7a1270 */
[----:B------:R-:W-:Y:S01]  /*1c800*/  VIADD R3, R0, 0x12e ;  /* 0x0000012e00037836 */ /* 0x000fe20000000000 */
[----:B------:R-:W-:Y:S01]  /*1c810*/  ULDC UR4, c[0x0][0x22c] ;  /* 0x00008b0000047ab9 */ /* 0x000fe20000000800 */
[C---:B------:R-:W-:Y:S01]  /*1c820*/  IADD3 R6, P3, R4.reuse, R171, RZ ;  /* 0x000000ab04067210 */ /* 0x040fe20007f7e0ff */
[----:B------:R3:W-:Y:S01]  /*1c830*/  @P4 STG.E.U8 desc[UR16][R10.64], R15 ;  /* 0x0000000f0a004986 */ /* 0x0007e2000c101110 */
[----:B------:R-:W-:Y:S01]  /*1c840*/  ISETP.LT.AND P2, PT, R179, UR4, !P0 ;  /* 0x00000004b3007c0c */ /* 0x000fe2000c741270 */
[----:B------:R-:W-:Y:S01]  /*1c850*/  ULDC UR4, c[0x0][0x248] ;  /* 0x0000920000047ab9 */ /* 0x000fe20000000800 */
[----:B------:R-:W4:Y:S01]  /*1c860*/  LDC R12, c[0x0][0x248] ;  /* 0x00009200ff0c7b82 */ /* 0x000f220000000800 */
[C---:B------:R-:W-:Y:S01]  /*1c870*/  ISETP.LT.AND P6, PT, R3.reuse, UR5, !P0 ;  /* 0x0000000503007c0c */ /* 0x040fe2000c7c1270 */
[----:B------:R-:W-:Y:S01]  /*1c880*/  IMAD R3, R3, UR4, RZ ;  /* 0x0000000403037c24 */ /* 0x000fe2000f8e02ff */
[----:B------:R-:W-:-:S05]  /*1c890*/  LEA.HI.X.SX32 R7, R4, R174, 0x1, P3 ;  /* 0x000000ae04077211 */ /* 0x000fca00018f0eff */
[----:B------:R-:W2:Y:S01]  /*1c8a0*/  LDC R23, c[0x0][0x248] ;  /* 0x00009200ff177b82 */ /* 0x000ea20000000800 */
[----:B---3--:R-:W-:Y:S01]  /*1c8b0*/  PRMT R11, R50, 0x7771, RZ ;  /* 0x00007771320b7816 */ /* 0x008fe200000000ff */
[----:B------:R-:W-:-:S06]  /*1c8c0*/  ULDC UR4, c[0x0][0x22c] ;  /* 0x00008b0000047ab9 */ /* 0x000fcc0000000800 */
[----:B------:R-:W3:Y:S01]  /*1c8d0*/  LDC R15, c[0x0][0x248] ;  /* 0x00009200ff0f7b82 */ /* 0x000ee20000000800 */
[----:B------:R0:W-:Y:S01]  /*1c8e0*/  @P1 STG.E.U8 desc[UR16][R6.64], R11 ;  /* 0x0000000b06001986 */ /* 0x0001e2000c101110 */
[-C--:B------:R-:W-:Y:S01]  /*1c8f0*/  IADD3 R8, P1, R3, R171.reuse, RZ ;  /* 0x000000ab03087210 */ /* 0x080fe20007f3e0ff */
[----:B-1----:R-:W-:Y:S01]  /*1c900*/  IMAD R4, R21, 0x4, R4 ;  /* 0x0000000415047824 */ /* 0x002fe200078e0204 */
[----:B------:R-:W-:Y:S01]  /*1c910*/  PRMT R13, R51, 0x7771, RZ ;  /* 0x00007771330d7816 */ /* 0x000fe200000000ff */
[----:B------:R-:W-:Y:S01]  /*1c920*/  ULDC UR5, c[0x0][0x22c] ;  /* 0x00008b0000057ab9 */ /* 0x000fe20000000800 */
[----:B------:R-:W-:Y:S02]  /*1c930*/  LEA.HI.X.SX32 R9, R3, R174, 0x1, P1 ;  /* 0x000000ae03097211 */ /* 0x000fe400008f0eff */
[----:B------:R-:W1:Y:S01]  /*1c940*/  LDC R21, c[0x0][0x248] ;  /* 0x00009200ff157b82 */ /* 0x000e620000000800 */
[----:B0-----:R-:W-:Y:S02]  /*1c950*/  IMAD R3, R19, 0x2, R4 ;  /* 0x0000000213037824 */ /* 0x001fe400078e0204 */
[----:B------:R0:W-:Y:S01]  /*1c960*/  @P6 STG.E.U8 desc[UR16][R8.64], R13 ;  /* 0x0000000d08006986 */ /* 0x0001e2000c101110 */
[----:B------:R-:W-:-:S04]  /*1c970*/  IADD3 R6, P6, R4, R171, RZ ;  /* 0x000000ab04067210 */ /* 0x000fc80007fde0ff */
[-C--:B------:R-:W-:Y:S01]  /*1c980*/  LEA.HI.X.SX32 R7, R4, R174.reuse, 0x1, P6 ;  /* 0x000000ae04077211 */ /* 0x080fe200030f0eff */
[----:B----4-:R-:W-:Y:S01]  /*1c990*/  IMAD R4, R12, 0x2, R3 ;  /* 0x000000020c047824 */ /* 0x010fe200078e0203 */
[CC--:B------:R-:W-:Y:S02]  /*1c9a0*/  IADD3 R10, P6, R3.reuse, R171.reuse, RZ ;  /* 0x000000ab030a7210 */ /* 0x0c0fe40007fde0ff */
[----:B------:R-:W-:Y:S01]  /*1c9b0*/  ISETP.LT.AND P4, PT, R180, UR6, !P0 ;  /* 0x00000006b4007c0c */ /* 0x000fe2000c781270 */
[----:B------:R-:W-:Y:S01]  /*1c9c0*/  ULDC UR6, c[0x0][0x22c] ;  /* 0x00008b0000067ab9 */ /* 0x000fe20000000800 */
[----:B------:R-:W-:Y:S01]  /*1c9d0*/  LEA.HI.X.SX32 R11, R3, R174, 0x1, P6 ;  /* 0x000000ae030b7211 */ /* 0x000fe200030f0eff */
[----:B---3--:R-:W-:Y:S01]  /*1c9e0*/  IMAD R3, R15, 0x2, R4 ;  /* 0x000000020f037824 */ /* 0x008fe200078e0204 */
[----:B0-----:R-:W-:Y:S02]  /*1c9f0*/  IADD3 R8, P6, R4, R171, RZ ;  /* 0x000000ab04087210 */ /* 0x001fe40007fde0ff */
[----:B------:R-:W-:Y:S01]  /*1ca00*/  ISETP.LT.AND P1, PT, R181, UR4, !P0 ;  /* 0x00000004b5007c0c */ /* 0x000fe2000c721270 */
[----:B------:R-:W-:Y:S01]  /*1ca10*/  ULDC UR4, c[0x0][0x22c] ;  /* 0x00008b0000047ab9 */ /* 0x000fe20000000800 */
[----:B------:R-:W-:-:S02]  /*1ca20*/  PRMT R19, R48, 0x7772, RZ ;  /* 0x0000777230137816 */ /* 0x000fc400000000ff */
[----:B------:R-:W-:Y:S02]  /*1ca30*/  PRMT R17, R49, 0x7772, RZ ;  /* 0x0000777231117816 */ /* 0x000fe400000000ff */
[-C--:B------:R-:W-:Y:S01]  /*1ca40*/  LEA.HI.X.SX32 R9, R4, R174.reuse, 0x1, P6 ;  /* 0x000000ae04097211 */ /* 0x080fe200030f0eff */
[----:B--2---:R-:W-:Y:S01]  /*1ca50*/  IMAD R4, R14, 0x2, R3 ;  /* 0x000000020e047824 */ /* 0x004fe200078e0203 */
[C---:B------:R-:W-:Y:S01]  /*1ca60*/  IADD3 R12, P6, R3.reuse, R171, RZ ;  /* 0x000000ab030c7210 */ /* 0x040fe20007fde0ff */
[----:B------:R0:W-:Y:S01]  /*1ca70*/  @P5 STG.E.U8 desc[UR16][R6.64], R19 ;  /* 0x0000001306005986 */ /* 0x0001e2000c101110 */
[----:B------:R-:W-:Y:S01]  /*1ca80*/  PRMT R15, R50, 0x7772, RZ ;  /* 0x00007772320f7816 */ /* 0x000fe200000000ff */
[----:B------:R-:W2:Y:S01]  /*1ca90*/  LDC R14, c[0x0][0x248] ;  /* 0x00009200ff0e7b82 */ /* 0x000ea20000000800 */
[----:B------:R-:W-:Y:S01]  /*1caa0*/  LEA.HI.X.SX32 R13, R3, R174, 0x1, P6 ;  /* 0x000000ae030d7211 */ /* 0x000fe200030f0eff */
[----:B------:R3:W-:Y:S01]  /*1cab0*/  @P2 STG.E.U8 desc[UR16][R10.64], R17 ;  /* 0x000000110a002986 */ /* 0x0007e2000c101110 */
[----:B-1----:R-:W-:Y:S01]  /*1cac0*/  IMAD R3, R21, 0x2, R4 ;  /* 0x0000000215037824 */ /* 0x002fe200078e0204 */
[----:B------:R-:W-:Y:S01]  /*1cad0*/  ISETP.LT.AND P3, PT, R184, UR5, !P0 ;  /* 0x00000005b8007c0c */ /* 0x000fe2000c761270 */
[----:B------:R-:W-:Y:S01]  /*1cae0*/  ULDC UR5, c[0x0][0x22c] ;  /* 0x00008b0000057ab9 */ /* 0x000fe20000000800 */
[----:B------:R1:W-:Y:S01]  /*1caf0*/  @P4 STG.E.U8 desc[UR16][R8.64], R15 ;  /* 0x0000000f08004986 */ /* 0x0003e2000c101110 */
[----:B------:R-:W-:Y:S01]  /*1cb00*/  ISETP.LT.AND P5, PT, R186, UR4, !P0 ;  /* 0x00000004ba007c0c */ /* 0x000fe2000c7a1270 */
[----:B------:R-:W-:Y:S01]  /*1cb10*/  ULDC UR4, c[0x0][0x22c] ;  /* 0x00008b0000047ab9 */ /* 0x000fe20000000800 */
[----:B------:R-:W-:Y:S01]  /*1cb20*/  PRMT R49, R49, 0x7773, RZ ;  /* 0x0000777331317816 */ /* 0x000fe200000000ff */
[----:B0-----:R-:W0:Y:S01]  /*1cb30*/  LDC R19, c[0x0][0x248] ;  /* 0x00009200ff137b82 */ /* 0x001e220000000800 */
[----:B---3--:R-:W-:-:S02]  /*1cb40*/  PRMT R17, R51, 0x7772, RZ ;  /* 0x0000777233117816 */ /* 0x008fc400000000ff */
[----:B------:R-:W-:-:S05]  /*1cb50*/  IADD3 R6, P6, R4, R171, RZ ;  /* 0x000000ab04067210 */ /* 0x000fca0007fde0ff */
[----:B------:R-:W3:Y:S01]  /*1cb60*/  LDC R21, c[0x0][0x248] ;  /* 0x00009200ff157b82 */ /* 0x000ee20000000800 */
[----:B------:R4:W-:Y:S01]  /*1cb70*/  @P1 STG.E.U8 desc[UR16][R12.64], R17 ;  /* 0x000000110c001986 */ /* 0x0009e2000c101110 */
[CC--:B------:R-:W-:Y:S02]  /*1cb80*/  IADD3 R10, P1, R3.reuse, R171.reuse, RZ ;  /* 0x000000ab030a7210 */ /* 0x0c0fe40007f3e0ff */
[----:B------:R-:W-:Y:S01]  /*1cb90*/  ISETP.LT.AND P2, PT, R188, UR4, !P0 ;  /* 0x00000004bc007c0c */ /* 0x000fe2000c741270 */
[----:B------:R-:W-:Y:S01]  /*1cba0*/  ULDC UR4, c[0x0][0x22c] ;  /* 0x00008b0000047ab9 */ /* 0x000fe20000000800 */
[-C--:B------:R-:W-:Y:S01]  /*1cbb0*/  LEA.HI.X.SX32 R7, R4, R174.reuse, 0x1, P6 ;  /* 0x000000ae04077211 */ /* 0x080fe200030f0eff */
[----:B------:R-:W-:Y:S01]  /*1cbc0*/  IMAD R4, R16, 0x2, R3 ;  /* 0x0000000210047824 */ /* 0x000fe200078e0203 */
[-C--:B------:R-:W-:Y:S01]  /*1cbd0*/  LEA.HI.X.SX32 R11, R3, R174.reuse, 0x1, P1 ;  /* 0x000000ae030b7211 */ /* 0x080fe200008f0eff */
[----:B------:R-:W-:Y:S01]  /*1cbe0*/  VIADD R3, R0, 0x13e ;  /* 0x0000013e00037836 */ /* 0x000fe20000000000 */
[----:B------:R-:W-:Y:S01]  /*1cbf0*/  ISETP.LT.AND P4, PT, R189, UR4, !P0 ;  /* 0x00000004bd007c0c */ /* 0x000fe2000c781270 */
[----:B------:R-:W-:Y:S01]  /*1cc00*/  ULDC UR4, c[0x0][0x22c] ;  /* 0x00008b0000047ab9 */ /* 0x000fe20000000800 */
[----:B-1----:R-:W-:Y:S01]  /*1cc10*/  PRMT R15, R48, 0x7773, RZ ;  /* 0x00007773300f7816 */ /* 0x002fe200000000ff */
[----:B----4-:R-:W1:Y:S01]  /*1cc20*/  LDC R17, c[0x0][0x248] ;  /* 0x00009200ff117b82 */ /* 0x010e620000000800 */
[----:B------:R-:W-:Y:S01]  /*1cc30*/  ISETP.LT.AND P1, PT, R192, UR4, !P0 ;  /* 0x00000004c0007c0c */ /* 0x000fe2000c721270 */
[----:B------:R-:W-:Y:S01]  /*1cc40*/  ULDC UR4, c[0x0][0x248] ;  /* 0x0000920000047ab9 */ /* 0x000fe20000000800 */
[C---:B------:R-:W-:Y:S01]  /*1cc50*/  ISETP.LT.AND P6, PT, R3.reuse, UR5, !P0 ;  /* 0x0000000503007c0c */ /* 0x040fe2000c7c1270 */
[----:B------:R4:W-:Y:S04]  /*1cc60*/  @P3 STG.E.U8 desc[UR16][R6.64], R15 ;  /* 0x0000000f06003986 */ /* 0x0009e8000c101110 */
[----:B------:R-:W2:Y:S01]  /*1cc70*/  LDC R12, c[0x0][0x248] ;  /* 0x00009200ff0c7b82 */ /* 0x000ea20000000800 */
[----:B------:R-:W-:Y:S01]  /*1cc80*/  IADD3 R8, P3, R4, R171, RZ ;  /* 0x000000ab04087210 */ /* 0x000fe20007f7e0ff */
[----:B------:R-:W-:Y:S01]  /*1cc90*/  IMAD R3, R3, UR4, RZ ;  /* 0x0000000403037c24 */ /* 0x000fe2000f8e02ff */
[----:B------:R-:W-:Y:S01]  /*1cca0*/  PRMT R13, R50, 0x7773, RZ ;  /* 0x00007773320d7816 */ /* 0x000fe200000000ff */
[----:B------:R-:W-:Y:S01]  /*1ccb0*/  ULDC UR5, c[0x0][0x22c] ;  /* 0x00008b0000057ab9 */ /* 0x000fe20000000800 */
[----:B------:R-:W-:-:S03]  /*1ccc0*/  LEA.HI.X.SX32 R9, R4, R174, 0x1, P3 ;  /* 0x000000ae04097211 */ /* 0x000fc600018f0eff */
[----:B----4-:R-:W4:Y:S01]  /*1ccd0*/  LDC R15, c[0x0][0x248] ;  /* 0x00009200ff0f7b82 */ /* 0x010f220000000800 */
[-C--:B------:R-:W-:Y:S01]  /*1cce0*/  IADD3 R6, P3, R3, R171.reuse, RZ ;  /* 0x000000ab03067210 */ /* 0x080fe20007f7e0ff */
[----:B0-----:R-:W-:Y:S01]  /*1ccf0*/  IMAD R4, R19, 0x4, R4 ;  /* 0x0000000413047824 */ /* 0x001fe200078e0204 */
[----:B------:R-:W-:Y:S01]  /*1cd00*/  PRMT R51, R51, 0x7773, RZ ;  /* 0x0000777333337816 */ /* 0x000fe200000000ff */
[----:B------:R0:W-:Y:S01]  /*1cd10*/  @P5 STG.E.U8 desc[UR16][R10.64], R49 ;  /* 0x000000310a005986 */ /* 0x0001e2000c101110 */
[----:B------:R-:W-:Y:S01]  /*1cd20*/  LEA.HI.X.SX32 R7, R3, R174, 0x1, P3 ;  /* 0x000000ae03077211 */ /* 0x000fe200018f0eff */
[----:B------:R-:W-:Y:S02]  /*1cd30*/  ULDC UR4, c[0x0][0x22c] ;  /* 0x00008b0000047ab9 */ /* 0x000fe40000000800 */
[----:B------:R3:W-:Y:S01]  /*1cd40*/  @P2 STG.E.U8 desc[UR16][R8.64], R13 ;  /* 0x0000000d08002986 */ /* 0x0007e2000c101110 */
[----:B-1----:R-:W-:Y:S01]  /*1cd50*/  IMAD R3, R17, 0x2, R4 ;  /* 0x0000000211037824 */ /* 0x002fe200078e0204 */
[----:B------:R-:W1:Y:S02]  /*1cd60*/  LDC R16, c[0x0][0x248] ;  /* 0x00009200ff107b82 */ /* 0x000e640000000800 */
[----:B------:R4:W-:Y:S01]  /*1cd70*/  @P6 STG.E.U8 desc[UR16][R6.64], R51 ;  /* 0x0000003306006986 */ /* 0x0009e2000c101110 */
[----:B0-----:R-:W-:-:S04]  /*1cd80*/  IADD3 R10, P6, R4, R171, RZ ;  /* 0x000000ab040a7210 */ /* 0x001fc80007fde0ff */
[-C--:B------:R-:W-:Y:S01]  /*1cd90*/  LEA.HI.X.SX32 R11, R4, R174.reuse, 0x1, P6 ;  /* 0x000000ae040b7211 */ /* 0x080fe200030f0eff */
[----:B--2---:R-:W-:Y:S01]  /*1cda0*/  IMAD R4, R12, 0x2, R3 ;  /* 0x000000020c047824 */ /* 0x004fe200078e0203 */
[-C--:B---3--:R-:W-:Y:S02]  /*1cdb0*/  IADD3 R8, P6, R3, R171.reuse, RZ ;  /* 0x000000ab03087210 */ /* 0x088fe40007fde0ff */
[----:B------:R-:W-:Y:S01]  /*1cdc0*/  ISETP.LT.AND P5, PT, R217, UR6, !P0 ;  /* 0x00000006d9007c0c */ /* 0x000fe2000c7a1270 */
[----:B------:R-:W-:Y:S01]  /*1cdd0*/  ULDC UR6, c[0x0][0x22c] ;  /* 0x00008b0000067ab9 */ /* 0x000fe20000000800 */
[----:B------:R-:W-:Y:S01]  /*1cde0*/  LEA.HI.X.SX32 R9, R3, R174, 0x1, P6 ;  /* 0x000000ae03097211 */ /* 0x000fe200030f0eff */
[----:B----4-:R-:W-:Y:S01]  /*1cdf0*/  IMAD R3, R15, 0x2, R4 ;  /* 0x000000020f037824 */ /* 0x010fe200078e0204 */
[----:B------:R-:W-:Y:S02]  /*1ce00*/  IADD3 R6, P6, R4, R171, RZ ;  /* 0x000000ab04067210 */ /* 0x000fe40007fde0ff */
[----:B------:R-:W-:Y:S01]  /*1ce10*/  ISETP.LT.AND P2, PT, R218, UR4, !P0 ;  /* 0x00000004da007c0c */ /* 0x000fe2000c741270 */
[----:B------:R-:W-:Y:S01]  /*1ce20*/  ULDC UR4, c[0x0][0x22c] ;  /* 0x00008b0000047ab9 */ /* 0x000fe20000000800 */
[----:B------:R-:W-:-:S02]  /*1ce30*/  PRMT R19, R88, 0x7770, RZ ;  /* 0x0000777058137816 */ /* 0x000fc400000000ff */
[-C--:B------:R-:W-:Y:S01]  /*1ce40*/  LEA.HI.X.SX32 R7, R4, R174.reuse, 0x1, P6 ;  /* 0x000000ae04077211 */ /* 0x080fe200030f0eff */
[----:B------:R-:W-:Y:S01]  /*1ce50*/  IMAD R4, R14, 0x2, R3 ;  /* 0x000000020e047824 */ /* 0x000fe200078e0203 */
[----:B------:R-:W-:Y:S01]  /*1ce60*/  PRMT R17, R89, 0x7770, RZ ;  /* 0x0000777059117816 */ /* 0x000fe200000000ff */
[----:B------:R0:W-:Y:S01]  /*1ce70*/  @P4 STG.E.U8 desc[UR16][R10.64], R19 ;  /* 0x000000130a004986 */ /* 0x0001e2000c101110 */
[-C--:B------:R-:W-:Y:S01]  /*1ce80*/  IADD3 R12, P6, R3, R171.reuse, RZ ;  /* 0x000000ab030c7210 */ /* 0x080fe20007fde0ff */
[----:B------:R-:W2:Y:S01]  /*1ce90*/  LDC R14, c[0x0][0x248] ;  /* 0x00009200ff0e7b82 */ /* 0x000ea20000000800 */
[----:B------:R-:W-:Y:S02]  /*1cea0*/  ISETP.LT.AND P3, PT, R219, UR5, !P0 ;  /* 0x00000005db007c0c */ /* 0x000fe4000c761270 */
[----:B------:R-:W-:Y:S01]  /*1ceb0*/  PRMT R15, R90, 0x7770, RZ ;  /* 0x000077705a0f7816 */ /* 0x000fe200000000ff */
[----:B------:R3:W-:Y:S01]  /*1cec0*/  @P1 STG.E.U8 desc[UR16][R8.64], R17 ;  /* 0x0000001108001986 */ /* 0x0007e2000c101110 */
[----:B------:R-:W-:Y:S01]  /*1ced0*/  LEA.HI.X.SX32 R13, R3, R174, 0x1, P6 ;  /* 0x000000ae030d7211 */ /* 0x000fe200030f0eff */
[----:B------:R-:W-:Y:S01]  /*1cee0*/  IMAD R3, R21, 0x2, R4 ;  /* 0x0000000215037824 */ /* 0x000fe200078e0204 */
[----:B------:R-:W-:Y:S01]  /*1cef0*/  ISETP.LT.AND P4, PT, R220, UR4, !P0 ;  /* 0x00000004dc007c0c */ /* 0x000fe2000c781270 */
[----:B------:R-:W4:Y:S01]  /*1cf00*/  LDC R21, c[0x0][0x248] ;  /* 0x00009200ff157b82 */ /* 0x000f220000000800 */
[----:B0-----:R-:W-:Y:S01]  /*1cf10*/  PRMT R19, R91, 0x7770, RZ ;  /* 0x000077705b137816 */ /* 0x001fe200000000ff */
[----:B------:R0:W-:Y:S01]  /*1cf20*/  @P5 STG.E.U8 desc[UR16][R6.64], R15 ;  /* 0x0000000f06005986 */ /* 0x0001e2000c101110 */
[----:B------:R-:W-:Y:S01]  /*1cf30*/  ULDC UR4, c[0x0][0x22c] ;  /* 0x00008b0000047ab9 */ /* 0x000fe20000000800 */
[----:B------:R-:W-:Y:S01]  /*1cf40*/  ULDC UR5, c[0x0][0x22c] ;  /* 0x00008b0000057ab9 */ /* 0x000fe20000000800 */
[-C--:B---3--:R-:W-:Y:S01]  /*1cf50*/  IADD3 R8, P6, R4, R171.reuse, RZ ;  /* 0x000000ab04087210 */ /* 0x088fe20007fde0ff */
[----:B------:R3:W-:Y:S01]  /*1cf60*/  @P2 STG.E.U8 desc[UR16][R12.64], R19 ;  /* 0x000000130c002986 */ /* 0x0007e2000c101110 */
[----:B------:R-:W-:-:S02]  /*1cf70*/  IADD3 R10, P2, R3, R171, RZ ;  /* 0x000000ab030a7210 */ /* 0x000fc40007f5e0ff */
[-C--:B------:R-:W-:Y:S01]  /*1cf80*/  LEA.HI.X.SX32 R9, R4, R174.reuse, 0x1, P6 ;  /* 0x000000ae04097211 */ /* 0x080fe200030f0eff */
[----:B-1----:R-:W-:Y:S01]  /*1cf90*/  IMAD R4, R16, 0x2, R3 ;  /* 0x0000000210047824 */ /* 0x002fe200078e0203 */
[----:B------:R-:W-:Y:S01]  /*1cfa0*/  PRMT R17, R88, 0x7771, RZ ;  /* 0x0000777158117816 */ /* 0x000fe200000000ff */
[----:B------:R-:W1:Y:S01]  /*1cfb0*/  LDC R16, c[0x0][0x248] ;  /* 0x00009200ff107b82 */ /* 0x000e620000000800 */
        /* <DEDUP_REMOVED lines=13> */
[----:B------:R-:W2:Y:S01]  /*1d090*/  LDC R12, c[0x0][0x248] ;  /* 0x00009200ff0c7b82 */ /* 0x000ea20000000800 */
[C---:B------:R-:W-:Y:S01]  /*1d0a0*/  ISETP.LT.AND P6, PT, R3.reuse, UR5, !P0 ;  /* 0x0000000503007c0c */ /* 0x040fe2000c7c1270 */
[----:B------:R-:W-:Y:S01]  /*1d0b0*/  IMAD R3, R3, UR4, RZ ;  /* 0x0000000403037c24 */ /* 0x000fe2000f8e02ff */
[----:B------:R-:W-:-:S02]  /*1d0c0*/  LEA.HI.X.SX32 R7, R4, R174, 0x1, P3 ;  /* 0x000000ae04077211 */ /* 0x000fc400018f0eff */
[----:B---3--:R-:W-:-:S03]  /*1d0d0*/  PRMT R11, R90, 0x7771, RZ ;  /* 0x000077715a0b7816 */ /* 0x008fc600000000ff */
[----:B------:R-:W3:Y:S01]  /*1d0e0*/  LDC R15, c[0x0][0x248] ;  /* 0x00009200ff0f7b82 */ /* 0x000ee20000000800 */
[----:B------:R-:W-:Y:S01]  /*1d0f0*/  PRMT R13, R91, 0x7771, RZ ;  /* 0x000077715b0d7816 */ /* 0x000fe200000000ff */
[----:B------:R-:W-:Y:S01]  /*1d100*/  ULDC UR4, c[0x0][0x22c] ;  /* 0x00008b0000047ab9 */ /* 0x000fe20000000800 */
[----:B------:R-:W-:Y:S01]  /*1d110*/  ISETP.LT.AND P4, PT, R224, UR6, !P0 ;  /* 0x00000006e0007c0c */ /* 0x000fe2000c781270 */
[----:B------:R0:W-:Y:S01]  /*1d120*/  @P1 STG.E.U8 desc[UR16][R6.64], R11 ;  /* 0x0000000b06001986 */ /* 0x0001e2000c101110 */
[----:B------:R-:W-:Y:S01]  /*1d130*/  IADD3 R8, P1, R3, R171, RZ ;  /* 0x000000ab03087210 */ /* 0x000fe20007f3e0ff */
[----:B----4-:R-:W-:Y:S01]  /*1d140*/  IMAD R4, R21, 0x4, R4 ;  /* 0x0000000415047824 */ /* 0x010fe200078e0204 */
[----:B------:R-:W-:Y:S01]  /*1d150*/  PRMT R17, R89, 0x7772, RZ ;  /* 0x0000777259117816 */ /* 0x000fe200000000ff */
[----:B------:R-:W4:Y:S01]  /*1d160*/  LDC R21, c[0x0][0x248] ;  /* 0x00009200ff157b82 */ /* 0x000f220000000800 */
[----:B------:R-:W-:Y:S01]  /*1d170*/  LEA.HI.X.SX32 R9, R3, R174, 0x1, P1 ;  /* 0x000000ae03097211 */ /* 0x000fe200008f0eff */
[----:B0-----:R-:W-:Y:S01]  /*1d180*/  IMAD R3, R19, 0x2, R4 ;  /* 0x0000000213037824 */ /* 0x001fe200078e0204 */
[----:B------:R-:W-:Y:S01]  /*1d190*/  ULDC UR5, c[0x0][0x22c] ;  /* 0x00008b0000057ab9 */ /* 0x000fe20000000800 */
[----:B------:R-:W-:-:S02]  /*1d1a0*/  ULDC UR6, c[0x0][0x22c] ;  /* 0x00008b0000067ab9 */ /* 0x000fc40000000800 */
[----:B------:R0:W-:Y:S01]  /*1d1b0*/  @P6 STG.E.U8 desc[UR16][R8.64], R13 ;  /* 0x0000000d08006986 */ /* 0x0001e2000c101110 */
[----:B------:R-:W-:-:S04]  /*1d1c0*/  IADD3 R6, P6, R4, R171, RZ ;  /* 0x000000ab04067210 */ /* 0x000fc80007fde0ff */
[-C--:B------:R-:W-:Y:S01]  /*1d1d0*/  LEA.HI.X.SX32 R7, R4, R174.reuse, 0x1, P6 ;  /* 0x000000ae04077211 */ /* 0x080fe200030f0eff */
[----:B--2---:R-:W-:Y:S01]  /*1d1e0*/  IMAD R4, R12, 0x2, R3 ;  /* 0x000000020c047824 */ /* 0x004fe200078e0203 */
[CC--:B------:R-:W-:Y:S02]  /*1d1f0*/  IADD3 R10, P6, R3.reuse, R171.reuse, RZ ;  /* 0x000000ab030a7210 */ /* 0x0c0fe40007fde0ff */
[----:B------:R-:W-:Y:S01]  /*1d200*/  ISETP.LT.AND P1, PT, R238, UR4, !P0 ;  /* 0x00000004ee007c0c */ /* 0x000fe2000c721270 */
[----:B------:R-:W-:Y:S01]  /*1d210*/  ULDC UR4, c[0x0][0x22c] ;  /* 0x00008b0000047ab9 */ /* 0x000fe20000000800 */
[----:B------:R-:W-:Y:S01]  /*1d220*/  LEA.HI.X.SX32 R11, R3, R174, 0x1, P6 ;  /* 0x000000ae030b7211 */ /* 0x000fe200030f0eff */
[----:B---3--:R-:W-:Y:S01]  /*1d230*/  IMAD R3, R15, 0x2, R4 ;  /* 0x000000020f037824 */ /* 0x008fe200078e0204 */
[----:B0-----:R-:W-:Y:S02]  /*1d240*/  IADD3 R8, P6, R4, R171, RZ ;  /* 0x000000ab04087210 */ /* 0x001fe40007fde0ff */
[----:B------:R-:W-:-:S02]  /*1d250*/  PRMT R19, R88, 0x7772, RZ ;  /* 0x0000777258137816 */ /* 0x000fc400000000ff */
[-C--:B------:R-:W-:Y:S01]  /*1d260*/  LEA.HI.X.SX32 R9, R4, R174.reuse, 0x1, P6 ;  /* 0x000000ae04097211 */ /* 0x080fe200030f0eff */
[----:B------:R-:W-:Y:S01]  /*1d270*/  IMAD R4, R14, 0x2, R3 ;  /* 0x000000020e047824 */ /* 0x000fe200078e0203 */
[C---:B------:R-:W-:Y:S01]  /*1d280*/  IADD3 R12, P6, R3.reuse, R171, RZ ;  /* 0x000000ab030c7210 */ /* 0x040fe20007fde0ff */
[----:B------:R0:W-:Y:S01]  /*1d290*/  @P5 STG.E.U8 desc[UR16][R6.64], R19 ;  /* 0x0000001306005986 */ /* 0x0001e2000c101110 */
[----:B------:R-:W-:Y:S01]  /*1d2a0*/  PRMT R15, R90, 0x7772, RZ ;  /* 0x000077725a0f7816 */ /* 0x000fe200000000ff */
[----:B------:R-:W2:Y:S01]  /*1d2b0*/  LDC R14, c[0x0][0x248] ;  /* 0x00009200ff0e7b82 */ /* 0x000ea20000000800 */
[----:B------:R-:W-:Y:S01]  /*1d2c0*/  LEA.HI.X.SX32 R13, R3, R174, 0x1, P6 ;  /* 0x000000ae030d7211 */ /* 0x000fe200030f0eff */
[----:B------:R3:W-:Y:S01]  /*1d2d0*/  @P2 STG.E.U8 desc[UR16][R10.64], R17 ;  /* 0x000000110a002986 */ /* 0x0007e2000c101110 */
[----:B----4-:R-:W-:Y:S01]  /*1d2e0*/  IMAD R3, R21, 0x2, R4 ;  /* 0x0000000215037824 */ /* 0x010fe200078e0204 */
        /* <DEDUP_REMOVED lines=15> */
[----:B-1----:R-:W-:Y:S01]  /*1d3e0*/  IMAD R4, R16, 0x2, R3 ;  /* 0x0000000210047824 */ /* 0x002fe200078e0203 */
[-C--:B------:R-:W-:Y:S01]  /*1d3f0*/  LEA.HI.X.SX32 R11, R3, R174.reuse, 0x1, P1 ;  /* 0x000000ae030b7211 */ /* 0x080fe200008f0eff */
[----:B------:R-:W-:Y:S01]  /*1d400*/  VIADD R3, R0, 0x15e ;  /* 0x0000015e00037836 */ /* 0x000fe20000000000 */
[----:B------:R-:W-:Y:S01]  /*1d410*/  ISETP.LT.AND P4, PT, R243, UR4, !P0 ;  /* 0x00000004f3007c0c */ /* 0x000fe2000c781270 */
[----:B------:R-:W-:Y:S01]  /*1d420*/  ULDC UR4, c[0x0][0x22c] ;  /* 0x00008b0000047ab9 */ /* 0x000fe20000000800 */
[----:B----4-:R-:W-:Y:S01]  /*1d430*/  PRMT R15, R88, 0x7773, RZ ;  /* 0x00007773580f7816 */ /* 0x010fe200000000ff */
[----:B------:R-:W1:Y:S01]  /*1d440*/  LDC R17, c[0x0][0x248] ;  /* 0x00009200ff117b82 */ /* 0x000e620000000800 */
        /* <DEDUP_REMOVED lines=35> */
[----:B------:R-:W-:Y:S01]  /*1d680*/  IADD3 R12, P6, R3, R171, RZ ;  /* 0x000000ab030c7210 */ /* 0x000fe20007fde0ff */
[----:B------:R0:W-:Y:S01]  /*1d690*/  @P4 STG.E.U8 desc[UR16][R10.64], R19 ;  /* 0x000000130a004986 */ /* 0x0001e2000c101110 */
[----:B------:R-:W-:Y:S01]  /*1d6a0*/  PRMT R17, R93, 0x7770, RZ ;  /* 0x000077705d117816 */ /* 0x000fe200000000ff */
[----:B------:R-:W2:Y:S01]  /*1d6b0*/  LDC R14, c[0x0][0x248] ;  /* 0x00009200ff0e7b82 */ /* 0x000ea20000000800 */
[----:B------:R-:W-:Y:S02]  /*1d6c0*/  PRMT R15, R94, 0x7770, RZ ;  /* 0x000077705e0f7816 */ /* 0x000fe400000000ff */
[----:B------:R-:W-:Y:S02]  /*1d6d0*/  ISETP.LT.AND P3, PT, R249, UR5, !P0 ;  /* 0x00000005f9007c0c */ /* 0x000fe4000c761270 */
[----:B------:R-:W-:Y:S01]  /*1d6e0*/  LEA.HI.X.SX32 R13, R3, R174, 0x1, P6 ;  /* 0x000000ae030d7211 */ /* 0x000fe200030f0eff */
[----:B------:R-:W-:Y:S01]  /*1d6f0*/  IMAD R3, R21, 0x2, R4 ;  /* 0x0000000215037824 */ /* 0x000fe200078e0204 */
[----:B------:R-:W-:-:S02]  /*1d700*/  ISETP.LT.AND P4, PT, R250, UR4, !P0 ;  /* 0x00000004fa007c0c */ /* 0x000fc4000c781270 */
[----:B0-----:R-:W-:Y:S01]  /*1d710*/  PRMT R19, R95, 0x7770, RZ ;  /* 0x000077705f137816 */ /* 0x001fe200000000ff */
[----:B------:R0:W-:Y:S01]  /*1d720*/  @P1 STG.E.U8 desc[UR16][R8.64], R17 ;  /* 0x0000001108001986 */ /* 0x0001e2000c101110 */
[----:B------:R-:W-:Y:S01]  /*1d730*/  ULDC UR4, c[0x0][0x22c] ;  /* 0x00008b0000047ab9 */ /* 0x000fe20000000800 */
[----:B------:R-:W-:Y:S01]  /*1d740*/  ULDC UR5, c[0x0][0x22c] ;  /* 0x00008b0000057ab9 */ /* 0x000fe20000000800 */
[----:B------:R-:W3:Y:S01]  /*1d750*/  LDC R21, c[0x0][0x248] ;  /* 0x00009200ff157b82 */ /* 0x000ee20000000800 */
[----:B------:R4:W-:Y:S01]  /*1d760*/  @P5 STG.E.U8 desc[UR16][R6.64], R15 ;  /* 0x0000000f06005986 */ /* 0x0009e2000c101110 */
[----:B------:R-:W-:Y:S01]  /*1d770*/  ISETP.LT.AND P1, PT, R251, UR4, !P0 ;  /* 0x00000004fb007c0c */ /* 0x000fe2000c721270 */
[----:B------:R-:W-:Y:S02]  /*1d780*/  ULDC UR4, c[0x0][0x22c] ;  /* 0x00008b0000047ab9 */ /* 0x000fe40000000800 */
[----:B------:R4:W-:Y:S01]  /*1d790*/  @P2 STG.E.U8 desc[UR16][R12.64], R19 ;  /* 0x000000130c002986 */ /* 0x0009e2000c101110 */
[----:B------:R-:W-:-:S02]  /*1d7a0*/  IADD3 R10, P2, R3, R171, RZ ;  /* 0x000000ab030a7210 */ /* 0x000fc40007f5e0ff */
[-C--:B0-----:R-:W-:Y:S02]  /*1d7b0*/  IADD3 R8, P6, R4, R171.reuse, RZ ;  /* 0x000000ab04087210 */ /* 0x081fe40007fde0ff */
[----:B------:R-:W-:Y:S02]  /*1d7c0*/  PRMT R17, R92, 0x7771, RZ ;  /* 0x000077715c117816 */ /* 0x000fe400000000ff */
[-C--:B------:R-:W-:Y:S01]  /*1d7d0*/  LEA.HI.X.SX32 R9, R4, R174.reuse, 0x1, P6 ;  /* 0x000000ae04097211 */ /* 0x080fe200030f0eff */
[----:B-1----:R-:W-:Y:S01]  /*1d7e0*/  IMAD R4, R16, 0x2, R3 ;  /* 0x0000000210047824 */ /* 0x002fe200078e0203 */
[----:B------:R-:W-:Y:S01]  /*1d7f0*/  ISETP.LT.AND P5, PT, R252, UR4, !P0 ;  /* 0x00000004fc007c0c */ /* 0x000fe2000c7a1270 */
[----:B------:R-:W-:Y:S01]  /*1d800*/  ULDC UR4, c[0x0][0x22c] ;  /* 0x00008b0000047ab9 */ /* 0x000fe20000000800 */
[----:B------:R-:W-:Y:S01]  /*1d810*/  LEA.HI.X.SX32 R11, R3, R174, 0x1, P2 ;  /* 0x000000ae030b7211 */ /* 0x000fe200010f0eff */
[----:B------:R-:W-:Y:S01]  /*1d820*/  VIADD R3, R0, 0x16e ;  /* 0x0000016e00037836 */ /* 0x000fe20000000000 */
[----:B----4-:R-:W-:Y:S01]  /*1d830*/  PRMT R15, R93, 0x7771, RZ ;  /* 0x000077715d0f7816 */ /* 0x010fe200000000ff */
[----:B------:R-:W-:Y:S01]  /*1d840*/  @P3 STG.E.U8 desc[UR16][R8.64], R17 ;  /* 0x0000001108003986 */ /* 0x000fe2000c101110 */
[----:B------:R-:W-:Y:S01]  /*1d850*/  ISETP.LT.AND P2, PT, R234, UR4, !P0 ;  /* 0x00000004ea007c0c */ /* 0x000fe2000c741270 */
[----:B------:R-:W0:Y:S01]  /*1d860*/  LDC R19, c[0x0][0x248] ;  /* 0x00009200ff137b82 */ /* 0x000e220000000800 */
[----:B------:R-:W-:Y:S01]  /*1d870*/  IADD3 R6, P3, R4, R171, RZ ;  /* 0x000000ab04067210 */ /* 0x000fe20007f7e0ff */
[----:B------:R-:W4:Y:S01]  /*1d880*/  LDL.LU R234, [R1+0x10] ;  /* 0x0000100001ea7983 */ /* 0x000f220000300800 */
[----:B------:R-:W-:Y:S01]  /*1d890*/  ISETP.LT.AND P6, PT, R3, UR5, !P0 ;  /* 0x0000000503007c0c */ /* 0x000fe2000c7c1270 */
[----:B------:R-:W-:-:S02]  /*1d8a0*/  ULDC UR5, c[0x0][0x22c] ;  /* 0x00008b0000057ab9 */ /* 0x000fc40000000800 */
[----:B------:R1:W-:Y:S01]  /*1d8b0*/  @P4 STG.E.U8 desc[UR16][R10.64], R15 ;  /* 0x0000000f0a004986 */ /* 0x0003e2000c101110 */
[----:B------:R-:W-:Y:S01]  /*1d8c0*/  ISETP.LT.AND P4, PT, R231, UR6, !P0 ;  /* 0x00000006e7007c0c */ /* 0x000fe2000c781270 */
[----:B------:R-:W2:Y:S01]  /*1d8d0*/  LDC R12, c[0x0][0x248] ;  /* 0x00009200ff0c7b82 */ /* 0x000ea20000000800 */
[-C--:B------:R-:W-:Y:S01]  /*1d8e0*/  LEA.HI.X.SX32 R7, R4, R174.reuse, 0x1, P3 ;  /* 0x000000ae04077211 */ /* 0x080fe200018f0eff */
[----:B------:R-:W4:Y:S01]  /*1d8f0*/  LDL.LU R231, [R1+0x14] ;  /* 0x0000140001e77983 */ /* 0x000f220000300800 */
[----:B------:R-:W-:Y:S01]  /*1d900*/  ISETP.LT.AND P3, PT, R235, UR5, !P0 ;  /* 0x00000005eb007c0c */ /* 0x000fe2000c761270 */
[----:B------:R-:W-:Y:S01]  /*1d910*/  ULDC UR4, c[0x0][0x248] ;  /* 0x0000920000047ab9 */ /* 0x000fe20000000800 */
[----:B------:R-:W-:Y:S01]  /*1d920*/  PRMT R13, R95, 0x7771, RZ ;  /* 0x000077715f0d7816 */ /* 0x000fe200000000ff */
[----:B------:R-:W4:Y:S01]  /*1d930*/  LDL.LU R235, [R1+0x18] ;  /* 0x0000180001eb7983 */ /* 0x000f220000300800 */
[----:B------:R-:W-:Y:S01]  /*1d940*/  IMAD R3, R3, UR4, RZ ;  /* 0x0000000403037c24 */ /* 0x000fe2000f8e02ff */
[----:B------:R-:W-:Y:S01]  /*1d950*/  ULDC UR4, c[0x0][0x22c] ;  /* 0x00008b0000047ab9 */ /* 0x000fe20000000800 */
[----:B------:R-:W4:Y:S01]  /*1d960*/  LDC R16, c[0x0][0x248] ;  /* 0x00009200ff107b82 */ /* 0x000f220000000800 */
[----:B-1----:R-:W-:Y:S01]  /*1d970*/  PRMT R11, R94, 0x7771, RZ ;  /* 0x000077715e0b7816 */ /* 0x002fe200000000ff */
[----:B---3--:R-:W-:Y:S01]  /*1d980*/  IMAD R4, R21, 0x4, R4 ;  /* 0x0000000415047824 */ /* 0x008fe200078e0204 */
[----:B------:R-:W-:Y:S01]  /*1d990*/  PRMT R17, R93, 0x7772, RZ ;  /* 0x000077725d117816 */ /* 0x000fe200000000ff */
[----:B------:R-:W-:Y:S01]  /*1d9a0*/  ULDC UR5, c[0x0][0x22c] ;  /* 0x00008b0000057ab9 */ /* 0x000fe20000000800 */
[----:B------:R-:W-:Y:S01]  /*1d9b0*/  ULDC UR6, c[0x0][0x22c] ;  /* 0x00008b0000067ab9 */ /* 0x000fe20000000800 */
[----:B------:R1:W-:Y:S01]  /*1d9c0*/  @P1 STG.E.U8 desc[UR16][R6.64], R11 ;  /* 0x0000000b06001986 */ /* 0x0003e2000c101110 */
[C---:B------:R-:W-:Y:S01]  /*1d9d0*/  IADD3 R8, P1, R3.reuse, R171, RZ ;  /* 0x000000ab03087210 */ /* 0x040fe20007f3e0ff */
[----:B------:R-:W3:Y:S03]  /*1d9e0*/  LDC R15, c[0x0][0x248] ;  /* 0x00009200ff0f7b82 */ /* 0x000ee60000000800 */
[----:B------:R-:W-:Y:S01]  /*1d9f0*/  LEA.HI.X.SX32 R9, R3, R174, 0x1, P1 ;  /* 0x000000ae03097211 */ /* 0x000fe200008f0eff */
[----:B0-----:R-:W-:-:S04]  /*1da00*/  IMAD R3, R19, 0x2, R4 ;  /* 0x0000000213037824 */ /* 0x001fc800078e0204 */
[----:B------:R0:W-:Y:S01]  /*1da10*/  @P6 STG.E.U8 desc[UR16][R8.64], R13 ;  /* 0x0000000d08006986 */ /* 0x0001e2000c101110 */
[----:B------:R-:W4:Y:S01]  /*1da20*/  LDC R21, c[0x0][0x248] ;  /* 0x00009200ff157b82 */ /* 0x000f220000000800 */
[----:B-1----:R-:W-:-:S04]  /*1da30*/  IADD3 R6, P6, R4, R171, RZ ;  /* 0x000000ab04067210 */ /* 0x002fc80007fde0ff */
[-C--:B------:R-:W-:Y:S01]  /*1da40*/  LEA.HI.X.SX32 R7, R4, R174.reuse, 0x1, P6 ;  /* 0x000000ae04077211 */ /* 0x080fe200030f0eff */
[----:B--2---:R-:W-:Y:S01]  /*1da50*/  IMAD R4, R12, 0x2, R3 ;  /* 0x000000020c047824 */ /* 0x004fe200078e0203 */
[CC--:B------:R-:W-:Y:S02]  /*1da60*/  IADD3 R10, P6, R3.reuse, R171.reuse, RZ ;  /* 0x000000ab030a7210 */ /* 0x0c0fe40007fde0ff */
[----:B------:R-:W-:Y:S02]  /*1da70*/  PRMT R19, R92, 0x7772, RZ ;  /* 0x000077725c137816 */ /* 0x000fe400000000ff */
[-C--:B------:R-:W-:Y:S02]  /*1da80*/  LEA.HI.X.SX32 R11, R3, R174.reuse, 0x1, P6 ;  /* 0x000000ae030b7211 */ /* 0x080fe400030f0eff */
[C---:B0-----:R-:W-:Y:S02]  /*1da90*/  IADD3 R8, P6, R4.reuse, R171, RZ ;  /* 0x000000ab04087210 */ /* 0x041fe40007fde0ff */
[----:B------:R-:W-:Y:S01]  /*1daa0*/  ISETP.LT.AND P1, PT, R233, UR4, !P0 ;  /* 0x00000004e9007c0c */ /* 0x000fe2000c721270 */
[----:B------:R-:W-:Y:S01]  /*1dab0*/  ULDC UR4, c[0x0][0x22c] ;  /* 0x00008b0000047ab9 */ /* 0x000fe20000000800 */
[----:B------:R0:W-:Y:S01]  /*1dac0*/  @P5 STG.E.U8 desc[UR16][R6.64], R19 ;  /* 0x0000001306005986 */ /* 0x0001e2000c101110 */
[----:B---3--:R-:W-:Y:S01]  /*1dad0*/  IMAD R3, R15, 0x2, R4 ;  /* 0x000000020f037824 */ /* 0x008fe200078e0204 */
[----:B------:R-:W-:-:S02]  /*1dae0*/  LEA.HI.X.SX32 R9, R4, R174, 0x1, P6 ;  /* 0x000000ae04097211 */ /* 0x000fc400030f0eff */
[----:B------:R-:W-:Y:S01]  /*1daf0*/  PRMT R15, R94, 0x7772, RZ ;  /* 0x000077725e0f7816 */ /* 0x000fe200000000ff */
[----:B------:R-:W2:Y:S04]  /*1db00*/  LDL.LU R233, [R1+0x1c] ;  /* 0x00001c0001e97983 */ /* 0x000ea80000300800 */
[----:B------:R1:W-:Y:S01]  /*1db10*/  @P2 STG.E.U8 desc[UR16][R10.64], R17 ;  /* 0x000000110a002986 */ /* 0x0003e2000c101110 */
[----:B------:R-:W-:Y:S01]  /*1db20*/  PRMT R93, R93, 0x7773, RZ ;  /* 0x000077735d5d7816 */ /* 0x000fe200000000ff */
[----:B0-----:R-:W0:Y:S02]  /*1db30*/  LDC R19, c[0x0][0x248] ;  /* 0x00009200ff137b82 */ /* 0x001e240000000800 */
[----:B------:R3:W-:Y:S01]  /*1db40*/  @P4 STG.E.U8 desc[UR16][R8.64], R15 ;  /* 0x0000000f08004986 */ /* 0x0007e2000c101110 */
[----:B----4-:R-:W-:Y:S01]  /*1db50*/  ISETP.LT.AND P5, PT, R234, UR4, !P0 ;  /* 0x00000004ea007c0c */ /* 0x010fe2000c7a1270 */
[----:B------:R-:W-:-:S02]  /*1db60*/  ULDC UR4, c[0x0][0x22c] ;  /* 0x00008b0000047ab9 */ /* 0x000fc40000000800 */
[----:B------:R-:W-:Y:S01]  /*1db70*/  ISETP.LT.AND P2, PT, R231, UR4, !P0 ;  /* 0x00000004e7007c0c */ /* 0x000fe2000c741270 */
[----:B------:R-:W-:Y:S01]  /*1db80*/  ULDC UR4, c[0x0][0x22c] ;  /* 0x00008b0000047ab9 */ /* 0x000fe20000000800 */
[----:B------:R-:W4:Y:S01]  /*1db90*/  LDL.LU R231, [R1+0x20] ;  /* 0x0000200001e77983 */ /* 0x000f220000300800 */
[----:B------:R-:W-:Y:S01]  /*1dba0*/  ISETP.LT.AND P4, PT, R235, UR4, !P0 ;  /* 0x00000004eb007c0c */ /* 0x000fe2000c781270 */
[----:B------:R-:W-:Y:S02]  /*1dbb0*/  IMAD R4, R14, 0x2, R3 ;  /* 0x000000020e047824 */ /* 0x000fe400078e0203 */
[----:B------:R-:W4:Y:S01]  /*1dbc0*/  LDL.LU R234, [R1+0x24] ;  /* 0x0000240001ea7983 */ /* 0x000f220000300800 */
[-C--:B------:R-:W-:Y:S01]  /*1dbd0*/  IADD3 R12, P6, R3, R171.reuse, RZ ;  /* 0x000000ab030c7210 */ /* 0x080fe20007fde0ff */
[----:B------:R-:W-:Y:S01]  /*1dbe0*/  ULDC UR4, c[0x0][0x22c] ;  /* 0x00008b0000047ab9 */ /* 0x000fe20000000800 */
[----:B-1----:R-:W-:Y:S01]  /*1dbf0*/  PRMT R17, R95, 0x7772, RZ ;  /* 0x000077725f117816 */ /* 0x002fe200000000ff */
[----:B------:R-:W4:Y:S01]  /*1dc00*/  LDL.LU R235, [R1+0x28] ;  /* 0x0000280001eb7983 */ /* 0x000f220000300800 */
[----:B------:R-:W-:Y:S01]  /*1dc10*/  LEA.HI.X.SX32 R13, R3, R174, 0x1, P6 ;  /* 0x000000ae030d7211 */ /* 0x000fe200030f0eff */
[----:B------:R-:W-:Y:S01]  /*1dc20*/  IMAD R3, R21, 0x2, R4 ;  /* 0x0000000215037824 */ /* 0x000fe200078e0204 */
[----:B------:R-:W-:Y:S01]  /*1dc30*/  IADD3 R6, P6, R4, R171, RZ ;  /* 0x000000ab04067210 */ /* 0x000fe20007fde0ff */
[----:B------:R-:W1:Y:S01]  /*1dc40*/  LDC R14, c[0x0][0x248] ;  /* 0x00009200ff0e7b82 */ /* 0x000e620000000800 */
[----:B---3--:R-:W-:-:S02]  /*1dc50*/  PRMT R15, R92, 0x7773, RZ ;  /* 0x000077735c0f7816 */ /* 0x008fc400000000ff */
[-C--:B------:R-:W-:Y:S01]  /*1dc60*/  LEA.HI.X.SX32 R7, R4, R174.reuse, 0x1, P6 ;  /* 0x000000ae04077211 */ /* 0x080fe200030f0eff */
[----:B------:R-:W-:Y:S01]  /*1dc70*/  IMAD R4, R16, 0x2, R3 ;  /* 0x0000000210047824 */ /* 0x000fe200078e0203 */
[----:B------:R3:W-:Y:S01]  /*1dc80*/  @P1 STG.E.U8 desc[UR16][R12.64], R17 ;  /* 0x000000110c001986 */ /* 0x0007e2000c101110 */
[-C--:B------:R-:W-:Y:S02]  /*1dc90*/  IADD3 R10, P1, R3, R171.reuse, RZ ;  /* 0x000000ab030a7210 */ /* 0x080fe40007f3e0ff */
[----:B------:R-:W-:Y:S01]  /*1dca0*/  PRMT R95, R95, 0x7773, RZ ;  /* 0x000077735f5f7816 */ /* 0x000fe200000000ff */
[----:B------:R0:W-:Y:S01]  /*1dcb0*/  @P3 STG.E.U8 desc[UR16][R6.64], R15 ;  /* 0x0000000f06003986 */ /* 0x0001e2000c101110 */
[----:B------:R-:W-:Y:S01]  /*1dcc0*/  IADD3 R8, P3, R4, R171, RZ ;  /* 0x000000ab04087210 */ /* 0x000fe20007f7e0ff */
[----:B------:R-:W1:Y:S01]  /*1dcd0*/  LDC R21, c[0x0][0x248] ;  /* 0x00009200ff157b82 */ /* 0x000e620000000800 */
[-C--:B------:R-:W-:Y:S01]  /*1dce0*/  LEA.HI.X.SX32 R11, R3, R174.reuse, 0x1, P1 ;  /* 0x000000ae030b7211 */ /* 0x080fe200008f0eff */
[----:B------:R-:W-:Y:S01]  /*1dcf0*/  VIADD R3, R0, 0x17e ;  /* 0x0000017e00037836 */ /* 0x000fe20000000000 */
[----:B------:R-:W-:-:S02]  /*1dd00*/  LEA.HI.X.SX32 R9, R4, R174, 0x1, P3 ;  /* 0x000000ae04097211 */ /* 0x000fc400018f0eff */
[----:B---3--:R-:W-:Y:S01]  /*1dd10*/  PRMT R13, R94, 0x7773, RZ ;  /* 0x000077735e0d7816 */ /* 0x008fe200000000ff */
[----:B------:R3:W-:Y:S01]  /*1dd20*/  @P5 STG.E.U8 desc[UR16][R10.64], R93 ;  /* 0x0000005d0a005986 */ /* 0x0007e2000c101110 */
[----:B------:R-:W-:Y:S01]  /*1dd30*/  ISETP.LT.AND P6, PT, R3, UR5, !P0 ;  /* 0x0000000503007c0c */ /* 0x000fe2000c7c1270 */
[----:B------:R-:W-:Y:S01]  /*1dd40*/  ULDC UR5, c[0x0][0x22c] ;  /* 0x00008b0000057ab9 */ /* 0x000fe20000000800 */
[----:B------:R-:W3:Y:S01]  /*1dd50*/  LDC R17, c[0x0][0x248] ;  /* 0x00009200ff117b82 */ /* 0x000ee20000000800 */
[----:B------:R3:W-:Y:S07]  /*1dd60*/  @P2 STG.E.U8 desc[UR16][R8.64], R13 ;  /* 0x0000000d08002986 */ /* 0x0007ee000c101110 */
[----:B------:R-:W1:Y:S01]  /*1dd70*/  LDC R12, c[0x0][0x248] ;  /* 0x00009200ff0c7b82 */ /* 0x000e620000000800 */
[----:B--2---:R-:W-:Y:S01]  /*1dd80*/  ISETP.LT.AND P1, PT, R233, UR4, !P0 ;  /* 0x00000004e9007c0c */ /* 0x004fe2000c721270 */
[----:B------:R-:W-:Y:S01]  /*1dd90*/  ULDC UR4, c[0x0][0x248] ;  /* 0x0000920000047ab9 */ /* 0x000fe20000000800 */
[----:B------:R-:W2:Y:S05]  /*1dda0*/  LDL.LU R233, [R1+0x2c] ;  /* 0x00002c0001e97983 */ /* 0x000eaa0000300800 */
[----:B0-----:R-:W0:Y:S08]  /*1ddb0*/  LDC R15, c[0x0][0x248] ;  /* 0x00009200ff0f7b82 */ /* 0x001e300000000800 */
[----:B------:R-:W2:Y:S01]  /*1ddc0*/  LDC R16, c[0x0][0x248] ;  /* 0x00009200ff107b82 */ /* 0x000ea20000000800 */
[----:B----4-:R-:W-:-:S02]  /*1ddd0*/  ISETP.LT.AND P5, PT, R231, UR6, !P0 ;  /* 0x00000006e7007c0c */ /* 0x010fc4000c7a1270 */
[----:B------:R-:W-:Y:S01]  /*1dde0*/  ISETP.LT.AND P2, PT, R235, UR5, !P0 ;  /* 0x00000005eb007c0c */ /* 0x000fe2000c741270 */
[----:B------:R-:W4:Y:S01]  /*1ddf0*/  LDL.LU R231, [R1+0x30] ;  /* 0x0000300001e77983 */ /* 0x000f220000300800 */
[----:B------:R-:W-:Y:S01]  /*1de00*/  IMAD R3, R3, UR4, RZ ;  /* 0x0000000403037c24 */ /* 0x000fe2000f8e02ff */
[----:B------:R-:W-:Y:S01]  /*1de10*/  ULDC UR4, c[0x0][0x22c] ;  /* 0x00008b0000047ab9 */ /* 0x000fe20000000800 */
[----:B------:R-:W-:Y:S01]  /*1de20*/  IMAD R4, R19, 0x4, R4 ;  /* 0x0000000413047824 */ /* 0x000fe200078e0204 */
[----:B------:R-:W4:Y:S01]  /*1de30*/  LDL.LU R235, [R1+0x34] ;  /* 0x0000340001eb7983 */ /* 0x000f220000300800 */
[----:B------:R-:W-:Y:S01]  /*1de40*/  ULDC UR5, c[0x0][0x22c] ;  /* 0x00008b0000057ab9 */ /* 0x000fe20000000800 */
[----:B------:R-:W-:Y:S01]  /*1de50*/  IADD3 R6, P3, R3, R171, RZ ;  /* 0x000000ab03067210 */ /* 0x000fe20007f7e0ff */
[----:B------:R-:W-:-:S03]  /*1de60*/  ULDC UR6, c[0x0][0x22c] ;  /* 0x00008b0000067ab9 */ /* 0x000fc60000000800 */
[----:B------:R-:W-:Y:S01]  /*1de70*/  LEA.HI.X.SX32 R7, R3, R174, 0x1, P3 ;  /* 0x000000ae03077211 */ /* 0x000fe200018f0eff */
[----:B---3--:R-:W-:-:S04]  /*1de80*/  IMAD R3, R17, 0x2, R4 ;  /* 0x0000000211037824 */ /* 0x008fc800078e0204 */
[----:B------:R3:W-:Y:S01]  /*1de90*/  @P6 STG.E.U8 desc[UR16][R6.64], R95 ;  /* 0x0000005f06006986 */ /* 0x0007e2000c101110 */
[----:B------:R-:W-:-:S04]  /*1dea0*/  IADD3 R10, P6, R4, R171, RZ ;  /* 0x000000ab040a7210 */ /* 0x000fc80007fde0ff */
[-C--:B------:R-:W-:Y:S01]  /*1deb0*/  LEA.HI.X.SX32 R11, R4, R174.reuse, 0x1, P6 ;  /* 0x000000ae040b7211 */ /* 0x080fe200030f0eff */
[----:B-1----:R-:W-:Y:S01]  /*1dec0*/  IMAD R4, R12, 0x2, R3 ;  /* 0x000000020c047824 */ /* 0x002fe200078e0203 */
[CC--:B------:R-:W-:Y:S02]  /*1ded0*/  IADD3 R8, P6, R3.reuse, R171.reuse, RZ ;  /* 0x000000ab03087210 */ /* 0x0c0fe40007fde0ff */
[----:B------:R-:W-:Y:S02]  /*1dee0*/  PRMT R19, R96, 0x7770, RZ ;  /* 0x0000777060137816 */ /* 0x000fe400000000ff */
[-C--:B------:R-:W-:Y:S02]  /*1def0*/  LEA.HI.X.SX32 R9, R3, R174.reuse, 0x1, P6 ;  /* 0x000000ae03097211 */ /* 0x080fe400030f0eff */
[----:B---3--:R-:W-:Y:S02]  /*1df00*/  IADD3 R6, P6, R4, R171, RZ ;  /* 0x000000ab04067210 */ /* 0x008fe40007fde0ff */
[----:B------:R-:W-:Y:S01]  /*1df10*/  ISETP.LT.AND P3, PT, R234, UR4, !P0 ;  /* 0x00000004ea007c0c */ /* 0x000fe2000c761270 */
[----:B------:R-:W-:Y:S01]  /*1df20*/  ULDC UR4, c[0x0][0x22c] ;  /* 0x00008b0000047ab9 */ /* 0x000fe20000000800 */
[----:B------:R-:W-:Y:S01]  /*1df30*/  PRMT R17, R97, 0x7770, RZ ;  /* 0x0000777061117816 */ /* 0x000fe200000000ff */
[----:B------:R1:W-:Y:S01]  /*1df40*/  @P4 STG.E.U8 desc[UR16][R10.64], R19 ;  /* 0x000000130a004986 */ /* 0x0003e2000c101110 */
[----:B0-----:R-:W-:Y:S01]  /*1df50*/  IMAD R3, R15, 0x2, R4 ;  /* 0x000000020f037824 */ /* 0x001fe200078e0204 */
[----:B------:R-:W-:-:S02]  /*1df60*/  LEA.HI.X.SX32 R7, R4, R174, 0x1, P6 ;  /* 0x000000ae04077211 */ /* 0x000fc400030f0eff */
[----:B--2---:R-:W-:Y:S01]  /*1df70*/  ISETP.LT.AND P4, PT, R233, UR4, !P0 ;  /* 0x00000004e9007c0c */ /* 0x004fe2000c781270 */
[----:B------:R-:W2:Y:S01]  /*1df80*/  LDL.LU R234, [R1+0x38] ;  /* 0x0000380001ea7983 */ /* 0x000ea20000300800 */
[----:B------:R-:W-:Y:S01]  /*1df90*/  PRMT R15, R98, 0x7770, RZ ;  /* 0x00007770620f7816 */ /* 0x000fe200000000ff */
[----:B------:R-:W-:Y:S02]  /*1dfa0*/  ULDC UR4, c[0x0][0x22c] ;  /* 0x00008b0000047ab9 */ /* 0x000fe40000000800 */
[----:B------:R0:W-:Y:S04]  /*1dfb0*/  @P1 STG.E.U8 desc[UR16][R8.64], R17 ;  /* 0x0000001108001986 */ /* 0x0001e8000c101110 */
[----:B------:R3:W-:Y:S01]  /*1dfc0*/  @P5 STG.E.U8 desc[UR16][R6.64], R15 ;  /* 0x0000000f06005986 */ /* 0x0007e2000c101110 */
[----:B----4-:R-:W-:Y:S01]  /*1dfd0*/  ISETP.LT.AND P1, PT, R231, UR4, !P0 ;  /* 0x00000004e7007c0c */ /* 0x010fe2000c721270 */
[----:B------:R-:W-:-:S02]  /*1dfe0*/  ULDC UR4, c[0x0][0x22c] ;  /* 0x00008b0000047ab9 */ /* 0x000fc40000000800 */
        /* <DEDUP_REMOVED lines=8> */
[-C--:B------:R-:W-:Y:S01]  /*1e070*/  LEA.HI.X.SX32 R13, R3, R174.reuse, 0x1, P6 ;  /* 0x000000ae030d7211 */ /* 0x080fe200030f0eff */
[----:B------:R-:W-:Y:S01]  /*1e080*/  IMAD R3, R21, 0x2, R4 ;  /* 0x0000000215037824 */ /* 0x000fe200078e0204 */
[-C--:B0-----:R-:W-:Y:S01]  /*1e090*/  IADD3 R8, P6, R4, R171.reuse, RZ ;  /* 0x000000ab04087210 */ /* 0x081fe20007fde0ff */
[----:B------:R-:W0:Y:S01]  /*1e0a0*/  LDC R21, c[0x0][0x248] ;  /* 0x00009200ff157b82 */ /* 0x000e220000000800 */
[----:B------:R-:W-:Y:S01]  /*1e0b0*/  PRMT R17, R96, 0x7771, RZ ;  /* 0x0000777160117816 */ /* 0x000fe200000000ff */
[----:B------:R1:W-:Y:S01]  /*1e0c0*/  @P3 STG.E.U8 desc[UR16][R12.64], R19 ;  /* 0x000000130c003986 */ /* 0x0003e2000c101110 */
[----:B------:R-:W-:Y:S01]  /*1e0d0*/  LEA.HI.X.SX32 R9, R4, R174, 0x1, P6 ;  /* 0x000000ae04097211 */ /* 0x000fe200030f0eff */
[----:B------:R-:W-:Y:S01]  /*1e0e0*/  IMAD R4, R16, 0x2, R3 ;  /* 0x0000000210047824 */ /* 0x000fe200078e0203 */
[----:B------:R-:W-:-:S03]  /*1e0f0*/  IADD3 R10, P3, R3, R171, RZ ;  /* 0x000000ab030a7210 */ /* 0x000fc60007f7e0ff */
[----:B------:R-:W-:Y:S01]  /*1e100*/  @P2 STG.E.U8 desc[UR16][R8.64], R17 ;  /* 0x0000001108002986 */ /* 0x000fe2000c101110 */
[-C--:B------:R-:W-:Y:S01]  /*1e110*/  LEA.HI.X.SX32 R11, R3, R174.reuse, 0x1, P3 ;  /* 0x000000ae030b7211 */ /* 0x080fe200018f0eff */
[----:B------:R-:W-:Y:S01]  /*1e120*/  VIADD R3, R0, 0x18e ;  /* 0x0000018e00037836 */ /* 0x000fe20000000000 */
[C---:B---3--:R-:W-:Y:S01]  /*1e130*/  IADD3 R6, P2, R4.reuse, R171, RZ ;  /* 0x000000ab04067210 */ /* 0x048fe20007f5e0ff */
[----:B------:R-:W3:Y:S01]  /*1e140*/  LDC R14, c[0x0][0x248] ;  /* 0x00009200ff0e7b82 */ /* 0x000ee20000000800 */
[----:B------:R-:W-:Y:S02]  /*1e150*/  PRMT R15, R97, 0x7771, RZ ;  /* 0x00007771610f7816 */ /* 0x000fe400000000ff */
[----:B------:R-:W-:Y:S02]  /*1e160*/  LEA.HI.X.SX32 R7, R4, R174, 0x1, P2 ;  /* 0x000000ae04077211 */ /* 0x000fe400010f0eff */
[----:B------:R-:W-:Y:S01]  /*1e170*/  ISETP.LT.AND P6, PT, R3, UR5, !P0 ;  /* 0x0000000503007c0c */ /* 0x000fe2000c7c1270 */
[----:B------:R-:W-:Y:S01]  /*1e180*/  ULDC UR5, c[0x0][0x22c] ;  /* 0x00008b0000057ab9 */ /* 0x000fe20000000800 */
[----:B------:R0:W-:Y:S01]  /*1e190*/  @P4 STG.E.U8 desc[UR16][R10.64], R15 ;  /* 0x0000000f0a004986 */ /* 0x0001e2000c101110 */
[----:B-1----:R-:W1:Y:S01]  /*1e1a0*/  LDC R19, c[0x0][0x248] ;  /* 0x00009200ff137b82 */ /* 0x002e620000000800 */
[----:B--2---:R-:W-:Y:S01]  /*1e1b0*/  ISETP.LT.AND P3, PT, R234, UR4, !P0 ;  /* 0x00000004ea007c0c */ /* 0x004fe2000c761270 */
[----:B------:R-:W-:Y:S01]  /*1e1c0*/  ULDC UR4, c[0x0][0x248] ;  /* 0x0000920000047ab9 */ /* 0x000fe20000000800 */
[----:B------:R-:W2:Y:S05]  /*1e1d0*/  LDL.LU R234, [R1+0x48] ;  /* 0x0000480001ea7983 */ /* 0x000eaa0000300800 */
[----:B------:R-:W3:Y:S01]  /*1e1e0*/  LDC R12, c[0x0][0x248] ;  /* 0x00009200ff0c7b82 */ /* 0x000ee20000000800 */
[----:B------:R-:W-:-:S07]  /*1e1f0*/  PRMT R13, R99, 0x7771, RZ ;  /* 0x00007771630d7816 */ /* 0x000fce00000000ff */
[----:B------:R-:W2:Y:S01]  /*1e200*/  LDC R16, c[0x0][0x248] ;  /* 0x00009200ff107b82 */ /* 0x000ea20000000800 */
[----:B0-----:R-:W-:-:S07]  /*1e210*/  IMAD R4, R21, 0x4, R4 ;  /* 0x0000000415047824 */ /* 0x001fce00078e0204 */
[----:B------:R-:W0:Y:S01]  /*1e220*/  LDC R15, c[0x0][0x248] ;  /* 0x00009200ff0f7b82 */ /* 0x000e220000000800 */
[----:B----4-:R-:W-:Y:S02]  /*1e230*/  ISETP.LT.AND P2, PT, R231, UR6, !P0 ;  /* 0x00000006e7007c0c */ /* 0x010fe4000c741270 */
[----:B------:R-:W-:Y:S01]  /*1e240*/  ISETP.LT.AND P4, PT, R235, UR5, !P0 ;  /* 0x00000005eb007c0c */ /* 0x000fe2000c781270 */
[----:B------:R-:W4:Y:S01]  /*1e250*/  LDL.LU R231, [R1+0x4c] ;  /* 0x00004c0001e77983 */ /* 0x000f220000300800 */
[----:B------:R-:W-:Y:S01]  /*1e260*/  PRMT R11, R98, 0x7771, RZ ;  /* 0x00007771620b7816 */ /* 0x000fe200000000ff */
[----:B------:R-:W-:Y:S01]  /*1e270*/  IMAD R3, R3, UR4, RZ ;  /* 0x0000000403037c24 */ /* 0x000fe2000f8e02ff */
[----:B------:R-:W-:Y:S01]  /*1e280*/  ULDC UR4, c[0x0][0x22c] ;  /* 0x00008b0000047ab9 */ /* 0x000fe20000000800 */
[----:B------:R-:W4:Y:S01]  /*1e290*/  LDL.LU R235, [R1+0x50] ;  /* 0x0000500001eb7983 */ /* 0x000f220000300800 */
[----:B------:R-:W-:Y:S01]  /*1e2a0*/  PRMT R17, R97, 0x7772, RZ ;  /* 0x0000777261117816 */ /* 0x000fe200000000ff */
[----:B------:R-:W4:Y:S01]  /*1e2b0*/  LDC R21, c[0x0][0x248] ;  /* 0x00009200ff157b82 */ /* 0x000f220000000800 */
[----:B------:R-:W-:Y:S01]  /*1e2c0*/  ULDC UR5, c[0x0][0x22c] ;  /* 0x00008b0000057ab9 */ /* 0x000fe20000000800 */
[----:B------:R3:W-:Y:S01]  /*1e2d0*/  @P1 STG.E.U8 desc[UR16][R6.64], R11 ;  /* 0x0000000b06001986 */ /* 0x0007e2000c101110 */
[----:B------:R-:W-:Y:S01]  /*1e2e0*/  IADD3 R8, P1, R3, R171, RZ ;  /* 0x000000ab03087210 */ /* 0x000fe20007f3e0ff */
[----:B------:R-:W-:-:S03]  /*1e2f0*/  ULDC UR6, c[0x0][0x22c] ;  /* 0x00008b0000067ab9 */ /* 0x000fc60000000800 */
[----:B------:R-:W-:Y:S01]  /*1e300*/  LEA.HI.X.SX32 R9, R3, R174, 0x1, P1 ;  /* 0x000000ae03097211 */ /* 0x000fe200008f0eff */
[----:B-1----:R-:W-:-:S04]  /*1e310*/  IMAD R3, R19, 0x2, R4 ;  /* 0x0000000213037824 */ /* 0x002fc800078e0204 */
[----:B------:R1:W-:Y:S01]  /*1e320*/  @P6 STG.E.U8 desc[UR16][R8.64], R13 ;  /* 0x0000000d08006986 */ /* 0x0003e2000c101110 */
[----:B---3--:R-:W-:-:S04]  /*1e330*/  IADD3 R6, P6, R4, R171, RZ ;  /* 0x000000ab04067210 */ /* 0x008fc80007fde0ff */
[-C--:B------:R-:W-:Y:S01]  /*1e340*/  LEA.HI.X.SX32 R7, R4, R174.reuse, 0x1, P6 ;  /* 0x000000ae04077211 */ /* 0x080fe200030f0eff */
[----:B------:R-:W-:Y:S01]  /*1e350*/  IMAD R4, R12, 0x2, R3 ;  /* 0x000000020c047824 */ /* 0x000fe200078e0203 */
[CC--:B------:R-:W-:Y:S02]  /*1e360*/  IADD3 R10, P6, R3.reuse, R171.reuse, RZ ;  /* 0x000000ab030a7210 */ /* 0x0c0fe40007fde0ff */
[----:B------:R-:W-:Y:S02]  /*1e370*/  PRMT R19, R96, 0x7772, RZ ;  /* 0x0000777260137816 */ /* 0x000fe400000000ff */
[-C--:B------:R-:W-:Y:S02]  /*1e380*/  LEA.HI.X.SX32 R11, R3, R174.reuse, 0x1, P6 ;  /* 0x000000ae030b7211 */ /* 0x080fe400030f0eff */
[----:B-1----:R-:W-:Y:S02]  /*1e390*/  IADD3 R8, P6, R4, R171, RZ ;  /* 0x000000ab04087210 */ /* 0x002fe40007fde0ff */
[----:B------:R-:W-:Y:S01]  /*1e3a0*/  ISETP.LT.AND P1, PT, R233, UR4, !P0 ;  /* 0x00000004e9007c0c */ /* 0x000fe2000c721270 */
[----:B------:R-:W-:Y:S01]  /*1e3b0*/  ULDC UR4, c[0x0][0x22c] ;  /* 0x00008b0000047ab9 */ /* 0x000fe20000000800 */
[----:B------:R1:W-:Y:S01]  /*1e3c0*/  @P5 STG.E.U8 desc[UR16][R6.64], R19 ;  /* 0x0000001306005986 */ /* 0x0003e2000c101110 */
[----:B0-----:R-:W-:Y:S01]  /*1e3d0*/  IMAD R3, R15, 0x2, R4 ;  /* 0x000000020f037824 */ /* 0x001fe200078e0204 */
[----:B--2---:R-:W-:Y:S01]  /*1e3e0*/  ISETP.LT.AND P5, PT, R234, UR4, !P0 ;  /* 0x00000004ea007c0c */ /* 0x004fe2000c7a1270 */
[----:B------:R-:W-:Y:S01]  /*1e3f0*/  ULDC UR4, c[0x0][0x22c] ;  /* 0x00008b0000047ab9 */ /* 0x000fe20000000800 */
[----:B------:R-:W-:Y:S01]  /*1e400*/  LEA.HI.X.SX32 R9, R4, R174, 0x1, P6 ;  /* 0x000000ae04097211 */ /* 0x000fe200030f0eff */
[----:B------:R-:W2:Y:S01]  /*1e410*/  LDL.LU R233, [R1+0x54] ;  /* 0x0000540001e97983 */ /* 0x000ea20000300800 */
[----:B------:R-:W-:-:S03]  /*1e420*/  PRMT R15, R98, 0x7772, RZ ;  /* 0x00007772620f7816 */ /* 0x000fc600000000ff */
[----:B------:R0:W-:Y:S01]  /*1e430*/  @P3 STG.E.U8 desc[UR16][R10.64], R17 ;  /* 0x000000110a003986 */ /* 0x0001e2000c101110 */
[----:B------:R-:W-:Y:S01]  /*1e440*/  PRMT R97, R97, 0x7773, RZ ;  /* 0x0000777361617816 */ /* 0x000fe200000000ff */
[----:B-1----:R-:W1:Y:S02]  /*1e450*/  LDC R19, c[0x0][0x248] ;  /* 0x00009200ff137b82 */ /* 0x002e640000000800 */
[----:B------:R-:W3:Y:S04]  /*1e460*/  LDL.LU R234, [R1+0x58] ;  /* 0x0000580001ea7983 */ /* 0x000ee80000300800 */
        /* <DEDUP_REMOVED lines=9> */
[----:B0-----:R-:W-:Y:S01]  /*1e500*/  PRMT R17, R99, 0x7772, RZ ;  /* 0x0000777263117816 */ /* 0x001fe200000000ff */
[----:B------:R-:W0:Y:S01]  /*1e510*/  LDC R14, c[0x0][0x248] ;  /* 0x00009200ff0e7b82 */ /* 0x000e220000000800 */
[----:B------:R-:W-:Y:S01]  /*1e520*/  LEA.HI.X.SX32 R13, R3, R174, 0x1, P6 ;  /* 0x000000ae030d7211 */ /* 0x000fe200030f0eff */
[----:B------:R-:W-:Y:S01]  /*1e530*/  IMAD R3, R21, 0x2, R4 ;  /* 0x0000000215037824 */ /* 0x000fe200078e0204 */
[----:B------:R-:W-:-:S02]  /*1e540*/  IADD3 R6, P6, R4, R171, RZ ;  /* 0x000000ab04067210 */ /* 0x000fc40007fde0ff */
[----:B------:R-:W-:Y:S02]  /*1e550*/  PRMT R15, R96, 0x7773, RZ ;  /* 0x00007773600f7816 */ /* 0x000fe400000000ff */
[-C--:B------:R-:W-:Y:S01]  /*1e560*/  LEA.HI.X.SX32 R7, R4, R174.reuse, 0x1, P6 ;  /* 0x000000ae04077211 */ /* 0x080fe200030f0eff */
[----:B------:R-:W-:Y:S01]  /*1e570*/  IMAD R4, R16, 0x2, R3 ;  /* 0x0000000210047824 */ /* 0x000fe200078e0203 */
[----:B------:R1:W-:Y:S01]  /*1e580*/  @P1 STG.E.U8 desc[UR16][R12.64], R17 ;  /* 0x000000110c001986 */ /* 0x0003e2000c101110 */
[CC--:B------:R-:W-:Y:S01]  /*1e590*/  IADD3 R10, P1, R3.reuse, R171.reuse, RZ ;  /* 0x000000ab030a7210 */ /* 0x0c0fe20007f3e0ff */
[----:B------:R-:W0:Y:S02]  /*1e5a0*/  LDC R21, c[0x0][0x248] ;  /* 0x00009200ff157b82 */ /* 0x000e240000000800 */
[----:B------:R3:W-:Y:S01]  /*1e5b0*/  @P4 STG.E.U8 desc[UR16][R6.64], R15 ;  /* 0x0000000f06004986 */ /* 0x0007e2000c101110 */
[----:B------:R-:W-:Y:S02]  /*1e5c0*/  IADD3 R8, P4, R4, R171, RZ ;  /* 0x000000ab04087210 */ /* 0x000fe40007f9e0ff */
[-C--:B------:R-:W-:Y:S01]  /*1e5d0*/  LEA.HI.X.SX32 R11, R3, R174.reuse, 0x1, P1 ;  /* 0x000000ae030b7211 */ /* 0x080fe200008f0eff */
[----:B------:R-:W-:Y:S01]  /*1e5e0*/  VIADD R3, R0, 0x19e ;  /* 0x0000019e00037836 */ /* 0x000fe20000000000 */
[----:B------:R-:W-:Y:S01]  /*1e5f0*/  LEA.HI.X.SX32 R9, R4, R174, 0x1, P4 ;  /* 0x000000ae04097211 */ /* 0x000fe200020f0eff */
[----:B------:R-:W0:Y:S01]  /*1e600*/  LDC R16, c[0x0][0x248] ;  /* 0x00009200ff107b82 */ /* 0x000e220000000800 */
[----:B-1----:R-:W-:Y:S01]  /*1e610*/  PRMT R13, R98, 0x7773, RZ ;  /* 0x00007773620d7816 */ /* 0x002fe200000000ff */
[----:B------:R1:W-:Y:S01]  /*1e620*/  @P5 STG.E.U8 desc[UR16][R10.64], R97 ;  /* 0x000000610a005986 */ /* 0x0003e2000c101110 */
[----:B------:R-:W-:Y:S01]  /*1e630*/  ISETP.LT.AND P5, PT, R3, UR5, !P0 ;  /* 0x0000000503007c0c */ /* 0x000fe2000c7a1270 */
[----:B------:R-:W-:-:S02]  /*1e640*/  ULDC UR5, c[0x0][0x22c] ;  /* 0x00008b0000057ab9 */ /* 0x000fc40000000800 */
[----:B------:R1:W-:Y:S02]  /*1e650*/  @P3 STG.E.U8 desc[UR16][R8.64], R13 ;  /* 0x0000000d08003986 */ /* 0x0003e4000c101110 */
[----:B------:R-:W1:Y:S01]  /*1e660*/  LDC R17, c[0x0][0x248] ;  /* 0x00009200ff117b82 */ /* 0x000e620000000800 */
[----:B--2---:R-:W-:Y:S01]  /*1e670*/  ISETP.LT.AND P1, PT, R233, UR4, !P0 ;  /* 0x00000004e9007c0c */ /* 0x004fe2000c721270 */
[----:B------:R-:W-:Y:S01]  /*1e680*/  ULDC UR4, c[0x0][0x248] ;  /* 0x0000920000047ab9 */ /* 0x000fe20000000800 */
[----:B------:R-:W2:Y:S05]  /*1e690*/  LDL.LU R233, [R1+0x64] ;  /* 0x0000640001e97983 */ /* 0x000eaa0000300800 */
[----:B------:R-:W0:Y:S01]  /*1e6a0*/  LDC R12, c[0x0][0x248] ;  /* 0x00009200ff0c7b82 */ /* 0x000e220000000800 */
[----:B---3--:R-:W-:-:S07]  /*1e6b0*/  ISETP.LT.AND P4, PT, R234, UR6, !P0 ;  /* 0x00000006ea007c0c */ /* 0x008fce000c781270 */
[----:B------:R-:W3:Y:S01]  /*1e6c0*/  LDC R15, c[0x0][0x248] ;  /* 0x00009200ff0f7b82 */ /* 0x000ee20000000800 */
[----:B------:R-:W2:Y:S01]  /*1e6d0*/  LDL.LU R234, [R1+0x68] ;  /* 0x0000680001ea7983 */ /* 0x000ea20000300800 */
[----:B----4-:R-:W-:Y:S01]  /*1e6e0*/  ISETP.LT.AND P3, PT, R235, UR5, !P0 ;  /* 0x00000005eb007c0c */ /* 0x010fe2000c761270 */
[----:B------:R-:W-:Y:S02]  /*1e6f0*/  IMAD R3, R3, UR4, RZ ;  /* 0x0000000403037c24 */ /* 0x000fe4000f8e02ff */
[----:B------:R-:W4:Y:S01]  /*1e700*/  LDL.LU R235, [R1+0x6c] ;  /* 0x00006c0001eb7983 */ /* 0x000f220000300800 */
[----:B------:R-:W-:Y:S01]  /*1e710*/  PRMT R99, R99, 0x7773, RZ ;  /* 0x0000777363637816 */ /* 0x000fe200000000ff */
[----:B------:R-:W-:Y:S01]  /*1e720*/  IMAD R4, R19, 0x4, R4 ;  /* 0x0000000413047824 */ /* 0x000fe200078e0204 */
[----:B------:R-:W-:Y:S01]  /*1e730*/  ULDC UR4, c[0x0][0x22c] ;  /* 0x00008b0000047ab9 */ /* 0x000fe20000000800 */
[----:B------:R-:W-:Y:S01]  /*1e740*/  IADD3 R6, P6, R3, R171, RZ ;  /* 0x000000ab03067210 */ /* 0x000fe20007fde0ff */
[----:B------:R-:W-:Y:S01]  /*1e750*/  ULDC UR5, c[0x0][0x22c] ;  /* 0x00008b0000057ab9 */ /* 0x000fe20000000800 */
[----:B------:R-:W-:-:S02]  /*1e760*/  ULDC UR6, c[0x0][0x22c] ;  /* 0x00008b0000067ab9 */ /* 0x000fc40000000800 */
[----:B------:R-:W-:Y:S01]  /*1e770*/  LEA.HI.X.SX32 R7, R3, R174, 0x1, P6 ;  /* 0x000000ae03077211 */ /* 0x000fe200030f0eff */
[----:B-1----:R-:W-:-:S04]  /*1e780*/  IMAD R3, R17, 0x2, R4 ;  /* 0x0000000211037824 */ /* 0x002fc800078e0204 */
[----:B------:R1:W-:Y:S01]  /*1e790*/  @P5 STG.E.U8 desc[UR16][R6.64], R99 ;  /* 0x0000006306005986 */ /* 0x0003e2000c101110 */
[----:B------:R-:W-:-:S04]  /*1e7a0*/  IADD3 R10, P5, R4, R171, RZ ;  /* 0x000000ab040a7210 */ /* 0x000fc80007fbe0ff */
[-C--:B------:R-:W-:Y:S01]  /*1e7b0*/  LEA.HI.X.SX32 R11, R4, R174.reuse, 0x1, P5 ;  /* 0x000000ae040b7211 */ /* 0x080fe200028f0eff */
[----:B0-----:R-:W-:Y:S01]  /*1e7c0*/  IMAD R4, R12, 0x2, R3 ;  /* 0x000000020c047824 */ /* 0x001fe200078e0203 */
[-C--:B------:R-:W-:Y:S02]  /*1e7d0*/  IADD3 R8, P5, R3, R171.reuse, RZ ;  /* 0x000000ab03087210 */ /* 0x080fe40007fbe0ff */
[----:B------:R-:W-:Y:S01]  /*1e7e0*/  ISETP.LT.AND P6, PT, R231, UR4, !P0 ;  /* 0x00000004e7007c0c */ /* 0x000fe2000c7c1270 */
[----:B------:R-:W-:Y:S01]  /*1e7f0*/  ULDC UR4, c[0x0][0x22c] ;  /* 0x00008b0000047ab9 */ /* 0x000fe20000000800 */
[----:B------:R-:W4:Y:S01]  /*1e800*/  LDL.LU R231, [R1+0x70] ;  /* 0x0000700001e77983 */ /* 0x000f220000300800 */
[----:B------:R-:W-:Y:S02]  /*1e810*/  PRMT R19, R100, 0x7770, RZ ;  /* 0x0000777064137816 */ /* 0x000fe400000000ff */
[----:B------:R-:W-:Y:S01]  /*1e820*/  LEA.HI.X.SX32 R9, R3, R174, 0x1, P5 ;  /* 0x000000ae03097211 */ /* 0x000fe200028f0eff */
[----:B---3--:R-:W-:Y:S01]  /*1e830*/  IMAD R3, R15, 0x2, R4 ;  /* 0x000000020f037824 */ /* 0x008fe200078e0204 */
[----:B-1----:R-:W-:-:S02]  /*1e840*/  IADD3 R6, P5, R4, R171, RZ ;  /* 0x000000ab04067210 */ /* 0x002fc40007fbe0ff */
[----:B------:R-:W-:Y:S01]  /*1e850*/  PRMT R17, R101, 0x7770, RZ ;  /* 0x0000777065117816 */ /* 0x000fe200000000ff */
[----:B------:R0:W-:Y:S01]  /*1e860*/  @P2 STG.E.U8 desc[UR16][R10.64], R19 ;  /* 0x000000130a002986 */ /* 0x0001e2000c101110 */
[-C--:B------:R-:W-:Y:S02]  /*1e870*/  LEA.HI.X.SX32 R7, R4, R174.reuse, 0x1, P5 ;  /* 0x000000ae04077211 */ /* 0x080fe400028f0eff */
[----:B--2---:R-:W-:Y:S01]  /*1e880*/  ISETP.LT.AND P2, PT, R233, UR4, !P0 ;  /* 0x00000004e9007c0c */ /* 0x004fe2000c741270 */
[----:B------:R-:W-:Y:S01]  /*1e890*/  ULDC UR4, c[0x0][0x22c] ;  /* 0x00008b0000047ab9 */ /* 0x000fe20000000800 */
[C---:B------:R-:W-:Y:S01]  /*1e8a0*/  IADD3 R12, P5, R3.reuse, R171, RZ ;  /* 0x000000ab030c7210 */ /* 0x040fe20007fbe0ff */
[----:B------:R1:W-:Y:S03]  /*1e8b0*/  @P1 STG.E.U8 desc[UR16][R8.64], R17 ;  /* 0x0000001108001986 */ /* 0x0003e6000c101110 */
[----:B------:R-:W-:-:S02]  /*1e8c0*/  LEA.HI.X.SX32 R13, R3, R174, 0x1, P5 ;  /* 0x000000ae030d7211 */ /* 0x000fc400028f0eff */
[----:B------:R-:W-:Y:S01]  /*1e8d0*/  ISETP.LT.AND P1, PT, R234, UR4, !P0 ;  /* 0x00000004ea007c0c */ /* 0x000fe2000c721270 */
[----:B------:R-:W-:Y:S01]  /*1e8e0*/  ULDC UR4, c[0x0][0x22c] ;  /* 0x00008b0000047ab9 */ /* 0x000fe20000000800 */
[----:B------:R-:W2:Y:S01]  /*1e8f0*/  LDL.LU R234, [R1+0x74] ;  /* 0x0000740001ea7983 */ /* 0x000ea20000300800 */
[----:B----4-:R-:W-:Y:S01]  /*1e900*/  ISETP.LT.AND P5, PT, R235, UR4, !P0 ;  /* 0x00000004eb007c0c */ /* 0x010fe2000c7a1270 */
[----:B------:R-:W-:Y:S02]  /*1e910*/  IMAD R4, R14, 0x2, R3 ;  /* 0x000000020e047824 */ /* 0x000fe400078e0203 */
[----:B------:R-:W3:Y:S01]  /*1e920*/  LDL.LU R235, [R1+0x78] ;  /* 0x0000780001eb7983 */ /* 0x000ee20000300800 */
[----:B------:R-:W-:Y:S01]  /*1e930*/  PRMT R15, R102, 0x7770, RZ ;  /* 0x00007770660f7816 */ /* 0x000fe200000000ff */
[----:B------:R-:W-:Y:S01]  /*1e940*/  ULDC UR4, c[0x0][0x22c] ;  /* 0x00008b0000047ab9 */ /* 0x000fe20000000800 */
[----:B0-----:R-:W-:Y:S01]  /*1e950*/  PRMT R19, R103, 0x7770, RZ ;  /* 0x0000777067137816 */ /* 0x001fe200000000ff */
[----:B------:R-:W-:Y:S01]  /*1e960*/  IMAD R3, R21, 0x2, R4 ;  /* 0x0000000215037824 */ /* 0x000fe200078e0204 */
[----:B-1----:R-:W-:Y:S01]  /*1e970*/  PRMT R17, R100, 0x7771, RZ ;  /* 0x0000777164117816 */ /* 0x002fe200000000ff */
[----:B------:R0:W-:Y:S01]  /*1e980*/  @P4 STG.E.U8 desc[UR16][R6.64], R15 ;  /* 0x0000000f06004986 */ /* 0x0001e2000c101110 */
[-C--:B------:R-:W-:Y:S01]  /*1e990*/  IADD3 R8, P4, R4, R171.reuse, RZ ;  /* 0x000000ab04087210 */ /* 0x080fe20007f9e0ff */
[----:B------:R-:W1:Y:S02]  /*1e9a0*/  LDC R21, c[0x0][0x248] ;  /* 0x00009200ff157b82 */ /* 0x000e640000000800 */
[----:B------:R4:W-:Y:S01]  /*1e9b0*/  @P6 STG.E.U8 desc[UR16][R12.64], R19 ;  /* 0x000000130c006986 */ /* 0x0009e2000c101110 */
[----:B------:R-:W-:-:S02]  /*1e9c0*/  IADD3 R10, P6, R3, R171, RZ ;  /* 0x000000ab030a7210 */ /* 0x000fc40007fde0ff */
[-C--:B------:R-:W-:Y:S01]  /*1e9d0*/  LEA.HI.X.SX32 R9, R4, R174.reuse, 0x1, P4 ;  /* 0x000000ae04097211 */ /* 0x080fe200020f0eff */
[----:B------:R-:W-:Y:S01]  /*1e9e0*/  IMAD R4, R16, 0x2, R3 ;  /* 0x0000000210047824 */ /* 0x000fe200078e0203 */
[-C--:B------:R-:W-:Y:S01]  /*1e9f0*/  LEA.HI.X.SX32 R11, R3, R174.reuse, 0x1, P6 ;  /* 0x000000ae030b7211 */ /* 0x080fe200030f0eff */
[----:B------:R-:W-:Y:S01]  /*1ea00*/  VIADD R3, R0, 0x1ae ;  /* 0x000001ae00037836 */ /* 0x000fe20000000000 */
[----:B------:R-:W3:Y:S01]  /*1ea10*/  LDC R14, c[0x0][0x248] ;  /* 0x00009200ff0e7b82 */ /* 0x000ee20000000800 */
[----:B0-----:R-:W-:Y:S01]  /*1ea20*/  PRMT R15, R101, 0x7771, RZ ;  /* 0x00007771650f7816 */ /* 0x001fe200000000ff */
[----:B------:R0:W-:Y:S01]  /*1ea30*/  @P3 STG.E.U8 desc[UR16][R8.64], R17 ;  /* 0x0000001108003986 */ /* 0x0001e2000c101110 */
[----:B------:R-:W-:Y:S01]  /*1ea40*/  ISETP.LT.AND P4, PT, R231, UR4, !P0 ;  /* 0x00000004e7007c0c */ /* 0x000fe2000c781270 */
[----:B------:R-:W-:Y:S02]  /*1ea50*/  ULDC UR4, c[0x0][0x248] ;  /* 0x0000920000047ab9 */ /* 0x000fe40000000800 */
[----:B------:R2:W-:Y:S01]  /*1ea60*/  @P2 STG.E.U8 desc[UR16][R10.64], R15 ;  /* 0x0000000f0a002986 */ /* 0x0005e2000c101110 */
[C---:B------:R-:W-:Y:S01]  /*1ea70*/  ISETP.LT.AND P6, PT, R3.reuse, UR5, !P0 ;  /* 0x0000000503007c0c */ /* 0x040fe2000c7c1270 */
[----:B------:R-:W-:Y:S01]  /*1ea80*/  IMAD R3, R3, UR4, RZ ;  /* 0x0000000403037c24 */ /* 0x000fe2000f8e02ff */
[CC--:B------:R-:W-:Y:S01]  /*1ea90*/  IADD3 R6, P2, R4.reuse, R171.reuse, RZ ;  /* 0x000000ab04067210 */ /* 0x0c0fe20007f5e0ff */
[----:B------:R-:W3:Y:S01]  /*1eaa0*/  LDL.LU R231, [R1+0x7c] ;  /* 0x00007c0001e77983 */ /* 0x000ee20000300800 */
[----:B------:R-:W-:Y:S01]  /*1eab0*/  ULDC UR4, c[0x0][0x22c] ;  /* 0x00008b0000047ab9 */ /* 0x000fe20000000800 */
[----:B----4-:R-:W4:Y:S01]  /*1eac0*/  LDC R19, c[0x0][0x248] ;  /* 0x00009200ff137b82 */ /* 0x010f220000000800 */
[----:B------:R-:W-:Y:S01]  /*1ead0*/  LEA.HI.X.SX32 R7, R4, R174, 0x1, P2 ;  /* 0x000000ae04077211 */ /* 0x000fe200010f0eff */
[----:B------:R-:W4:Y:S01]  /*1eae0*/  LDL.LU R233, [R1+0x80] ;  /* 0x0000800001e97983 */ /* 0x000f220000300800 */
[----:B0-----:R-:W-:Y:S01]  /*1eaf0*/  IADD3 R8, P2, R3, R171, RZ ;  /* 0x000000ab03087210 */ /* 0x001fe20007f5e0ff */
[----:B------:R-:W-:-:S03]  /*1eb00*/  ULDC UR5, c[0x0][0x22c] ;  /* 0x00008b0000057ab9 */ /* 0x000fc60000000800 */
[----:B------:R-:W-:Y:S01]  /*1eb10*/  LEA.HI.X.SX32 R9, R3, R174, 0x1, P2 ;  /* 0x000000ae03097211 */ /* 0x000fe200010f0eff */
[----:B------:R-:W0:Y:S01]  /*1eb20*/  LDC R12, c[0x0][0x248] ;  /* 0x00009200ff0c7b82 */ /* 0x000e220000000800 */
[----:B--2---:R-:W-:-:S07]  /*1eb30*/  ISETP.LT.AND P3, PT, R234, UR6, !P0 ;  /* 0x00000006ea007c0c */ /* 0x004fce000c761270 */
[----:B------:R-:W2:Y:S01]  /*1eb40*/  LDC R17, c[0x0][0x248] ;  /* 0x00009200ff117b82 */ /* 0x000ea20000000800 */
[----:B------:R-:W2:Y:S01]  /*1eb50*/  LDL.LU R234, [R1+0x84] ;  /* 0x0000840001ea7983 */ /* 0x000ea20000300800 */
[----:B------:R-:W-:Y:S01]  /*1eb60*/  PRMT R15, R102, 0x7771, RZ ;  /* 0x00007771660f7816 */ /* 0x000fe200000000ff */
[----:B-1----:R-:W-:Y:S01]  /*1eb70*/  IMAD R4, R21, 0x4, R4 ;  /* 0x0000000415047824 */ /* 0x002fe200078e0204 */
[----:B------:R-:W-:Y:S01]  /*1eb80*/  PRMT R13, R103, 0x7771, RZ ;  /* 0x00007771670d7816 */ /* 0x000fe200000000ff */
[----:B------:R-:W-:-:S03]  /*1eb90*/  ULDC UR6, c[0x0][0x22c] ;  /* 0x00008b0000067ab9 */ /* 0x000fc60000000800 */
[----:B------:R-:W1:Y:S01]  /*1eba0*/  LDC R16, c[0x0][0x248] ;  /* 0x00009200ff107b82 */ /* 0x000e620000000800 */
[----:B---3--:R-:W-:Y:S01]  /*1ebb0*/  ISETP.LT.AND P2, PT, R235, UR4, !P0 ;  /* 0x00000004eb007c0c */ /* 0x008fe2000c741270 */
[----:B------:R3:W-:Y:S06]  /*1ebc0*/  @P1 STG.E.U8 desc[UR16][R6.64], R15 ;  /* 0x0000000f06001986 */ /* 0x0007ec000c101110 */
[----:B------:R-:W1:Y:S01]  /*1ebd0*/  LDC R21, c[0x0][0x248] ;  /* 0x00009200ff157b82 */ /* 0x000e620000000800 */
[----:B------:R-:W2:Y:S01]  /*1ebe0*/  LDL.LU R235, [R1+0x88] ;  /* 0x0000880001eb7983 */ /* 0x000ea20000300800 */
[CC--:B------:R-:W-:Y:S01]  /*1ebf0*/  IADD3 R10, P1, R4.reuse, R171.reuse, RZ ;  /* 0x000000ab040a7210 */ /* 0x0c0fe20007f3e0ff */
[----:B----4-:R-:W-:Y:S01]  /*1ec00*/  IMAD R3, R19, 0x2, R4 ;  /* 0x0000000213037824 */ /* 0x010fe200078e0204 */
[----:B------:R-:W-:Y:S01]  /*1ec10*/  ULDC UR4, c[0x0][0x22c] ;  /* 0x00008b0000047ab9 */ /* 0x000fe20000000800 */
[----:B------:R4:W-:Y:S01]  /*1ec20*/  @P6 STG.E.U8 desc[UR16][R8.64], R13 ;  /* 0x0000000d08006986 */ /* 0x0009e2000c101110 */
[----:B------:R-:W-:Y:S01]  /*1ec30*/  LEA.HI.X.SX32 R11, R4, R174, 0x1, P1 ;  /* 0x000000ae040b7211 */ /* 0x000fe200008f0eff */
[----:B0-----:R-:W-:Y:S01]  /*1ec40*/  IMAD R4, R12, 0x2, R3 ;  /* 0x000000020c047824 */ /* 0x001fe200078e0203 */
[----:B------:R-:W0:Y:S01]  /*1ec50*/  LDC R19, c[0x0][0x248] ;  /* 0x00009200ff137b82 */ /* 0x000e220000000800 */
[----:B---3--:R-:W-:-:S02]  /*1ec60*/  IADD3 R6, P6, R3, R171, RZ ;  /* 0x000000ab03067210 */ /* 0x008fc40007fde0ff */
[----:B------:R-:W-:Y:S02]  /*1ec70*/  PRMT R15, R100, 0x7772, RZ ;  /* 0x00007772640f7816 */ /* 0x000fe400000000ff */
[-C--:B------:R-:W-:Y:S01]  /*1ec80*/  LEA.HI.X.SX32 R7, R3, R174.reuse, 0x1, P6 ;  /* 0x000000ae03077211 */ /* 0x080fe200030f0eff */
[----:B--2---:R-:W-:Y:S01]  /*1ec90*/  IMAD R3, R17, 0x2, R4 ;  /* 0x0000000211037824 */ /* 0x004fe200078e0204 */
[C---:B----4-:R-:W-:Y:S02]  /*1eca0*/  IADD3 R8, P6, R4.reuse, R171, RZ ;  /* 0x000000ab04087210 */ /* 0x050fe40007fde0ff */
[----:B------:R-:W-:Y:S01]  /*1ecb0*/  PRMT R13, R101, 0x7772, RZ ;  /* 0x00007772650d7816 */ /* 0x000fe200000000ff */
[----:B------:R2:W-:Y:S01]  /*1ecc0*/  @P5 STG.E.U8 desc[UR16][R10.64], R15 ;  /* 0x0000000f0a005986 */ /* 0x0005e2000c101110 */
[----:B------:R-:W-:Y:S02]  /*1ecd0*/  LEA.HI.X.SX32 R9, R4, R174, 0x1, P6 ;  /* 0x000000ae04097211 */ /* 0x000fe400030f0eff */
[----:B------:R-:W-:Y:S01]  /*1ece0*/  ISETP.LT.AND P1, PT, R231, UR4, !P0 ;  /* 0x00000004e7007c0c */ /* 0x000fe2000c721270 */
[----:B------:R-:W-:Y:S01]  /*1ecf0*/  ULDC UR4, c[0x0][0x22c] ;  /* 0x00008b0000047ab9 */ /* 0x000fe20000000800 */
[----:B------:R-:W3:Y:S01]  /*1ed00*/  LDL.LU R231, [R1+0x8c] ;  /* 0x00008c0001e77983 */ /* 0x000ee20000300800 */
[----:B------:R-:W-:-:S02]  /*1ed10*/  PRMT R17, R102, 0x7772, RZ ;  /* 0x0000777266117816 */ /* 0x000fc400000000ff */
[----:B------:R-:W-:Y:S01]  /*1ed20*/  ISETP.LT.AND P5, PT, R233, UR4, !P0 ;  /* 0x00000004e9007c0c */ /* 0x000fe2000c7a1270 */
[----:B------:R-:W-:Y:S01]  /*1ed30*/  ULDC UR4, c[0x0][0x22c] ;  /* 0x00008b0000047ab9 */ /* 0x000fe20000000800 */
[----:B------:R-:W-:Y:S04]  /*1ed40*/  @P4 STG.E.U8 desc[UR16][R6.64], R13 ;  /* 0x0000000d06004986 */ /* 0x000fe8000c101110 */
[----:B------:R4:W-:Y:S01]  /*1ed50*/  @P3 STG.E.U8 desc[UR16][R8.64], R17 ;  /* 0x0000001108003986 */ /* 0x0009e2000c101110 */
[----:B------:R-:W-:Y:S01]  /*1ed60*/  ISETP.LT.AND P4, PT, R234, UR4, !P0 ;  /* 0x00000004ea007c0c */ /* 0x000fe2000c781270 */
[----:B------:R-:W-:Y:S02]  /*1ed70*/  ULDC UR4, c[0x0][0x22c] ;  /* 0x00008b0000047ab9 */ /* 0x000fe40000000800 */
[----:B------:R-:W3:Y:S01]  /*1ed80*/  LDL.LU R234, [R1+0x90] ;  /* 0x0000900001ea7983 */ /* 0x000ee20000300800 */
[----:B--2---:R-:W-:Y:S01]  /*1ed90*/  IADD3 R10, P6, R3, R171, RZ ;  /* 0x000000ab030a7210 */ /* 0x004fe20007fde0ff */
[----:B------:R-:W-:Y:S01]  /*1eda0*/  IMAD R4, R14, 0x2, R3 ;  /* 0x000000020e047824 */ /* 0x000fe200078e0203 */
[----:B------:R-:W-:Y:S01]  /*1edb0*/  PRMT R15, R103, 0x7772, RZ ;  /* 0x00007772670f7816 */ /* 0x000fe200000000ff */
[----:B----4-:R-:W2:Y:S01]  /*1edc0*/  LDC R17, c[0x0][0x248] ;  /* 0x00009200ff117b82 */ /* 0x010ea20000000800 */
[----:B------:R-:W-:Y:S01]  /*1edd0*/  ISETP.LT.AND P3, PT, R235, UR4, !P0 ;  /* 0x00000004eb007c0c */ /* 0x000fe2000c761270 */
[----:B------:R-:W-:Y:S01]  /*1ede0*/  ULDC UR4, c[0x0][0x22c] ;  /* 0x00008b0000047ab9 */ /* 0x000fe20000000800 */
[----:B------:R-:W4:Y:S01]  /*1edf0*/  LDL.LU R235, [R1+0x94] ;  /* 0x0000940001eb7983 */ /* 0x000f220000300800 */
[----:B------:R-:W-:-:S04]  /*1ee00*/  LEA.HI.X.SX32 R11, R3, R174, 0x1, P6 ;  /* 0x000000ae030b7211 */ /* 0x000fc800030f0eff */
[----:B------:R-:W4:Y:S01]  /*1ee10*/  LDC R14, c[0x0][0x248] ;  /* 0x00009200ff0e7b82 */ /* 0x000f220000000800 */
[-C--:B------:R-:W-:Y:S02]  /*1ee20*/  IADD3 R6, P6, R4, R171.reuse, RZ ;  /* 0x000000ab04067210 */ /* 0x080fe40007fde0ff */
[----:B------:R-:W-:Y:S02]  /*1ee30*/  PRMT R13, R100, 0x7773, RZ ;  /* 0x00007773640d7816 */ /* 0x000fe400000000ff */
[-C--:B------:R-:W-:Y:S01]  /*1ee40*/  LEA.HI.X.SX32 R7, R4, R174.reuse, 0x1, P6 ;  /* 0x000000ae04077211 */ /* 0x080fe200030f0eff */
[----:B0-----:R-:W-:Y:S01]  /*1ee50*/  IMAD R4, R19, 0x2, R4 ;  /* 0x0000000213047824 */ /* 0x001fe200078e0204 */
[----:B------:R-:W-:Y:S01]  /*1ee60*/  @P2 STG.E.U8 desc[UR16][R10.64], R15 ;  /* 0x0000000f0a002986 */ /* 0x000fe2000c101110 */
[----:B------:R-:W-:Y:S01]  /*1ee70*/  VIADD R3, R0, 0x1be ;  /* 0x000001be00037836 */ /* 0x000fe20000000000 */
[----:B------:R-:W-:Y:S01]  /*1ee80*/  PRMT R101, R101, 0x7773, RZ ;  /* 0x0000777365657816 */ /* 0x000fe200000000ff */
[----:B-1----:R-:W-:Y:S01]  /*1ee90*/  IMAD R12, R21, 0x2, R4 ;  /* 0x00000002150c7824 */ /* 0x002fe200078e0204 */
[----:B------:R0:W-:Y:S01]  /*1eea0*/  @P1 STG.E.U8 desc[UR16][R6.64], R13 ;  /* 0x0000000d06001986 */ /* 0x0001e2000c101110 */
[C---:B------:R-:W-:Y:S01]  /*1eeb0*/  IADD3 R8, P1, R4.reuse, R171, RZ ;  /* 0x000000ab04087210 */ /* 0x040fe20007f3e0ff */
[----:B------:R-:W1:Y:S03]  /*1eec0*/  LDC R19, c[0x0][0x248] ;  /* 0x00009200ff137b82 */ /* 0x000e660000000800 */
[----:B------:R-:W-:-:S02]  /*1eed0*/  LEA.HI.X.SX32 R9, R4, R174, 0x1, P1 ;  /* 0x000000ae04097211 */ /* 0x000fc400008f0eff */
[----:B---3--:R-:W-:Y:S01]  /*1eee0*/  ISETP.LT.AND P2, PT, R231, UR4, !P0 ;  /* 0x00000004e7007c0c */ /* 0x008fe2000c741270 */
[----:B------:R-:W-:Y:S01]  /*1eef0*/  ULDC UR4, c[0x0][0x248] ;  /* 0x0000920000047ab9 */ /* 0x000fe20000000800 */
[-C--:B0-----:R-:W-:Y:S01]  /*1ef00*/  IADD3 R6, P6, R12, R171.reuse, RZ ;  /* 0x000000ab0c067210 */ /* 0x081fe20007fde0ff */
[----:B------:R-:W3:Y:S01]  /*1ef10*/  LDL.LU R231, [R1+0x98] ;  /* 0x0000980001e77983 */ /* 0x000ee20000300800 */
[----:B------:R-:W-:Y:S01]  /*1ef20*/  PRMT R13, R102, 0x7773, RZ ;  /* 0x00007773660d7816 */ /* 0x000fe200000000ff */
[----:B------:R-:W0:Y:S01]  /*1ef30*/  LDC R4, c[0x0][0x248] ;  /* 0x00009200ff047b82 */ /* 0x000e220000000800 */
[----:B------:R-:W-:Y:S01]  /*1ef40*/  LEA.HI.X.SX32 R7, R12, R174, 0x1, P6 ;  /* 0x000000ae0c077211 */ /* 0x000fe200030f0eff */
[----:B------:R-:W3:Y:S01]  /*1ef50*/  LDL.LU R233, [R1+0x9c] ;  /* 0x00009c0001e97983 */ /* 0x000ee20000300800 */
[C---:B------:R-:W-:Y:S01]  /*1ef60*/  ISETP.LT.AND P1, PT, R3.reuse, UR5, !P0 ;  /* 0x0000000503007c0c */ /* 0x040fe2000c721270 */
[----:B------:R-:W-:Y:S01]  /*1ef70*/  IMAD R3, R3, UR4, RZ ;  /* 0x0000000403037c24 */ /* 0x000fe2000f8e02ff */
[----:B------:R-:W-:Y:S01]  /*1ef80*/  ULDC UR4, c[0x0][0x22c] ;  /* 0x00008b0000047ab9 */ /* 0x000fe20000000800 */
[----:B------:R-:W-:Y:S01]  /*1ef90*/  @P5 STG.E.U8 desc[UR16][R8.64], R101 ;  /* 0x0000006508005986 */ /* 0x000fe2000c101110 */
[----:B--2---:R-:W-:Y:S01]  /*1efa0*/  IMAD R12, R17, 0x4, R12 ;  /* 0x00000004110c7824 */ /* 0x004fe200078e020c */
[----:B------:R-:W-:Y:S01]  /*1efb0*/  PRMT R103, R103, 0x7773, RZ ;  /* 0x0000777367677816 */ /* 0x000fe200000000ff */
[----:B------:R-:W2:Y:S01]  /*1efc0*/  LDC R17, c[0x0][0x248] ;  /* 0x00009200ff117b82 */ /* 0x000ea20000000800 */
[----:B------:R1:W-:Y:S01]  /*1efd0*/  @P4 STG.E.U8 desc[UR16][R6.64], R13 ;  /* 0x0000000d06004986 */ /* 0x0003e2000c101110 */
[----:B------:R-:W-:Y:S01]  /*1efe0*/  PRMT R15, R108, 0x7770, RZ ;  /* 0x000077706c0f7816 */ /* 0x000fe200000000ff */
[----:B------:R-:W-:Y:S01]  /*1eff0*/  ULDC UR5, c[0x0][0x22c] ;  /* 0x00008b0000057ab9 */ /* 0x000fe20000000800 */
[----:B------:R-:W-:Y:S01]  /*1f000*/  ISETP.LT.AND P5, PT, R234, UR6, !P0 ;  /* 0x00000006ea007c0c */ /* 0x000fe2000c7a1270 */
[----:B------:R-:W-:Y:S01]  /*1f010*/  ULDC UR6, c[0x0][0x22c] ;  /* 0x00008b0000067ab9 */ /* 0x000fe20000000800 */
[----:B------:R-:W3:Y:S02]  /*1f020*/  LDL.LU R234, [R1+0xa0] ;  /* 0x0000a00001ea7983 */ /* 0x000ee40000300800 */
[----:B------:R-:W3:Y:S01]  /*1f030*/  LDC R21, c[0x0][0x248] ;  /* 0x00009200ff157b82 */ /* 0x000ee20000000800 */
[----:B----4-:R-:W-:Y:S01]  /*1f040*/  ISETP.LT.AND P4, PT, R235, UR4, !P0 ;  /* 0x00000004eb007c0c */ /* 0x010fe2000c781270 */
[----:B------:R-:W-:Y:S01]  /*1f050*/  ULDC UR4, c[0x0][0x22c] ;  /* 0x00008b0000047ab9 */ /* 0x000fe20000000800 */
[----:B------:R-:W4:Y:S01]  /*1f060*/  LDL.LU R235, [R1+0xa4] ;  /* 0x0000a40001eb7983 */ /* 0x000f220000300800 */
[----:B------:R-:W-:-:S04]  /*1f070*/  IADD3 R10, P6, R3, R171, RZ ;  /* 0x000000ab030a7210 */ /* 0x000fc80007fde0ff */
[-C--:B------:R-:W-:Y:S01]  /*1f080*/  LEA.HI.X.SX32 R11, R3, R174.reuse, 0x1, P6 ;  /* 0x000000ae030b7211 */ /* 0x080fe200030f0eff */
[----:B-1----:R-:W-:Y:S01]  /*1f090*/  IMAD R3, R19, 0x2, R12 ;  /* 0x0000000213037824 */ /* 0x002fe200078e020c */
[----:B------:R-:W-:Y:S01]  /*1f0a0*/  PRMT R13, R109, 0x7770, RZ ;  /* 0x000077706d0d7816 */ /* 0x000fe200000000ff */
[----:B------:R-:W1:Y:S02]  /*1f0b0*/  LDC R19, c[0x0][0x248] ;  /* 0x00009200ff137b82 */ /* 0x000e640000000800 */
[----:B------:R2:W-:Y:S01]  /*1f0c0*/  @P1 STG.E.U8 desc[UR16][R10.64], R103 ;  /* 0x000000670a001986 */ /* 0x0005e2000c101110 */
[-C--:B------:R-:W-:Y:S01]  /*1f0d0*/  IADD3 R8, P1, R12, R171.reuse, RZ ;  /* 0x000000ab0c087210 */ /* 0x080fe20007f3e0ff */
[----:B0-----:R-:W-:Y:S01]  /*1f0e0*/  IMAD R4, R4, 0x2, R3 ;  /* 0x0000000204047824 */ /* 0x001fe200078e0203 */
[----:B------:R-:W-:Y:S02]  /*1f0f0*/  IADD3 R6, P6, R3, R171, RZ ;  /* 0x000000ab03067210 */ /* 0x000fe40007fde0ff */
[----:B------:R-:W-:-:S02]  /*1f100*/  LEA.HI.X.SX32 R9, R12, R174, 0x1, P1 ;  /* 0x000000ae0c097211 */ /* 0x000fc400008f0eff */
[-C--:B------:R-:W-:Y:S01]  /*1f110*/  LEA.HI.X.SX32 R7, R3, R174.reuse, 0x1, P6 ;  /* 0x000000ae03077211 */ /* 0x080fe200030f0eff */
[----:B--2---:R-:W-:Y:S01]  /*1f120*/  IMAD R3, R17, 0x2, R4 ;  /* 0x0000000211037824 */ /* 0x004fe200078e0204 */
[C---:B------:R-:W-:Y:S02]  /*1f130*/  IADD3 R10, P6, R4.reuse, R171, RZ ;  /* 0x000000ab040a7210 */ /* 0x040fe40007fde0ff */
[----:B---3--:R-:W-:Y:S01]  /*1f140*/  ISETP.LT.AND P1, PT, R231, UR4, !P0 ;  /* 0x00000004e7007c0c */ /* 0x008fe2000c721270 */
[----:B------:R-:W-:Y:S01]  /*1f150*/  ULDC UR4, c[0x0][0x22c] ;  /* 0x00008b0000047ab9 */ /* 0x000fe20000000800 */
[----:B------:R0:W-:Y:S01]  /*1f160*/  @P3 STG.E.U8 desc[UR16][R8.64], R15 ;  /* 0x0000000f08003986 */ /* 0x0001e2000c101110 */
[----:B------:R-:W-:Y:S02]  /*1f170*/  LEA.HI.X.SX32 R11, R4, R174, 0x1, P6 ;  /* 0x000000ae040b7211 */ /* 0x000fe400030f0eff */
[----:B------:R-:W-:Y:S01]  /*1f180*/  ISETP.LT.AND P3, PT, R233, UR4, !P0 ;  /* 0x00000004e9007c0c */ /* 0x000fe2000c761270 */
[----:B------:R-:W2:Y:S01]  /*1f190*/  LDL.LU R231, [R1+0xa8] ;  /* 0x0000a80001e77983 */ /* 0x000ea20000300800 */
[----:B------:R-:W-:Y:S01]  /*1f1a0*/  PRMT R17, R110, 0x7770, RZ ;  /* 0x000077706e117816 */ /* 0x000fe200000000ff */
[----:B------:R-:W-:-:S02]  /*1f1b0*/  ULDC UR4, c[0x0][0x22c] ;  /* 0x00008b0000047ab9 */ /* 0x000fc40000000800 */
[----:B------:R3:W-:Y:S04]  /*1f1c0*/  @P2 STG.E.U8 desc[UR16][R6.64], R13 ;  /* 0x0000000d06002986 */ /* 0x0007e8000c101110 */
[----:B------:R1:W-:Y:S04]  /*1f1d0*/  @P5 STG.E.U8 desc[UR16][R10.64], R17 ;  /* 0x000000110a005986 */ /* 0x0003e8000c101110 */
[----:B------:R-:W2:Y:S01]  /*1f1e0*/  LDL.LU R239, [R1+0xac] ;  /* 0x0000ac0001ef7983 */ /* 0x000ea20000300800 */
[----:B------:R-:W-:Y:S01]  /*1f1f0*/  ISETP.LT.AND P2, PT, R234, UR4, !P0 ;  /* 0x00000004ea007c0c */ /* 0x000fe2000c741270 */
[----:B------:R-:W-:-:S02]  /*1f200*/  ULDC UR4, c[0x0][0x22c] ;  /* 0x00008b0000047ab9 */ /* 0x000fc40000000800 */
[----:B----4-:R-:W-:Y:S01]  /*1f210*/  ISETP.LT.AND P5, PT, R235, UR4, !P0 ;  /* 0x00000004eb007c0c */ /* 0x010fe2000c7a1270 */
[----:B------:R-:W-:Y:S01]  /*1f220*/  IMAD R4, R14, 0x2, R3 ;  /* 0x000000020e047824 */ /* 0x000fe200078e0203 */
[----:B------:R-:W4:Y:S01]  /*1f230*/  LDL.LU R235, [R1+0xb0] ;  /* 0x0000b00001eb7983 */ /* 0x000f220000300800 */
[-C--:B0-----:R-:W-:Y:S01]  /*1f240*/  IADD3 R8, P6, R3, R171.reuse, RZ ;  /* 0x000000ab03087210 */ /* 0x081fe20007fde0ff */
[----:B------:R-:W-:Y:S01]  /*1f250*/  ULDC UR4, c[0x0][0x22c] ;  /* 0x00008b0000047ab9 */ /* 0x000fe20000000800 */
[----:B------:R-:W-:Y:S01]  /*1f260*/  PRMT R15, R111, 0x7770, RZ ;  /* 0x000077706f0f7816 */ /* 0x000fe200000000ff */
[----:B------:R-:W4:Y:S01]  /*1f270*/  LDL.LU R233, [R1+0xb4] ;  /* 0x0000b40001e97983 */ /* 0x000f220000300800 */
[-C--:B------:R-:W-:Y:S01]  /*1f280*/  LEA.HI.X.SX32 R9, R3, R174.reuse, 0x1, P6 ;  /* 0x000000ae03097211 */ /* 0x080fe200030f0eff */
[----:B------:R-:W0:Y:S01]  /*1f290*/  LDC R14, c[0x0][0x248] ;  /* 0x00009200ff0e7b82 */ /* 0x000e220000000800 */
[CC--:B---3--:R-:W-:Y:S01]  /*1f2a0*/  IADD3 R6, P6, R4.reuse, R171.reuse, RZ ;  /* 0x000000ab04067210 */ /* 0x0c8fe20007fde0ff */
[----:B------:R-:W3:Y:S03]  /*1f2b0*/  LDL.LU R234, [R1+0xb8] ;  /* 0x0000b80001ea7983 */ /* 0x000ee60000300800 */
[-C--:B------:R-:W-:Y:S01]  /*1f2c0*/  LEA.HI.X.SX32 R7, R4, R174.reuse, 0x1, P6 ;  /* 0x000000ae04077211 */ /* 0x080fe200030f0eff */
[----:B-1----:R-:W-:Y:S01]  /*1f2d0*/  IMAD R4, R19, 0x2, R4 ;  /* 0x0000000213047824 */ /* 0x002fe200078e0204 */
[----:B------:R-:W-:Y:S01]  /*1f2e0*/  PRMT R13, R108, 0x7771, RZ ;  /* 0x000077716c0d7816 */ /* 0x000fe200000000ff */
[----:B------:R-:W-:Y:S01]  /*1f2f0*/  @P4 STG.E.U8 desc[UR16][R8.64], R15 ;  /* 0x0000000f08004986 */ /* 0x000fe2000c101110 */
[----:B------:R-:W-:Y:S01]  /*1f300*/  VIADD R3, R0, 0x1ce ;  /* 0x000001ce00037836 */ /* 0x000fe20000000000 */
[----:B------:R-:W-:Y:S01]  /*1f310*/  PRMT R17, R109, 0x7771, RZ ;  /* 0x000077716d117816 */ /* 0x000fe200000000ff */
[----:B------:R-:W-:Y:S01]  /*1f320*/  IMAD R12, R21, 0x2, R4 ;  /* 0x00000002150c7824 */ /* 0x000fe200078e0204 */
[C---:B------:R-:W-:Y:S01]  /*1f330*/  IADD3 R10, P6, R4.reuse, R171, RZ ;  /* 0x000000ab040a7210 */ /* 0x040fe20007fde0ff */
[----:B------:R1:W-:Y:S01]  /*1f340*/  @P1 STG.E.U8 desc[UR16][R6.64], R13 ;  /* 0x0000000d06001986 */ /* 0x0003e2000c101110 */
[----:B------:R-:W0:Y:S02]  /*1f350*/  LDC R19, c[0x0][0x248] ;  /* 0x00009200ff137b82 */ /* 0x000e240000000800 */
[----:B------:R-:W-:-:S02]  /*1f360*/  LEA.HI.X.SX32 R11, R4, R174, 0x1, P6 ;  /* 0x000000ae040b7211 */ /* 0x000fc400030f0eff */
[----:B------:R-:W-:Y:S01]  /*1f370*/  ISETP.LT.AND P1, PT, R3, UR5, !P0 ;  /* 0x0000000503007c0c */ /* 0x000fe2000c721270 */
[----:B------:R-:W-:Y:S01]  /*1f380*/  ULDC UR5, c[0x0][0x22c] ;  /* 0x00008b0000057ab9 */ /* 0x000fe20000000800 */
[----:B--2---:R-:W-:Y:S01]  /*1f390*/  ISETP.LT.AND P4, PT, R231, UR4, !P0 ;  /* 0x00000004e7007c0c */ /* 0x004fe2000c781270 */
[----:B------:R-:W-:Y:S01]  /*1f3a0*/  ULDC UR4, c[0x0][0x248] ;  /* 0x0000920000047ab9 */ /* 0x000fe20000000800 */
[----:B------:R-:W2:Y:S01]  /*1f3b0*/  LDL.LU R231, [R1+0xbc] ;  /* 0x0000bc0001e77983 */ /* 0x000ea20000300800 */
[----:B-1----:R-:W-:Y:S01]  /*1f3c0*/  IADD3 R6, P6, R12, R171, RZ ;  /* 0x000000ab0c067210 */ /* 0x002fe20007fde0ff */
[----:B------:R-:W1:Y:S01]  /*1f3d0*/  LDC R21, c[0x0][0x248] ;  /* 0x00009200ff157b82 */ /* 0x000e620000000800 */
[----:B------:R-:W-:Y:S02]  /*1f3e0*/  PRMT R13, R110, 0x7771, RZ ;  /* 0x000077716e0d7816 */ /* 0x000fe400000000ff */
[----:B------:R-:W-:Y:S01]  /*1f3f0*/  LEA.HI.X.SX32 R7, R12, R174, 0x1, P6 ;  /* 0x000000ae0c077211 */ /* 0x000fe200030f0eff */
[----:B------:R-:W-:Y:S01]  /*1f400*/  IMAD R3, R3, UR4, RZ ;  /* 0x0000000403037c24 */ /* 0x000fe2000f8e02ff */
[----:B------:R0:W-:Y:S01]  /*1f410*/  @P3 STG.E.U8 desc[UR16][R10.64], R17 ;  /* 0x000000110a003986 */ /* 0x0001e2000c101110 */
[----:B------:R-:W-:-:S02]  /*1f420*/  ULDC UR4, c[0x0][0x22c] ;  /* 0x00008b0000047ab9 */ /* 0x000fc40000000800 */
[----:B------:R-:W1:Y:S01]  /*1f430*/  LDC R4, c[0x0][0x248] ;  /* 0x00009200ff047b82 */ /* 0x000e620000000800 */
[----:B------:R4:W-:Y:S01]  /*1f440*/  @P2 STG.E.U8 desc[UR16][R6.64], R13 ;  /* 0x0000000d06002986 */ /* 0x0009e2000c101110 */
[----:B0-----:R-:W-:Y:S01]  /*1f450*/  IMAD R12, R19, 0x4, R12 ;  /* 0x00000004130c7824 */ /* 0x001fe200078e020c */
[----:B------:R-:W-:-:S05]  /*1f460*/  PRMT R15, R111, 0x7771, RZ ;  /* 0x000077716f0f7816 */ /* 0x000fca00000000ff */
[----:B------:R-:W0:Y:S01]  /*1f470*/  LDC R17, c[0x0][0x248] ;  /* 0x00009200ff117b82 */ /* 0x000e220000000800 */
[----:B----4-:R-:W-:Y:S01]  /*1f480*/  ISETP.LT.AND P2, PT, R235, UR4, !P0 ;  /* 0x00000004eb007c0c */ /* 0x010fe2000c741270 */
[----:B------:R-:W-:Y:S01]  /*1f490*/  ULDC UR4, c[0x0][0x22c] ;  /* 0x00008b0000047ab9 */ /* 0x000fe20000000800 */
[----:B------:R-:W4:Y:S01]  /*1f4a0*/  LDL.LU R235, [R1+0xc0] ;  /* 0x0000c00001eb7983 */ /* 0x000f220000300800 */
[----:B------:R-:W-:-:S04]  /*1f4b0*/  IADD3 R8, P3, R3, R171, RZ ;  /* 0x000000ab03087210 */ /* 0x000fc80007f7e0ff */
[-C--:B------:R-:W-:Y:S01]  /*1f4c0*/  LEA.HI.X.SX32 R9, R3, R174.reuse, 0x1, P3 ;  /* 0x000000ae03097211 */ /* 0x080fe200018f0eff */
[----:B------:R-:W-:Y:S01]  /*1f4d0*/  IMAD R3, R23, 0x2, R12 ;  /* 0x0000000217037824 */ /* 0x000fe200078e020c */
[CC--:B------:R-:W-:Y:S01]  /*1f4e0*/  IADD3 R10, P3, R12.reuse, R171.reuse, RZ ;  /* 0x000000ab0c0a7210 */ /* 0x0c0fe20007f7e0ff */
[----:B------:R-:W0:Y:S03]  /*1f4f0*/  LDC R23, c[0x0][0x248] ;  /* 0x00009200ff177b82 */ /* 0x000e260000000800 */
[----:B------:R-:W-:Y:S02]  /*1f500*/  LEA.HI.X.SX32 R11, R12, R174, 0x1, P3 ;  /* 0x000000ae0c0b7211 */ /* 0x000fe400018f0eff */
[----:B------:R-:W-:Y:S01]  /*1f510*/  IADD3 R6, P3, R3, R171, RZ ;  /* 0x000000ab03067210 */ /* 0x000fe20007f7e0ff */
[----:B------:R3:W-:Y:S01]  /*1f520*/  @P1 STG.E.U8 desc[UR16][R8.64], R15 ;  /* 0x0000000f08001986 */ /* 0x0007e2000c101110 */
[----:B------:R-:W-:-:S02]  /*1f530*/  PRMT R13, R108, 0x7772, RZ ;  /* 0x000077726c0d7816 */ /* 0x000fc400000000ff */
[----:B------:R-:W-:Y:S01]  /*1f540*/  ISETP.LT.AND P1, PT, R233, UR4, !P0 ;  /* 0x00000004e9007c0c */ /* 0x000fe2000c721270 */
[----:B------:R-:W-:Y:S01]  /*1f550*/  ULDC UR4, c[0x0][0x22c] ;  /* 0x00008b0000047ab9 */ /* 0x000fe20000000800 */
[----:B------:R-:W-:Y:S01]  /*1f560*/  LEA.HI.X.SX32 R7, R3, R174, 0x1, P3 ;  /* 0x000000ae03077211 */ /* 0x000fe200018f0eff */
[----:B------:R-:W4:Y:S01]  /*1f570*/  LDL.LU R233, [R1+0xc4] ;  /* 0x0000c40001e97983 */ /* 0x000f220000300800 */
[----:B-1----:R-:W-:Y:S01]  /*1f580*/  IMAD R3, R4, 0x2, R3 ;  /* 0x0000000204037824 */ /* 0x002fe200078e0203 */
[----:B---3--:R-:W-:Y:S02]  /*1f590*/  PRMT R15, R109, 0x7772, RZ ;  /* 0x000077726d0f7816 */ /* 0x008fe400000000ff */
[----:B------:R1:W-:Y:S01]  /*1f5a0*/  @P5 STG.E.U8 desc[UR16][R10.64], R13 ;  /* 0x0000000d0a005986 */ /* 0x0003e2000c101110 */
[----:B------:R-:W-:-:S03]  /*1f5b0*/  IMAD R4, R14, 0x2, R3 ;  /* 0x000000020e047824 */ /* 0x000fc600078e0203 */
[----:B------:R3:W-:Y:S01]  /*1f5c0*/  @P4 STG.E.U8 desc[UR16][R6.64], R15 ;  /* 0x0000000f06004986 */ /* 0x0007e2000c101110 */
[CC--:B------:R-:W-:Y:S02]  /*1f5d0*/  IADD3 R8, P4, R3.reuse, R171.reuse, RZ ;  /* 0x000000ab03087210 */ /* 0x0c0fe40007f9e0ff */
[----:B------:R-:W-:Y:S01]  /*1f5e0*/  ISETP.LT.AND P5, PT, R234, UR4, !P0 ;  /* 0x00000004ea007c0c */ /* 0x000fe2000c7a1270 */
[----:B------:R-:W-:Y:S01]  /*1f5f0*/  ULDC UR4, c[0x0][0x22c] ;  /* 0x00008b0000047ab9 */ /* 0x000fe20000000800 */
[-C--:B------:R-:W-:Y:S01]  /*1f600*/  LEA.HI.X.SX32 R9, R3, R174.reuse, 0x1, P4 ;  /* 0x000000ae03097211 */ /* 0x080fe200020f0eff */
[----:B------:R-:W3:Y:S01]  /*1f610*/  LDL.LU R234, [R1+0xc8] ;  /* 0x0000c80001ea7983 */ /* 0x000ee20000300800 */
[C---:B------:R-:W-:Y:S02]  /*1f620*/  IADD3 R12, P4, R4.reuse, R171, RZ ;  /* 0x000000ab040c7210 */ /* 0x040fe40007f9e0ff */
[----:B--2---:R-:W-:Y:S01]  /*1f630*/  ISETP.LT.AND P3, PT, R231, UR4, !P0 ;  /* 0x00000004e7007c0c */ /* 0x004fe2000c761270 */
[----:B------:R-:W-:Y:S01]  /*1f640*/  ULDC UR4, c[0x0][0x22c] ;  /* 0x00008b0000047ab9 */ /* 0x000fe20000000800 */
[----:B------:R-:W2:Y:S01]  /*1f650*/  LDL.LU R231, [R1+0xcc] ;  /* 0x0000cc0001e77983 */ /* 0x000ea20000300800 */
[----:B-1----:R-:W-:-:S02]  /*1f660*/  LEA.HI.X.SX32 R13, R4, R174, 0x1, P4 ;  /* 0x000000ae040d7211 */ /* 0x002fc400020f0eff */
[----:B----4-:R-:W-:Y:S02]  /*1f670*/  ISETP.LT.AND P4, PT, R235, UR4, !P0 ;  /* 0x00000004eb007c0c */ /* 0x010fe4000c781270 */
[----:B------:R-:W-:Y:S01]  /*1f680*/  ISETP.LT.AND P6, PT, R239, UR6, !P0 ;  /* 0x00000006ef007c0c */ /* 0x000fe2000c7c1270 */
[----:B------:R-:W4:Y:S01]  /*1f690*/  LDL.LU R235, [R1+0xd0] ;  /* 0x0000d00001eb7983 */ /* 0x000f220000300800 */
[----:B------:R-:W-:Y:S01]  /*1f6a0*/  PRMT R11, R110, 0x7772, RZ ;  /* 0x000077726e0b7816 */ /* 0x000fe200000000ff */
[----:B0-----:R-:W-:Y:S01]  /*1f6b0*/  IMAD R3, R17, 0x2, R4 ;  /* 0x0000000211037824 */ /* 0x001fe200078e0204 */
[----:B------:R-:W-:Y:S01]  /*1f6c0*/  PRMT R19, R111, 0x7772, RZ ;  /* 0x000077726f137816 */ /* 0x000fe200000000ff */
[----:B------:R-:W-:Y:S01]  /*1f6d0*/  ULDC UR4, c[0x0][0x22c] ;  /* 0x00008b0000047ab9 */ /* 0x000fe20000000800 */
[----:B------:R-:W-:Y:S01]  /*1f6e0*/  PRMT R109, R109, 0x7773, RZ ;  /* 0x000077736d6d7816 */ /* 0x000fe200000000ff */
[----:B------:R-:W-:Y:S01]  /*1f6f0*/  IMAD R4, R16, 0x2, R3 ;  /* 0x0000000210047824 */ /* 0x000fe200078e0203 */
[----:B------:R-:W-:-:S05]  /*1f700*/  ULDC UR6, c[0x0][0x22c] ;  /* 0x00008b0000067ab9 */ /* 0x000fca0000000800 */
[----:B------:R-:W-:Y:S01]  /*1f710*/  @P6 STG.E.U8 desc[UR16][R8.64], R11 ;  /* 0x0000000b08006986 */ /* 0x000fe2000c101110 */
[-C--:B------:R-:W-:Y:S01]  /*1f720*/  IADD3 R14, P6, R4, R171.reuse, RZ ;  /* 0x000000ab040e7210 */ /* 0x080fe20007fde0ff */
[----:B------:R-:W0:Y:S02]  /*1f730*/  LDC R16, c[0x0][0x248] ;  /* 0x00009200ff107b82 */ /* 0x000e240000000800 */
[----:B------:R1:W-:Y:S01]  /*1f740*/  @P2 STG.E.U8 desc[UR16][R12.64], R19 ;  /* 0x000000130c002986 */ /* 0x0003e2000c101110 */
[CC--:B---3--:R-:W-:Y:S02]  /*1f750*/  IADD3 R6, P2, R3.reuse, R171.reuse, RZ ;  /* 0x000000ab03067210 */ /* 0x0c8fe40007f5e0ff */
[----:B------:R-:W-:Y:S01]  /*1f760*/  PRMT R17, R108, 0x7773, RZ ;  /* 0x000077736c117816 */ /* 0x000fe200000000ff */
[----:B------:R3:W0:Y:S01]  /*1f770*/  LDS.128 R8, [R2] ;  /* 0x0000000002087984 */ /* 0x0006220000000c00 */
[-C--:B------:R-:W-:Y:S01]  /*1f780*/  LEA.HI.X.SX32 R7, R3, R174.reuse, 0x1, P2 ;  /* 0x000000ae03077211 */ /* 0x080fe200010f0eff */
[----:B------:R-:W-:Y:S01]  /*1f790*/  VIADD R3, R0, 0x1de ;  /* 0x000001de00037836 */ /* 0x000fe20000000000 */
[----:B------:R-:W-:Y:S01]  /*1f7a0*/  LEA.HI.X.SX32 R15, R4, R174, 0x1, P6 ;  /* 0x000000ae040f7211 */ /* 0x000fe200030f0eff */
[----:B------:R-:W-:Y:S01]  /*1f7b0*/  IMAD R4, R21, 0x2, R4 ;  /* 0x0000000215047824 */ /* 0x000fe200078e0204 */
[----:B------:R-:W-:Y:S01]  /*1f7c0*/  ISETP.LT.AND P2, PT, R233, UR4, !P0 ;  /* 0x00000004e9007c0c */ /* 0x000fe2000c741270 */
[----:B------:R-:W-:Y:S01]  /*1f7d0*/  ULDC UR4, c[0x0][0x248] ;  /* 0x0000920000047ab9 */ /* 0x000fe20000000800 */
[----:B------:R2:W-:Y:S01]  /*1f7e0*/  @P1 STG.E.U8 desc[UR16][R6.64], R17 ;  /* 0x0000001106001986 */ /* 0x0005e2000c101110 */
[----:B-1----:R-:W1:Y:S01]  /*1f7f0*/  LDC R13, c[0x0][0x248] ;  /* 0x00009200ff0d7b82 */ /* 0x002e620000000800 */
[----:B---3--:R-:W-:-:S02]  /*1f800*/  IADD3 R2, P1, R4, R171, RZ ;  /* 0x000000ab04027210 */ /* 0x008fc40007f3e0ff */
[----:B------:R3:W-:Y:S01]  /*1f810*/  @P5 STG.E.U8 desc[UR16][R14.64], R109 ;  /* 0x0000006d0e005986 */ /* 0x0007e2000c101110 */
[C---:B------:R-:W-:Y:S01]  /*1f820*/  ISETP.LT.AND P6, PT, R3.reuse, UR5, !P0 ;  /* 0x0000000503007c0c */ /* 0x040fe2000c7c1270 */
[----:B------:R-:W-:Y:S02]  /*1f830*/  ULDC UR5, c[0x0][0x22c] ;  /* 0x00008b0000057ab9 */ /* 0x000fe40000000800 */
[----:B------:R-:W4:Y:S01]  /*1f840*/  LDL.LU R233, [R1+0xd4] ;  /* 0x0000d40001e97983 */ /* 0x000f220000300800 */
[----:B------:R-:W0:Y:S01]  /*1f850*/  LDC R19, c[0x0][0x248] ;  /* 0x00009200ff137b82 */ /* 0x000e220000000800 */
[----:B--2---:R-:W-:Y:S01]  /*1f860*/  IMAD R7, R3, UR4, RZ ;  /* 0x0000000403077c24 */ /* 0x004fe2000f8e02ff */
[-C--:B------:R-:W-:Y:S01]  /*1f870*/  LEA.HI.X.SX32 R3, R4, R174.reuse, 0x1, P1 ;  /* 0x000000ae04037211 */ /* 0x080fe200008f0eff */
[----:B------:R-:W-:Y:S01]  /*1f880*/  ULDC UR4, c[0x0][0x22c] ;  /* 0x00008b0000047ab9 */ /* 0x000fe20000000800 */
[----:B------:R-:W-:Y:S01]  /*1f890*/  ISETP.LT.AND P1, PT, R234, UR6, !P0 ;  /* 0x00000006ea007c0c */ /* 0x000fe2000c721270 */
[----:B------:R-:W-:Y:S01]  /*1f8a0*/  ULDC UR6, c[0x0][0x22c] ;  /* 0x00008b0000067ab9 */ /* 0x000fe20000000800 */
[C---:B------:R-:W-:Y:S01]  /*1f8b0*/  IADD3 R6, P5, R7.reuse, R171, RZ ;  /* 0x000000ab07067210 */ /* 0x040fe20007fbe0ff */
[----:B------:R-:W2:Y:S01]  /*1f8c0*/  LDL.LU R234, [R1+0xd8] ;  /* 0x0000d80001ea7983 */ /* 0x000ea20000300800 */
[----:B---3--:R-:W-:Y:S01]  /*1f8d0*/  PRMT R15, R110, 0x7773, RZ ;  /* 0x000077736e0f7816 */ /* 0x008fe200000000ff */
[----:B------:R-:W3:Y:S01]  /*1f8e0*/  LDC R17, c[0x0][0x248] ;  /* 0x00009200ff117b82 */ /* 0x000ee20000000800 */
[----:B------:R-:W-:-:S02]  /*1f8f0*/  LEA.HI.X.SX32 R7, R7, R174, 0x1, P5 ;  /* 0x000000ae07077211 */ /* 0x000fc400028f0eff */
[----:B------:R-:W-:Y:S01]  /*1f900*/  ISETP.LT.AND P5, PT, R231, UR4, !P0 ;  /* 0x00000004e7007c0c */ /* 0x000fe2000c7a1270 */
[----:B------:R0:W-:Y:S01]  /*1f910*/  @P3 STG.E.U8 desc[UR16][R2.64], R15 ;  /* 0x0000000f02003986 */ /* 0x0001e2000c101110 */
[----:B------:R-:W-:Y:S01]  /*1f920*/  PRMT R111, R111, 0x7773, RZ ;  /* 0x000077736f6f7816 */ /* 0x000fe200000000ff */
[----:B-1----:R-:W-:Y:S01]  /*1f930*/  IMAD R4, R13, 0x4, R4 ;  /* 0x000000040d047824 */ /* 0x002fe200078e0204 */
[----:B------:R-:W-:Y:S01]  /*1f940*/  ULDC UR4, c[0x0][0x22c] ;  /* 0x00008b0000047ab9 */ /* 0x000fe20000000800 */
[----:B------:R-:W2:Y:S01]  /*1f950*/  LDL.LU R231, [R1+0xdc] ;  /* 0x0000dc0001e77983 */ /* 0x000ea20000300800 */
[----:B----4-:R-:W-:-:S03]  /*1f960*/  ISETP.LT.AND P3, PT, R235, UR5, !P0 ;  /* 0x00000005eb007c0c */ /* 0x010fc6000c761270 */
[----:B------:R1:W-:Y:S04]  /*1f970*/  @P6 STG.E.U8 desc[UR16][R6.64], R111 ;  /* 0x0000006f06006986 */ /* 0x0003e8000c101110 */
[----:B------:R-:W4:Y:S01]  /*1f980*/  LDL.LU R235, [R1+0xe0] ;  /* 0x0000e00001eb7983 */ /* 0x000f220000300800 */
[-C--:B------:R-:W-:Y:S01]  /*1f990*/  IADD3 R12, P6, R4, R171.reuse, RZ ;  /* 0x000000ab040c7210 */ /* 0x080fe20007fde0ff */
[----:B0-----:R-:W-:Y:S01]  /*1f9a0*/  IMAD R3, R19, 0x2, R4 ;  /* 0x0000000213037824 */ /* 0x001fe200078e0204 */
[----:B------:R-:W-:Y:S01]  /*1f9b0*/  PRMT R21, R8, 0x7770, RZ ;  /* 0x0000777008157816 */ /* 0x000fe200000000ff */
[----:B------:R-:W-:Y:S01]  /*1f9c0*/  ULDC UR5, c[0x0][0x22c] ;  /* 0x00008b0000057ab9 */ /* 0x000fe20000000800 */
[----:B------:R-:W-:Y:S01]  /*1f9d0*/  LEA.HI.X.SX32 R13, R4, R174, 0x1, P6 ;  /* 0x000000ae040d7211 */ /* 0x000fe200030f0eff */
[----:B------:R-:W-:Y:S01]  /*1f9e0*/  IMAD R4, R16, 0x2, R3 ;  /* 0x0000000210047824 */ /* 0x000fe200078e0203 */
[----:B------:R-:W-:-:S03]  /*1f9f0*/  IADD3 R2, P6, R3, R171, RZ ;  /* 0x000000ab03027210 */ /* 0x000fc60007fde0ff */
[----:B---3--:R-:W-:Y:S01]  /*1fa00*/  IMAD R15, R17, 0x2, R4 ;  /* 0x00000002110f7824 */ /* 0x008fe200078e0204 */
[-C--:B------:R-:W-:Y:S02]  /*1fa10*/  LEA.HI.X.SX32 R3, R3, R174.reuse, 0x1, P6 ;  /* 0x000000ae03037211 */ /* 0x080fe400030f0eff */
[CC--:B-1----:R-:W-:Y:S02]  /*1fa20*/  IADD3 R6, P6, R4.reuse, R171.reuse, RZ ;  /* 0x000000ab04067210 */ /* 0x0c2fe40007fde0ff */
[----:B------:R-:W-:Y:S01]  /*1fa30*/  PRMT R19, R9, 0x7770, RZ ;  /* 0x0000777009137816 */ /* 0x000fe200000000ff */
[----:B------:R0:W-:Y:S01]  /*1fa40*/  @P4 STG.E.U8 desc[UR16][R12.64], R21 ;  /* 0x000000150c004986 */ /* 0x0001e2000c101110 */
[-C--:B------:R-:W-:Y:S01]  /*1fa50*/  LEA.HI.X.SX32 R7, R4, R174.reuse, 0x1, P6 ;  /* 0x000000ae04077211 */ /* 0x080fe200030f0eff */
[----:B------:R-:W-:Y:S01]  /*1fa60*/  IMAD R4, R18, 0x2, R15 ;  /* 0x0000000212047824 */ /* 0x000fe200078e020f */
[CC--:B------:R-:W-:Y:S02]  /*1fa70*/  IADD3 R14, P6, R15.reuse, R171.reuse, RZ ;  /* 0x000000ab0f0e7210 */ /* 0x0c0fe40007fde0ff */
[----:B------:R-:W-:Y:S01]  /*1fa80*/  PRMT R17, R10, 0x7770, RZ ;  /* 0x000077700a117816 */ /* 0x000fe200000000ff */
[----:B------:R1:W-:Y:S01]  /*1fa90*/  @P2 STG.E.U8 desc[UR16][R2.64], R19 ;  /* 0x0000001302002986 */ /* 0x0003e2000c101110 */
[----:B------:R-:W-:Y:S01]  /*1faa0*/  LEA.HI.X.SX32 R15, R15, R174, 0x1, P6 ;  /* 0x000000ae0f0f7211 */ /* 0x000fe200030f0eff */
[----:B0-----:R-:W0:Y:S01]  /*1fab0*/  LDC R21, c[0x0][0x248] ;  /* 0x00009200ff157b82 */ /* 0x001e220000000800 */
[----:B------:R-:W-:Y:S01]  /*1fac0*/  ISETP.LT.AND P4, PT, R233, UR4, !P0 ;  /* 0x00000004e9007c0c */ /* 0x000fe2000c781270 */
[----:B------:R-:W-:Y:S01]  /*1fad0*/  ULDC UR4, c[0x0][0x22c] ;  /* 0x00008b0000047ab9 */ /* 0x000fe20000000800 */
[----:B------:R-:W3:Y:S01]  /*1fae0*/  LDL.LU R233, [R1+0xe4] ;  /* 0x0000e40001e97983 */ /* 0x000ee20000300800 */
[----:B-1----:R-:W-:-:S03]  /*1faf0*/  IADD3 R2, P6, R4, R171, RZ ;  /* 0x000000ab04027210 */ /* 0x002fc60007fde0ff */
[----:B------:R1:W-:Y:S01]  /*1fb00*/  @P1 STG.E.U8 desc[UR16][R6.64], R17 ;  /* 0x0000001106001986 */ /* 0x0003e2000c101110 */
[----:B--2---:R-:W-:Y:S01]  /*1fb10*/  ISETP.LT.AND P2, PT, R234, UR4, !P0 ;  /* 0x00000004ea007c0c */ /* 0x004fe2000c741270 */
[----:B------:R-:W-:Y:S02]  /*1fb20*/  ULDC UR4, c[0x0][0x22c] ;  /* 0x00008b0000047ab9 */ /* 0x000fe40000000800 */
[----:B------:R-:W2:Y:S01]  /*1fb30*/  LDL.LU R234, [R1+0xe8] ;  /* 0x0000e80001ea7983 */ /* 0x000ea20000300800 */
[----:B------:R-:W-:Y:S02]  /*1fb40*/  LEA.HI.X.SX32 R3, R4, R174, 0x1, P6 ;  /* 0x000000ae04037211 */ /* 0x000fe400030f0eff */
[----:B------:R-:W-:Y:S01]  /*1fb50*/  ISETP.LT.AND P1, PT, R231, UR4, !P0 ;  /* 0x00000004e7007c0c */ /* 0x000fe2000c721270 */
[----:B------:R-:W-:Y:S01]  /*1fb60*/  ULDC UR4, c[0x0][0x22c] ;  /* 0x00008b0000047ab9 */ /* 0x000fe20000000800 */
[----:B------:R-:W3:Y:S01]  /*1fb70*/  LDL.LU R231, [R1+0xec] ;  /* 0x0000ec0001e77983 */ /* 0x000ee20000300800 */
[----:B----4-:R-:W-:Y:S01]  /*1fb80*/  ISETP.LT.AND P6, PT, R235, UR4, !P0 ;  /* 0x00000004eb007c0c */ /* 0x010fe2000c7c1270 */
[----:B------:R-:W-:-:S02]  /*1fb90*/  IMAD R12, R23, 0x2, R4 ;  /* 0x00000002170c7824 */ /* 0x000fc400078e0204 */
[----:B------:R-:W4:Y:S01]  /*1fba0*/  LDL.LU R235, [R1+0xf0] ;  /* 0x0000f00001eb7983 */ /* 0x000f220000300800 */
[----:B------:R-:W-:Y:S01]  /*1fbb0*/  PRMT R13, R11, 0x7770, RZ ;  /* 0x000077700b0d7816 */ /* 0x000fe200000000ff */
[----:B------:R-:W2:Y:S01]  /*1fbc0*/  LDC R23, c[0x0][0x248] ;  /* 0x00009200ff177b82 */ /* 0x000ea20000000800 */
[----:B------:R-:W-:Y:S01]  /*1fbd0*/  PRMT R19, R8, 0x7771, RZ ;  /* 0x0000777108137816 */ /* 0x000fe200000000ff */
[----:B------:R-:W-:Y:S01]  /*1fbe0*/  IMAD R16, R25, 0x2, R12 ;  /* 0x0000000219107824 */ /* 0x000fe200078e020c */
[----:B-1----:R-:W-:Y:S01]  /*1fbf0*/  PRMT R17, R9, 0x7771, RZ ;  /* 0x0000777109117816 */ /* 0x002fe200000000ff */
[----:B------:R1:W-:Y:S01]  /*1fc00*/  @P5 STG.E.U8 desc[UR16][R14.64], R13 ;  /* 0x0000000d0e005986 */ /* 0x0003e2000c101110 */
[----:B------:R-:W-:Y:S01]  /*1fc10*/  IADD3 R6, P5, R12, R171, RZ ;  /* 0x000000ab0c067210 */ /* 0x000fe20007fbe0ff */
[----:B------:R-:W-:Y:S01]  /*1fc20*/  VIADD R4, R0, 0x1ee ;  /* 0x000001ee00047836 */ /* 0x000fe20000000000 */
[----:B------:R-:W-:Y:S01]  /*1fc30*/  ULDC UR4, c[0x0][0x248] ;  /* 0x0000920000047ab9 */ /* 0x000fe20000000800 */
[----:B------:R0:W-:Y:S01]  /*1fc40*/  @P3 STG.E.U8 desc[UR16][R2.64], R19 ;  /* 0x0000001302003986 */ /* 0x0001e2000c101110 */
[----:B------:R-:W-:-:S02]  /*1fc50*/  LEA.HI.X.SX32 R7, R12, R174, 0x1, P5 ;  /* 0x000000ae0c077211 */ /* 0x000fc400028f0eff */
[----:B------:R-:W-:-:S04]  /*1fc60*/  IADD3 R12, P3, R16, R171, RZ ;  /* 0x000000ab100c7210 */ /* 0x000fc80007f7e0ff */
[----:B-1----:R-:W-:Y:S01]  /*1fc70*/  LEA.HI.X.SX32 R13, R16, R174, 0x1, P3 ;  /* 0x000000ae100d7211 */ /* 0x002fe200018f0eff */
[----:B------:R-:W1:Y:S01]  /*1fc80*/  LDC R14, c[0x0][0x248] ;  /* 0x00009200ff0e7b82 */ /* 0x000e620000000800 */
[----:B------:R-:W-:Y:S02]  /*1fc90*/  PRMT R15, R10, 0x7771, RZ ;  /* 0x000077710a0f7816 */ /* 0x000fe400000000ff */
[C---:B------:R-:W-:Y:S01]  /*1fca0*/  ISETP.LT.AND P3, PT, R4.reuse, UR5, !P0 ;  /* 0x0000000504007c0c */ /* 0x040fe2000c761270 */
[----:B------:R-:W-:Y:S01]  /*1fcb0*/  IMAD R4, R4, UR4, RZ ;  /* 0x0000000404047c24 */ /* 0x000fe2000f8e02ff */
[----:B------:R0:W-:Y:S03]  /*1fcc0*/  @P4 STG.E.U8 desc[UR16][R6.64], R17 ;  /* 0x0000001106004986 */ /* 0x0001e6000c101110 */
[----:B0-----:R-:W0:Y:S01]  /*1fcd0*/  LDC R19, c[0x0][0x248] ;  /* 0x00009200ff137b82 */ /* 0x001e220000000800 */
[----:B------:R2:W-:Y:S01]  /*1fce0*/  @P2 STG.E.U8 desc[UR16][R12.64], R15 ;  /* 0x0000000f0c002986 */ /* 0x0005e2000c101110 */
[----:B------:R-:W-:Y:S01]  /*1fcf0*/  IMAD R16, R21, 0x4, R16 ;  /* 0x0000000415107824 */ /* 0x000fe200078e0210 */
[----:B------:R-:W-:Y:S01]  /*1fd00*/  IADD3 R2, P2, R4, R171, RZ ;  /* 0x000000ab04027210 */ /* 0x000fe20007f5e0ff */
[----:B------:R-:W-:Y:S01]  /*1fd10*/  ULDC UR4, c[0x0][0x22c] ;  /* 0x00008b0000047ab9 */ /* 0x000fe20000000800 */
[----:B------:R-:W-:Y:S01]  /*1fd20*/  VIADD R0, R0, 0x1fe ;  /* 0x000001fe00007836 */ /* 0x000fe20000000000 */
[----:B------:R-:W-:-:S02]  /*1fd30*/  ULDC UR5, c[0x0][0x22c] ;  /* 0x00008b0000057ab9 */ /* 0x000fc40000000800 */
[----:B------:R-:W1:Y:S01]  /*1fd40*/  LDC R21, c[0x0][0x248] ;  /* 0x00009200ff157b82 */ /* 0x000e620000000800 */
[-C--:B------:R-:W-:Y:S02]  /*1fd50*/  LEA.HI.X.SX32 R3, R4, R174.reuse, 0x1, P2 ;  /* 0x000000ae04037211 */ /* 0x080fe400010f0eff */
[C---:B------:R-:W-:Y:S02]  /*1fd60*/  IADD3 R6, P2, R16.reuse, R171, RZ ;  /* 0x000000ab10067210 */ /* 0x040fe40007f5e0ff */
[----:B------:R-:W-:Y:S02]  /*1fd70*/  PRMT R17, R11, 0x7771, RZ ;  /* 0x000077710b117816 */ /* 0x000fe400000000ff */
[----:B------:R-:W-:Y:S01]  /*1fd80*/  LEA.HI.X.SX32 R7, R16, R174, 0x1, P2 ;  /* 0x000000ae10077211 */ /* 0x000fe200010f0eff */
[----:B--2---:R-:W-:Y:S01]  /*1fd90*/  IMAD R16, R23, 0x2, R16 ;  /* 0x0000000217107824 */ /* 0x004fe200078e0210 */
[----:B------:R-:W-:Y:S01]  /*1fda0*/  PRMT R15, R8, 0x7772, RZ ;  /* 0x00007772080f7816 */ /* 0x000fe200000000ff */
[----:B------:R2:W-:Y:S01]  /*1fdb0*/  @P3 STG.E.U8 desc[UR16][R2.64], R17 ;  /* 0x0000001102003986 */ /* 0x0005e2000c101110 */
[----:B------:R-:W-:Y:S01]  /*1fdc0*/  ISETP.LT.AND P4, PT, R234, UR4, !P0 ;  /* 0x00000004ea007c0c */ /* 0x000fe2000c781270 */
[----:B------:R-:W-:-:S02]  /*1fdd0*/  ULDC UR4, c[0x0][0x22c] ;  /* 0x00008b0000047ab9 */ /* 0x000fc40000000800 */
[----:B------:R1:W-:Y:S01]  /*1fde0*/  @P1 STG.E.U8 desc[UR16][R6.64], R15 ;  /* 0x0000000f06001986 */ /* 0x0003e2000c101110 */
[C---:B------:R-:W-:Y:S02]  /*1fdf0*/  IADD3 R12, P1, R16.reuse, R171, RZ ;  /* 0x000000ab100c7210 */ /* 0x040fe40007f3e0ff */
[----:B---3--:R-:W-:Y:S01]  /*1fe00*/  ISETP.LT.AND P3, PT, R231, UR4, !P0 ;  /* 0x00000004e7007c0c */ /* 0x008fe2000c761270 */
[----:B------:R-:W-:Y:S01]  /*1fe10*/  ULDC UR4, c[0x0][0x22c] ;  /* 0x00008b0000047ab9 */ /* 0x000fe20000000800 */
[----:B------:R-:W-:Y:S01]  /*1fe20*/  LEA.HI.X.SX32 R13, R16, R174, 0x1, P1 ;  /* 0x000000ae100d7211 */ /* 0x000fe200008f0eff */
[----:B0-----:R-:W-:Y:S01]  /*1fe30*/  IMAD R16, R19, 0x2, R16 ;  /* 0x0000000213107824 */ /* 0x001fe200078e0210 */
[----:B--2---:R-:W-:Y:S02]  /*1fe40*/  PRMT R17, R9, 0x7772, RZ ;  /* 0x0000777209117816 */ /* 0x004fe400000000ff */
[----:B------:R-:W-:Y:S01]  /*1fe50*/  ISETP.LT.AND P5, PT, R233, UR6, !P0 ;  /* 0x00000006e9007c0c */ /* 0x000fe2000c7a1270 */
[----:B-1----:R-:W-:-:S02]  /*1fe60*/  IMAD R6, R21, 0x2, R16 ;  /* 0x0000000215067824 */ /* 0x002fc400078e0210 */
[----:B------:R0:W-:Y:S01]  /*1fe70*/  @P6 STG.E.U8 desc[UR16][R12.64], R17 ;  /* 0x000000110c006986 */ /* 0x0001e2000c101110 */
[----:B------:R-:W-:-:S04]  /*1fe80*/  IADD3 R2, P6, R16, R171, RZ ;  /* 0x000000ab10027210 */ /* 0x000fc80007fde0ff */
[----:B------:R-:W-:Y:S02]  /*1fe90*/  LEA.HI.X.SX32 R3, R16, R174, 0x1, P6 ;  /* 0x000000ae10037211 */ /* 0x000fe400030f0eff */
[----:B------:R-:W-:Y:S02]  /*1fea0*/  IADD3 R4, P6, R6, R171, RZ ;  /* 0x000000ab06047210 */ /* 0x000fe40007fde0ff */
[----:B------:R-:W-:Y:S02]  /*1feb0*/  PRMT R25, R10, 0x7772, RZ ;  /* 0x000077720a197816 */ /* 0x000fe400000000ff */
[----:B------:R-:W-:-:S03]  /*1fec0*/  PRMT R21, R8, 0x7773, RZ ;  /* 0x0000777308157816 */ /* 0x000fc600000000ff */
[----:B------:R1:W-:Y:S01]  /*1fed0*/  @P5 STG.E.U8 desc[UR16][R2.64], R25 ;  /* 0x0000001902005986 */ /* 0x0003e2000c101110 */
[----:B------:R-:W-:Y:S02]  /*1fee0*/  PRMT R23, R11, 0x7772, RZ ;  /* 0x000077720b177816 */ /* 0x000fe400000000ff */
[----:B------:R-:W-:Y:S02]  /*1fef0*/  PRMT R19, R9, 0x7773, RZ ;  /* 0x0000777309137816 */ /* 0x000fe400000000ff */
[----:B0-----:R-:W-:Y:S02]  /*1ff00*/  PRMT R17, R10, 0x7773, RZ ;  /* 0x000077730a117816 */ /* 0x001fe400000000ff */
[----:B------:R-:W-:Y:S02]  /*1ff10*/  PRMT R11, R11, 0x7773, RZ ;  /* 0x000077730b0b7816 */ /* 0x000fe400000000ff */
[----:B----4-:R-:W-:Y:S01]  /*1ff20*/  ISETP.LT.AND P2, PT, R235, UR4, !P0 ;  /* 0x00000004eb007c0c */ /* 0x010fe2000c741270 */
[----:B------:R-:W-:-:S02]  /*1ff30*/  ULDC UR4, c[0x0][0x22c] ;  /* 0x00008b0000047ab9 */ /* 0x000fc40000000800 */
[----:B------:R-:W-:Y:S01]  /*1ff40*/  ISETP.LT.AND P1, PT, R5, UR4, !P0 ;  /* 0x0000000405007c0c */ /* 0x000fe2000c721270 */
[----:B------:R-:W-:Y:S01]  /*1ff50*/  ULDC UR4, c[0x0][0x248] ;  /* 0x0000920000047ab9 */ /* 0x000fe20000000800 */
[C---:B------:R-:W-:Y:S01]  /*1ff60*/  ISETP.LT.AND P0, PT, R0.reuse, UR5, !P0 ;  /* 0x0000000500007c0c */ /* 0x040fe2000c701270 */
[----:B------:R-:W-:Y:S02]  /*1ff70*/  IMAD R15, R0, UR4, RZ ;  /* 0x00000004000f7c24 */ /* 0x000fe4000f8e02ff */
[----:B------:R-:W-:Y:S01]  /*1ff80*/  IMAD R0, R27, 0x2, R6 ;  /* 0x000000021b007824 */ /* 0x000fe200078e0206 */
[----:B------:R-:W-:-:S03]  /*1ff90*/  LEA.HI.X.SX32 R5, R6, R174, 0x1, P6 ;  /* 0x000000ae06057211 */ /* 0x000fc600030f0eff */
[----:B------:R-:W-:Y:S01]  /*1ffa0*/  IMAD R13, R29, 0x2, R0 ;  /* 0x000000021d0d7824 */ /* 0x000fe200078e0200 */
[----:B------:R-:W-:-:S03]  /*1ffb0*/  IADD3 R6, P6, R0, R171, RZ ;  /* 0x000000ab00067210 */ /* 0x000fc60007fde0ff */
[----:B------:R-:W-:Y:S01]  /*1ffc0*/  IMAD R14, R14, 0x2, R13 ;  /* 0x000000020e0e7824 */ /* 0x000fe200078e020d */
[CC--:B------:R-:W-:Y:S02]  /*1ffd0*/  IADD3 R8, P5, R13.reuse, R171.reuse, RZ ;  /* 0x000000ab0d087210 */ /* 0x0c0fe40007fbe0ff */
[-C--:B------:R-:W-:Y:S02]  /*1ffe0*/  LEA.HI.X.SX32 R7, R0, R174.reuse, 0x1, P6 ;  /* 0x000000ae00077211 */ /* 0x080fe400030f0eff */
[CC--:B-1----:R-:W-:Y:S02]  /*1fff0*/  IADD3 R2, P6, R14.reuse, R171.reuse, RZ ;  /* 0x000000ab0e027210 */ /* 0x0c2fe40007fde0ff */
[-C--:B------:R-:W-:Y:S02]  /*20000*/  LEA.HI.X.SX32 R9, R13, R174.reuse, 0x1, P5 ;  /* 0x000000ae0d097211 */ /* 0x080fe400028f0eff */
[----:B------:R-:W-:Y:S01]  /*20010*/  LEA.HI.X.SX32 R3, R14, R174, 0x1, P6 ;  /* 0x000000ae0e037211 */ /* 0x000fe200030f0eff */
[----:B------:R0:W-:Y:S01]  /*20020*/  @P4 STG.E.U8 desc[UR16][R4.64], R23 ;  /* 0x0000001704004986 */ /* 0x0001e2000c101110 */
[----:B------:R-:W-:-:S03]  /*20030*/  IADD3 R12, P4, R15, R171, RZ ;  /* 0x000000ab0f0c7210 */ /* 0x000fc60007f9e0ff */
[----:B------:R0:W-:Y:S04]  /*20040*/  @P3 STG.E.U8 desc[UR16][R6.64], R21 ;  /* 0x0000001506003986 */ /* 0x0001e8000c101110 */
[----:B------:R0:W-:Y:S01]  /*20050*/  @P2 STG.E.U8 desc[UR16][R8.64], R19 ;  /* 0x0000001308002986 */ /* 0x0001e2000c101110 */
[----:B------:R-:W-:-:S03]  /*20060*/  LEA.HI.X.SX32 R13, R15, R174, 0x1, P4 ;  /* 0x000000ae0f0d7211 */ /* 0x000fc600020f0eff */
[----:B------:R0:W-:Y:S01]  /*20070*/  @P1 STG.E.U8 desc[UR16][R2.64], R17 ;  /* 0x0000001102001986 */ /* 0x0001e2000c101110 */
[----:B------:R-:W-:Y:S05]  /*20080*/  @!P0 EXIT ;  /* 0x000000000000894d */ /* 0x000fea0003800000 */
[----:B------:R-:W-:Y:S01]  /*20090*/  STG.E.U8 desc[UR16][R12.64], R11 ;  /* 0x0000000b0c007986 */ /* 0x000fe2000c101110 */
[----:B------:R-:W-:Y:S05]  /*200a0*/  EXIT ;  /* 0x000000000000794d */ /* 0x000fea0003800000 */
.L_x_2:
[----:B------:R-:W-:-:S00]  /*200b0*/  BRA `(.L_x_2) ;  /* 0xfffffffc00fc7947 */ /* 0x000fc0000383ffff */
[----:B------:R-:W-:-:S00]  /*200c0*/  NOP ;  /* 0x0000000000007918 */ /* 0x000fc00000000000 */
        /* <DEDUP_REMOVED lines=11> */
.L_x_3:


//--------------------- .nv.shared.matmul_kernel  --------------------------
	.section	.nv.shared.matmul_kernel,"aw",@nobits
	.sectionflags	@""
	.align	16
	.zero		1024


//--------------------- .nv.shared.reserved.0     --------------------------
	.section	.nv.shared.reserved.0,"aw",@nobits
	.weak		__nv_reservedSMEM_offset_0_alias
	.size		__nv_reservedSMEM_offset_0_alias, 0, 0
	.other		__nv_reservedSMEM_offset_0_alias,@"STO_CUDA_RESERVED_SHARED STV_DEFAULT"
__nv_reservedSMEM_offset_0_alias:
	.zero		0


//--------------------- .nv.constant0.matmul_kernel --------------------------
	.section	.nv.constant0.matmul_kernel,"a",@progbits
	.sectionflags	@""
	.align	4
.nv.constant0.matmul_kernel:
	.zero		608


//--------------------- SYMBOLS --------------------------

	.type		.nv.reservedSmem.offset0,@object
	.size		.nv.reservedSmem.offset0,0x4
